def matmul_kernel(
    a_ptr,
    b_ptr,
    c_ptr,
    M,
    N,
    K,
    stride_am,
    stride_ak,
    stride_bk,
    stride_bn,
    stride_cm,
    stride_cn,
    BLOCK_M: tl.constexpr,
    BLOCK_N: tl.constexpr,
    BLOCK_K: tl.constexpr,
    GROUP_M: tl.constexpr,
):
    pid = tl.program_id(axis=0)
    num_pid_m = tl.cdiv(M, BLOCK_M)
    num_pid_n = tl.cdiv(N, BLOCK_N)
    num_pid_in_group = GROUP_M * num_pid_n
    group_id = pid // num_pid_in_group
    first_pid_m = group_id * GROUP_M
    group_size_m = min(num_pid_m - first_pid_m, GROUP_M)
    pid_m = first_pid_m + ((pid % num_pid_in_group) % group_size_m)
    pid_n = (pid % num_pid_in_group) // group_size_m

    offs_am = (pid_m * BLOCK_M + tl.arange(0, BLOCK_M)) % M
    offs_bn = (pid_n * BLOCK_N + tl.arange(0, BLOCK_N)) % N
    offs_k = tl.arange(0, BLOCK_K)
    a_ptrs = a_ptr + offs_am[:, None] * stride_am + offs_k[None, :] * stride_ak
    b_ptrs = b_ptr + offs_k[:, None] * stride_bk + offs_bn[None, :] * stride_bn

    acc = tl.zeros((BLOCK_M, BLOCK_N), dtype=tl.float32)
    for kk in range(0, tl.cdiv(K, BLOCK_K)):
        a = tl.load(a_ptrs, mask=offs_k[None, :] < K - kk * BLOCK_K, other=0.0)
        b = tl.load(b_ptrs, mask=offs_k[:, None] < K - kk * BLOCK_K, other=0.0)
        acc = tl.dot(a, b, acc)
        a_ptrs += BLOCK_K * stride_ak
        b_ptrs += BLOCK_K * stride_bk

    c = acc.to(c_ptr.dtype.element_ty)
    offs_cm = pid_m * BLOCK_M + tl.arange(0, BLOCK_M)
    offs_cn = pid_n * BLOCK_N + tl.arange(0, BLOCK_N)
    c_ptrs = c_ptr + offs_cm[:, None] * stride_cm + offs_cn[None, :] * stride_cn
    mask = (offs_cm[:, None] < M) & (offs_cn[None, :] < N)
    tl.store(c_ptrs, c, mask=mask)

# config = {"BLOCK_K": 64, "BLOCK_M": 128, "BLOCK_N": 256, "GROUP_M": 8, "arch": "sm_100", "dtype": "fp32", "num_ctas": 1, "num_stages": 5, "num_warps": 4}
# arch = sm_100


// ===== COMPILED SASS (sm_100a) =====

	.target	sm_100a

	.elftype	@"ET_EXEC"


//--------------------- .note.nv.tkinfo           --------------------------
	.section	.note.nv.tkinfo,"",@"SHT_NOTE"
	.sectionflags	@"SHF_NOTE_NV_TKINFO"
	.tkinfo
        /*0018*/ 	.word	0x00000081
        /*0030*/ 	.string	""
        /*0030*/ 	.string	"ptxas-blackwell"
        /*0030*/ 	.string	"Cuda compilation tools, release 12.9, V12.9.86"
        /*0030*/ 	.string	"Build cuda_12.9.r12.9/compiler.36037853_0"
        /*0030*/ 	.string	"-v  -suppress-debug-info  -lineinfo  -arch sm_100a "



//--------------------- .note.nv.cuver            --------------------------
	.section	.note.nv.cuver,"",@"SHT_NOTE"
	.sectionflags	@"SHF_NOTE_NV_CUVER"
        /*0018*/ 	.short	0x0001
        /*001a*/ 	.short	0x0064
        /*001c*/ 	.short	0x0001
        /*001e*/ 	.short	0x0000
        /*0020*/ 	.short	0x0001
        /*0022*/ 	.short	0x0000


//--------------------- .nv.info                  --------------------------
	.section	.nv.info,"",@"SHT_CUDA_INFO"
	.align	4


	//----- nvinfo : EIATTR_REGCOUNT
	.align		4
        /*0000*/ 	.byte	0x04, 0x2f
        /*0002*/ 	.short	(.L_4 - .L_3)
	.align		4
.L_3:
        /*0004*/ 	.word	index@(matmul_kernel)
        /*0008*/ 	.word	0x000000ff


	//----- nvinfo : EIATTR_FRAME_SIZE
	.align		4
.L_4:
        /*000c*/ 	.byte	0x04, 0x11
        /*000e*/ 	.short	(.L_6 - .L_5)
	.align		4
.L_5:
        /*0010*/ 	.word	index@($__internal_2_$__cuda_sm10x_tcgen05_guardrail_trap_unallocated_columns_being_dealloced)
        /*0014*/ 	.word	0x00000918


	//----- nvinfo : EIATTR_FRAME_SIZE
	.align		4
.L_6:
        /*0018*/ 	.byte	0x04, 0x11
        /*001a*/ 	.short	(.L_8 - .L_7)
	.align		4
.L_7:
        /*001c*/ 	.word	index@($__internal_1_$__cuda_sm10x_tcgen05_guardrail_trap_phase_invalid_during_alloc)
        /*0020*/ 	.word	0x00000918


	//----- nvinfo : EIATTR_FRAME_SIZE
	.align		4
.L_8:
        /*0024*/ 	.byte	0x04, 0x11
        /*0026*/ 	.short	(.L_10 - .L_9)
	.align		4
.L_9:
        /*0028*/ 	.word	index@($__internal_0_$__cuda_sm10x_tcgen05_guardrail_trap_col_being_dealloced_not_returned_by_alloc)
        /*002c*/ 	.word	0x00000918


	//----- nvinfo : EIATTR_FRAME_SIZE
	.align		4
.L_10:
        /*0030*/ 	.byte	0x04, 0x11
        /*0032*/ 	.short	(.L_12 - .L_11)
	.align		4
.L_11:
        /*0034*/ 	.word	index@(matmul_kernel)
        /*0038*/ 	.word	0x00000918


	//----- nvinfo : EIATTR_MIN_STACK_SIZE
	.align		4
.L_12:
        /*003c*/ 	.byte	0x04, 0x12
        /*003e*/ 	.short	(.L_14 - .L_13)
	.align		4
.L_13:
        /*0040*/ 	.word	index@(matmul_kernel)
        /*0044*/ 	.word	0x00000918
.L_14:


//--------------------- .nv.info.matmul_kernel    --------------------------
	.section	.nv.info.matmul_kernel,"",@"SHT_CUDA_INFO"
	.sectionflags	@""
	.align	4


	//----- nvinfo : EIATTR_CUDA_API_VERSION
	.align		4
        /*0000*/ 	.byte	0x04, 0x37
        /*0002*/ 	.short	(.L_16 - .L_15)
.L_15:
        /*0004*/ 	.word	0x00000081


	//----- nvinfo : EIATTR_KPARAM_INFO
	.align		4
.L_16:
        /*0008*/ 	.byte	0x04, 0x17
        /*000a*/ 	.short	(.L_18 - .L_17)
.L_17:
        /*000c*/ 	.word	0x00000000
        /*0010*/ 	.short	0x000d
        /*0012*/ 	.short	0x0048
        /*0014*/ 	.byte	0x00, 0xf4, 0x21, 0x00


	//----- nvinfo : EIATTR_KPARAM_INFO
	.align		4
.L_18:
        /*0018*/ 	.byte	0x04, 0x17
        /*001a*/ 	.short	(.L_20 - .L_19)
.L_19:
        /*001c*/ 	.word	0x00000000
        /*0020*/ 	.short	0x000c
        /*0022*/ 	.short	0x0040
        /*0024*/ 	.byte	0x00, 0xf4, 0x21, 0x00


	//----- nvinfo : EIATTR_KPARAM_INFO
	.align		4
.L_20:
        /*0028*/ 	.byte	0x04, 0x17
        /*002a*/ 	.short	(.L_22 - .L_21)
.L_21:
        /*002c*/ 	.word	0x00000000
        /*0030*/ 	.short	0x000b
        /*0032*/ 	.short	0x0038
        /*0034*/ 	.byte	0x00, 0xf0, 0x11, 0x00


	//----- nvinfo : EIATTR_KPARAM_INFO
	.align		4
.L_22:
        /*0038*/ 	.byte	0x04, 0x17
        /*003a*/ 	.short	(.L_24 - .L_23)
.L_23:
        /*003c*/ 	.word	0x00000000
        /*0040*/ 	.short	0x000a
        /*0042*/ 	.short	0x0034
        /*0044*/ 	.byte	0x00, 0xf0, 0x11, 0x00


	//----- nvinfo : EIATTR_KPARAM_INFO
	.align		4
.L_24:
        /*0048*/ 	.byte	0x04, 0x17
        /*004a*/ 	.short	(.L_26 - .L_25)
.L_25:
        /*004c*/ 	.word	0x00000000
        /*0050*/ 	.short	0x0009
        /*0052*/ 	.short	0x0030
        /*0054*/ 	.byte	0x00, 0xf0, 0x11, 0x00


	//----- nvinfo : EIATTR_KPARAM_INFO
	.align		4
.L_26:
        /*0058*/ 	.byte	0x04, 0x17
        /*005a*/ 	.short	(.L_28 - .L_27)
.L_27:
        /*005c*/ 	.word	0x00000000
        /*0060*/ 	.short	0x0008
        /*0062*/ 	.short	0x002c
        /*0064*/ 	.byte	0x00, 0xf0, 0x11, 0x00


	//----- nvinfo : EIATTR_KPARAM_INFO
	.align		4
.L_28:
        /*0068*/ 	.byte	0x04, 0x17
        /*006a*/ 	.short	(.L_30 - .L_29)
.L_29:
        /*006c*/ 	.word	0x00000000
        /*0070*/ 	.short	0x0007
        /*0072*/ 	.short	0x0028
        /*0074*/ 	.byte	0x00, 0xf0, 0x11, 0x00


	//----- nvinfo : EIATTR_KPARAM_INFO
	.align		4
.L_30:
        /*0078*/ 	.byte	0x04, 0x17
        /*007a*/ 	.short	(.L_32 - .L_31)
.L_31:
        /*007c*/ 	.word	0x00000000
        /*0080*/ 	.short	0x0006
        /*0082*/ 	.short	0x0024
        /*0084*/ 	.byte	0x00, 0xf0, 0x11, 0x00


	//----- nvinfo : EIATTR_KPARAM_INFO
	.align		4
.L_32:
        /*0088*/ 	.byte	0x04, 0x17
        /*008a*/ 	.short	(.L_34 - .L_33)
.L_33:
        /*008c*/ 	.word	0x00000000
        /*0090*/ 	.short	0x0005
        /*0092*/ 	.short	0x0020
        /*0094*/ 	.byte	0x00, 0xf0, 0x11, 0x00


	//----- nvinfo : EIATTR_KPARAM_INFO
	.align		4
.L_34:
        /*0098*/ 	.byte	0x04, 0x17
        /*009a*/ 	.short	(.L_36 - .L_35)
.L_35:
        /*009c*/ 	.word	0x00000000
        /*00a0*/ 	.short	0x0004
        /*00a2*/ 	.short	0x001c
        /*00a4*/ 	.byte	0x00, 0xf0, 0x11, 0x00


	//----- nvinfo : EIATTR_KPARAM_INFO
	.align		4
.L_36:
        /*00a8*/ 	.byte	0x04, 0x17
        /*00aa*/ 	.short	(.L_38 - .L_37)
.L_37:
        /*00ac*/ 	.word	0x00000000
        /*00b0*/ 	.short	0x0003
        /*00b2*/ 	.short	0x0018
        /*00b4*/ 	.byte	0x00, 0xf0, 0x11, 0x00


	//----- nvinfo : EIATTR_KPARAM_INFO
	.align		4
.L_38:
        /*00b8*/ 	.byte	0x04, 0x17
        /*00ba*/ 	.short	(.L_40 - .L_39)
.L_39:
        /*00bc*/ 	.word	0x00000000
        /*00c0*/ 	.short	0x0002
        /*00c2*/ 	.short	0x0010
        /*00c4*/ 	.byte	0x00, 0xf4, 0x21, 0x00


	//----- nvinfo : EIATTR_KPARAM_INFO
	.align		4
.L_40:
        /*00c8*/ 	.byte	0x04, 0x17
        /*00ca*/ 	.short	(.L_42 - .L_41)
.L_41:
        /*00cc*/ 	.word	0x00000000
        /*00d0*/ 	.short	0x0001
        /*00d2*/ 	.short	0x0008
        /*00d4*/ 	.byte	0x00, 0xf4, 0x21, 0x00


	//----- nvinfo : EIATTR_KPARAM_INFO
	.align		4
.L_42:
        /*00d8*/ 	.byte	0x04, 0x17
        /*00da*/ 	.short	(.L_44 - .L_43)
.L_43:
        /*00dc*/ 	.word	0x00000000
        /*00e0*/ 	.short	0x0000
        /*00e2*/ 	.short	0x0000
        /*00e4*/ 	.byte	0x00, 0xf4, 0x21, 0x00


	//----- nvinfo : EIATTR_AT_ENTRY_FRAGMENTS
	.align		4
.L_44:
        /*00e8*/ 	.byte	0x04, 0x4f
        /*00ea*/ 	.short	(.L_46 - .L_45)


	//   ....[0]....
.L_45:
        /*00ec*/ 	.word	0x00000004


	//----- nvinfo : EIATTR_RESERVED_SMEM_USED
	.align		4
.L_46:
        /*00f0*/ 	.byte	0x01, 0x41
	.zero		2


	//----- nvinfo : EIATTR_SPARSE_MMA_MASK
	.align		4
        /*00f4*/ 	.byte	0x03, 0x50
        /*00f6*/ 	.short	0x0000


	//----- nvinfo : EIATTR_TCGEN05_1CTA_USED
	.align		4
        /*00f8*/ 	.byte	0x01, 0x51
	.zero		2


	//----- nvinfo : EIATTR_MAXREG_COUNT
	.align		4
        /*00fc*/ 	.byte	0x03, 0x1b
        /*00fe*/ 	.short	0x00ff


	//----- nvinfo : EIATTR_NUM_BARRIERS
	.align		4
        /*0100*/ 	.byte	0x02, 0x4c
        /*0102*/ 	.byte	0x01
	.zero		1


	//----- nvinfo : EIATTR_ANNOTATIONS
	.align		4
        /*0104*/ 	.byte	0x04, 0x55
        /*0106*/ 	.short	(.L_48 - .L_47)


	//   ....[0]....
.L_47:
        /*0108*/ 	.word	0x00000001
        /*010c*/ 	.byte	0x70, 0x0f, 0x00, 0x00, 0x01, 0x00, 0x00, 0x00, 0xa0, 0x6a, 0x00, 0x00, 0x01, 0x00, 0x00, 0x00
        /* <DEDUP_REMOVED lines=1055> */
        /*430c*/ 	.byte	0xa0, 0x67, 0x02, 0x00, 0x01, 0x00, 0x00, 0x00, 0xb0, 0x67, 0x02, 0x00


	//----- nvinfo : EIATTR_INT_WARP_WIDE_INSTR_OFFSETS
	.align		4
.L_48:
        /*4318*/ 	.byte	0x04, 0x31
        /*431a*/ 	.short	(.L_50 - .L_49)


	//   ....[0]....
.L_49:
        /*431c*/ 	.word	0x00009d50


	//   ....[1]....
        /*4320*/ 	.word	0x00009e40


	//   ....[2]....
        /*4324*/ 	.word	0x00009e90


	//   ....[3]....
        /*4328*/ 	.word	0x0002c0f0


	//   ....[4]....
        /*432c*/ 	.word	0x0002c140


	//----- nvinfo : EIATTR_COOP_GROUP_MASK_REGIDS
	.align		4
.L_50:
        /*4330*/ 	.byte	0x04, 0x29
        /*4332*/ 	.short	(.L_52 - .L_51)


	//   ....[0]....
.L_51:
        /*4334*/ 	.word	0xffffffff


	//   ....[1]....
        /*4338*/ 	.word	0xffffffff


	//   ....[2]....
        /*433c*/ 	.word	0xffffffff


	//   ....[3]....
        /*4340*/ 	.word	0xffffffff


	//----- nvinfo : EIATTR_COOP_GROUP_INSTR_OFFSETS
	.align		4
.L_52:
        /*4344*/ 	.byte	0x04, 0x28
        /*4346*/ 	.short	(.L_54 - .L_53)


	//   ....[0]....
.L_53:
        /*4348*/ 	.word	0x00000070


	//   ....[1]....
        /*434c*/ 	.word	0x00000330


	//   ....[2]....
        /*4350*/ 	.word	0x0002bf80


	//   ....[3]....
        /*4354*/ 	.word	0x0002c1f0


	//----- nvinfo : EIATTR_VRC_CTA_INIT_COUNT
	.align		4
.L_54:
        /*4358*/ 	.byte	0x02, 0x4a
        /*435a*/ 	.byte	0x80
	.zero		1


	//----- nvinfo : EIATTR_MBARRIER_INSTR_OFFSETS
	.align		4
        /*435c*/ 	.byte	0x04, 0x39
        /*435e*/ 	.short	(.L_56 - .L_55)


	//   ....[0]....
.L_55:
        /*4360*/ 	.word	0x00009eb0
        /*4364*/ 	.word	0x000000ff
        /*4368*/ 	.word	0x00000000
        /*436c*/ 	.short	0x0100
        /*436e*/ 	.byte	0x08
	.zero		1


	//   ....[1]....
        /*4370*/ 	.word	0x00009ed0
        /*4374*/ 	.word	0x000000ff
        /*4378*/ 	.word	0x00070008
        /*437c*/ 	.short	0x0100
        /*437e*/ 	.byte	0x0a
	.zero		1


	//   ....[2]....
        /*4380*/ 	.word	0x0001d3d0
        /*4384*/ 	.word	0x000000ff
        /*4388*/ 	.word	0x00000000
        /*438c*/ 	.short	0x010a
        /*438e*/ 	.byte	0x08
	.zero		1


	//   ....[3]....
        /*4390*/ 	.word	0x00024390
        /*4394*/ 	.word	0x000000ff
        /*4398*/ 	.word	0x00000000
        /*439c*/ 	.short	0x010a
        /*439e*/ 	.byte	0x08
	.zero		1


	//   ....[4]....
        /*43a0*/ 	.word	0x00024510
        /*43a4*/ 	.word	0x000000ff
        /*43a8*/ 	.word	0x00070000
        /*43ac*/ 	.short	0x0108
        /*43ae*/ 	.byte	0x0a
	.zero		1


	//   ....[5]....
        /*43b0*/ 	.word	0x00024590
        /*43b4*/ 	.word	0x000000ff
        /*43b8*/ 	.word	0x00070008
        /*43bc*/ 	.short	0x0108
        /*43be*/ 	.byte	0x0a
	.zero		1


	//   ....[6]....
        /*43c0*/ 	.word	0x0002c210
        /*43c4*/ 	.word	0x000000ff
        /*43c8*/ 	.word	0x00000000
        /*43cc*/ 	.short	0x010a
        /*43ce*/ 	.byte	0x08
	.zero		1


	//   ....[7]....
        /*43d0*/ 	.word	0x0002c240
        /*43d4*/ 	.word	0x000000ff
        /*43d8*/ 	.word	0x00000000
        /*43dc*/ 	.short	0x010a
        /*43de*/ 	.byte	0x08
	.zero		1


	//----- nvinfo : EIATTR_NUM_MBARRIERS
	.align		4
.L_56:
        /*43e0*/ 	.byte	0x03, 0x38
        /*43e2*/ 	.short	0x0002


	//----- nvinfo : EIATTR_EXIT_INSTR_OFFSETS
	.align		4
        /*43e4*/ 	.byte	0x04, 0x1c
        /*43e6*/ 	.short	(.L_58 - .L_57)


	//   ....[0]....
.L_57:
        /*43e8*/ 	.word	0x0002c200


	//----- nvinfo : EIATTR_REQNTID
	.align		4
.L_58:
        /*43ec*/ 	.byte	0x04, 0x10
        /*43ee*/ 	.short	(.L_60 - .L_59)
.L_59:
        /*43f0*/ 	.word	0x00000080
        /*43f4*/ 	.word	0x00000001
        /*43f8*/ 	.word	0x00000001


	//----- nvinfo : EIATTR_CRS_STACK_SIZE
	.align		4
.L_60:
        /*43fc*/ 	.byte	0x04, 0x1e
        /*43fe*/ 	.short	(.L_62 - .L_61)
.L_61:
        /*4400*/ 	.word	0x00000000


	//----- nvinfo : EIATTR_CBANK_PARAM_SIZE
	.align		4
.L_62:
        /*4404*/ 	.byte	0x03, 0x19
        /*4406*/ 	.short	0x0050


	//----- nvinfo : EIATTR_PARAM_CBANK
	.align		4
        /*4408*/ 	.byte	0x04, 0x0a
        /*440a*/ 	.short	(.L_64 - .L_63)
	.align		4
.L_63:
        /*440c*/ 	.word	index@(.nv.constant0.matmul_kernel)
        /*4410*/ 	.short	0x0380
        /*4412*/ 	.short	0x0050


	//----- nvinfo : EIATTR_SW_WAR
	.align		4
.L_64:
        /*4414*/ 	.byte	0x04, 0x36
        /*4416*/ 	.short	(.L_66 - .L_65)
.L_65:
        /*4418*/ 	.word	0x00000008
.L_66:


//--------------------- .nv.compat                --------------------------
	.section	.nv.compat,"",@"SHT_CUDA_COMPAT_INFO"
	.align	4
        /*0000*/ 	.byte	0x02, 0x02, 0x02, 0x00, 0x02, 0x05, 0x05, 0x00, 0x02, 0x03, 0x00, 0x00, 0x02, 0x06, 0x01, 0x00


//--------------------- .nv.callgraph             --------------------------
	.section	.nv.callgraph,"",@"SHT_CUDA_CALLGRAPH"
	.align	4
	.sectionentsize	8
	.align		4
        /*0000*/ 	.word	0x00000000
	.align		4
        /*0004*/ 	.word	0xffffffff
	.align		4
        /*0008*/ 	.word	0x00000000
	.align		4
        /*000c*/ 	.word	0xfffffffe
	.align		4
        /*0010*/ 	.word	0x00000000
	.align		4
        /*0014*/ 	.word	0xfffffffd
	.align		4
        /*0018*/ 	.word	0x00000000
	.align		4
        /*001c*/ 	.word	0xfffffffc


//--------------------- .text.matmul_kernel       --------------------------
	.section	.text.matmul_kernel,"ax",@progbits
	.align	128
        .global         matmul_kernel
        .type           matmul_kernel,@function
        .size           matmul_kernel,(.L_x_21 - matmul_kernel)
        .other          matmul_kernel,@"STO_CUDA_ENTRY STV_DEFAULT"
matmul_kernel:
.text.matmul_kernel:
[----:B------:R-:W1:Y:S01]  /*0000*/  LDC R1, c[0x0][0x37c] ;  /* 0x0000df00ff017b82 */ /* 0x000e620000000800 */
[----:B------:R-:W2:Y:S01]  /*0010*/  S2R R5, SR_TID.X ;  /* 0x0000000000057919 */ /* 0x000ea20000002100 */
[----:B-1----:R-:W-:Y:S01]  /*0020*/  VIADD R1, R1, 0xfffff6e8 ;  /* 0xfffff6e801017836 */ /* 0x002fe20000000000 */
[----:B--2---:R-:W-:-:S13]  /*0030*/  ISETP.GE.U32.AND P0, PT, R5, 0x20, PT ;  /* 0x000000200500780c */ /* 0x004fda0003f06070 */
[----:B------:R-:W-:Y:S02]  /*0040*/  VOTEU.ANY UP0, P0 ;  /* 0x0000000000ff7886 */ /* 0x000fe40000000100 */
[----:B------:R-:W-:Y:S05]  /*0050*/  BRA.U UP0, `(.L_x_0) ;  /* 0x0000000100b87547 */ /* 0x000fea000b800000 */
[----:B------:R-:W1:Y:S01]  /*0060*/  S2UR UR6, SR_CgaCtaId ;  /* 0x00000000000679c3 */ /* 0x000e620000008800 */
[----:B------:R-:W-:Y:S01]  /*0070*/  NOP ;  /* 0x0000000000007918 */ /* 0x000fe20000000000 */
[----:B------:R-:W-:Y:S02]  /*0080*/  UMOV UR4, 0x40 ;  /* 0x0000004000047882 */ /* 0x000fe40000000000 */
[----:B-1----:R-:W-:-:S09]  /*0090*/  ULEA UR4, UR6, UR4, 0x18 ;  /* 0x0000000406047291 */ /* 0x002fd2000f8ec0ff */
[----:B------:R-:W1:Y:S01]  /*00a0*/  LDS.U8 R0, [UR4] ;  /* 0x00000004ff007984 */ /* 0x000e620008000000 */
[----:B------:R-:W-:Y:S02]  /*00b0*/  UMOV UR4, 0x400 ;  /* 0x0000040000047882 */ /* 0x000fe40000000000 */
[----:B------:R-:W-:Y:S01]  /*00c0*/  ULEA UR4, UR6, UR4, 0x18 ;  /* 0x0000000406047291 */ /* 0x000fe2000f8ec0ff */
[----:B-1----:R-:W-:-:S13]  /*00d0*/  ISETP.NE.AND P0, PT, R0, RZ, PT ;  /* 0x000000ff0000720c */ /* 0x002fda0003f05270 */
[----:B------:R-:W-:Y:S05]  /*00e0*/  @P0 BRA `(.L_x_1) ;  /* 0x00000000007c0947 */ /* 0x000fea0003800000 */
[----:B------:R-:W-:-:S13]  /*00f0*/  ELECT P0, URZ, PT ;  /* 0x0000000000ff782f */ /* 0x000fda0003800000 */
[----:B------:R-:W-:Y:S05]  /*0100*/  @!P0 BRA `(.L_x_2) ;  /* 0x0000000000848947 */ /* 0x000fea0003800000 */
[----:B------:R-:W-:Y:S01]  /*0110*/  UMOV UR5, 0x10 ;  /* 0x0000001000057882 */ /* 0x000fe20000000000 */
[----:B------:R-:W-:Y:S02]  /*0120*/  IMAD.MOV.U32 R4, RZ, RZ, 0x1 ;  /* 0x00000001ff047424 */ /* 0x000fe400078e00ff */
[----:B------:R-:W-:Y:S02]  /*0130*/  IMAD.MOV.U32 R7, RZ, RZ, 0xffff ;  /* 0x0000ffffff077424 */ /* 0x000fe400078e00ff */
[----:B------:R-:W-:Y:S04]  /*0140*/  DEPBAR.LE SB1, 0x36 ;  /* 0x00009d800000791a */ /* 0x000fe80000000000 */
[----:B------:R-:W1:Y:S02]  /*0150*/  UTCATOMSWS.FIND_AND_SET.ALIGN UP1, UR5, UR5 ;  /* 0x00000005000575e3 */ /* 0x000e640008020800 */
[----:B-1----:R-:W-:-:S04]  /*0160*/  PLOP3.LUT P0, PT, PT, PT, UP1, 0x80, 0x8 ;  /* 0x000000000008781c */ /* 0x002fc80003f0f018 */
[----:B------:R-:W-:-:S04]  /*0170*/  SEL R0, RZ, 0xffffffff, !P0 ;  /* 0xffffffffff007807 */ /* 0x000fc80004000000 */
[----:B------:R-:W-:Y:S01]  /*0180*/  ISETP.NE.AND P0, PT, R0, RZ, PT ;  /* 0x000000ff0000720c */ /* 0x000fe20003f05270 */
[----:B------:R-:W-:-:S12]  /*0190*/  IMAD.U32 R0, RZ, RZ, UR5 ;  /* 0x00000005ff007e24 */ /* 0x000fd8000f8e00ff */
[----:B------:R-:W-:Y:S05]  /*01a0*/  @P0 BRA `(.L_x_3) ;  /* 0x0000000000240947 */ /* 0x000fea0003800000 */
.L_x_4:
[----:B------:R-:W-:Y:S05]  /*01b0*/  NANOSLEEP 0x64 ;  /* 0x000000640000795d */ /* 0x000fea0003800000 */
[----:B------:R-:W-:-:S05]  /*01c0*/  UMOV UR5, 0x10 ;  /* 0x0000001000057882 */ /* 0x000fca0000000000 */
[----:B------:R-:W-:Y:S04]  /*01d0*/  DEPBAR.LE SB1, 0x36 ;  /* 0x00009d800000791a */ /* 0x000fe80000000000 */
[----:B------:R-:W1:Y:S02]  /*01e0*/  UTCATOMSWS.FIND_AND_SET.ALIGN UP1, UR5, UR5 ;  /* 0x00000005000575e3 */ /* 0x000e640008020800 */
[----:B-1----:R-:W-:-:S04]  /*01f0*/  PLOP3.LUT P0, PT, PT, PT, UP1, 0x80, 0x8 ;  /* 0x000000000008781c */ /* 0x002fc80003f0f018 */
[----:B------:R-:W-:-:S04]  /*0200*/  SEL R0, RZ, 0xffffffff, !P0 ;  /* 0xffffffffff007807 */ /* 0x000fc80004000000 */
[----:B------:R-:W-:Y:S01]  /*0210*/  ISETP.NE.AND P0, PT, R0, RZ, PT ;  /* 0x000000ff0000720c */ /* 0x000fe20003f05270 */
[----:B------:R-:W-:-:S12]  /*0220*/  IMAD.U32 R0, RZ, RZ, UR5 ;  /* 0x00000005ff007e24 */ /* 0x000fd8000f8e00ff */
[----:B------:R-:W-:Y:S05]  /*0230*/  @!P0 BRA `(.L_x_4) ;  /* 0xfffffffc00dc8947 */ /* 0x000fea000383ffff */
.L_x_3:
[C---:B------:R-:W-:Y:S01]  /*0240*/  VIADD R3, R0.reuse, 0x10 ;  /* 0x0000001000037836 */ /* 0x040fe20000000000 */
[----:B------:R-:W-:Y:S01]  /*0250*/  UMOV UR5, 0x50 ;  /* 0x0000005000057882 */ /* 0x000fe20000000000 */
[----:B------:R-:W-:Y:S01]  /*0260*/  SHF.L.U32 R2, R7, R0, RZ ;  /* 0x0000000007027219 */ /* 0x000fe200000006ff */
[----:B------:R-:W-:Y:S01]  /*0270*/  ULEA UR5, UR6, UR5, 0x18 ;  /* 0x0000000506057291 */ /* 0x000fe2000f8ec0ff */
[----:B------:R-:W-:Y:S01]  /*0280*/  IMAD.SHL.U32 R0, R0, 0x20, RZ ;  /* 0x0000002000007824 */ /* 0x000fe200078e00ff */
[----:B------:R-:W-:-:S04]  /*0290*/  SHF.L.U32 R3, R4, R3, RZ ;  /* 0x0000000304037219 */ /* 0x000fc800000006ff */
[----:B------:R-:W-:-:S05]  /*02a0*/  LOP3.LUT R2, R3, R2, RZ, 0xfc, !PT ;  /* 0x0000000203027212 */ /* 0x000fca00078efcff */
[----:B------:R1:W-:Y:S04]  /*02b0*/  ATOMS.OR RZ, [UR5], R2 ;  /* 0x00000002ffff798c */ /* 0x0003e8000b000005 */
[----:B------:R1:W-:Y:S01]  /*02c0*/  STS [UR4], R0 ;  /* 0x00000000ff007988 */ /* 0x0003e20008000804 */
[----:B------:R-:W-:Y:S05]  /*02d0*/  BRA `(.L_x_2) ;  /* 0x0000000000107947 */ /* 0x000fea0003800000 */
.L_x_1:
[----:B------:R-:W-:Y:S01]  /*02e0*/  IMAD.MOV.U32 R0, RZ, RZ, -0x1 ;  /* 0xffffffffff007424 */ /* 0x000fe200078e00ff */
[----:B------:R-:W-:-:S04]  /*02f0*/  MOV R2, 0x320 ;  /* 0x0000032000027802 */ /* 0x000fc80000000f00 */
[----:B------:R1:W-:Y:S03]  /*0300*/  STS [UR4], R0 ;  /* 0x00000000ff007988 */ /* 0x0003e60008000804 */
[----:B-1----:R-:W-:Y:S05]  /*0310*/  CALL.REL.NOINC `($__internal_1_$__cuda_sm10x_tcgen05_guardrail_trap_phase_invalid_during_alloc) ;  /* 0x000002bc00e07944 */ /* 0x002fea0003c00000 */
.L_x_2:
[----:B------:R-:W-:Y:S05]  /*0320*/  WARPSYNC.ALL ;  /* 0x0000000000007948 */ /* 0x000fea0003800000 */
[----:B------:R-:W-:Y:S01]  /*0330*/  NOP ;  /* 0x0000000000007918 */ /* 0x000fe20000000000 */
.L_x_0:
[----:B------:R-:W2:Y:S01]  /*0340*/  LDC.64 R238, c[0x0][0x398] ;  /* 0x0000e600ffee7b82 */ /* 0x000ea20000000a00 */
[----:B------:R-:W3:Y:S01]  /*0350*/  S2R R7, SR_CTAID.X ;  /* 0x0000000000077919 */ /* 0x000ee20000002500 */
[----:B------:R-:W-:Y:S01]  /*0360*/  IMAD.SHL.U32 R245, R5, 0x4, RZ ;  /* 0x0000000405f57824 */ /* 0x000fe200078e00ff */
[----:B------:R-:W-:Y:S01]  /*0370*/  UMOV UR10, 0x400 ;  /* 0x00000400000a7882 */ /* 0x000fe20000000000 */
[----:B------:R-:W4:Y:S04]  /*0380*/  LDCU UR7, c[0x0][0x3a4] ;  /* 0x00007480ff0777ac */ /* 0x000f280008000800 */
[----:B------:R-:W5:Y:S01]  /*0390*/  S2UR UR6, SR_CgaCtaId ;  /* 0x00000000000679c3 */ /* 0x000f620000008800 */
[----:B------:R-:W1:Y:S01]  /*03a0*/  LDCU.64 UR4, c[0x0][0x3a8] ;  /* 0x00007500ff0477ac */ /* 0x000e620008000a00 */
[----:B------:R-:W1:Y:S06]  /*03b0*/  LDCU.128 UR12, c[0x0][0x380] ;  /* 0x00007000ff0c77ac */ /* 0x000e6c0008000c00 */
[----:B------:R-:W4:Y:S01]  /*03c0*/  LDC R252, c[0x0][0x3a0] ;  /* 0x0000e800fffc7b82 */ /* 0x000f220000000800 */
[----:B------:R-:W1:Y:S02]  /*03d0*/  LDCU UR16, c[0x0][0x3b0] ;  /* 0x00007600ff1077ac */ /* 0x000e640008000800 */
[----:B-12---:R-:W-:Y:S01]  /*03e0*/  VIADD R0, R239, 0xff ;  /* 0x000000ffef007836 */ /* 0x006fe20000000000 */
[----:B------:R-:W-:Y:S01]  /*03f0*/  IABS R13, R238 ;  /* 0x000000ee000d7213 */ /* 0x000fe20000000000 */
[----:B------:R-:W-:-:S03]  /*0400*/  USHF.L.U32 UR18, UR4, 0x1, URZ ;  /* 0x0000000104127899 */ /* 0x000fc600080006ff */
[----:B------:R-:W-:Y:S01]  /*0410*/  SHF.R.S32.HI R3, RZ, 0x1f, R0 ;  /* 0x0000001fff037819 */ /* 0x000fe20000011400 */
[----:B------:R-:W-:Y:S02]  /*0420*/  UIMAD UR19, UR4, 0x3, URZ ;  /* 0x00000003041378a4 */ /* 0x000fe4000f8e02ff */
[----:B-----5:R-:W-:Y:S01]  /*0430*/  ULEA UR10, UR6, UR10, 0x18 ;  /* 0x0000000a060a7291 */ /* 0x020fe2000f8ec0ff */
[----:B------:R-:W-:Y:S01]  /*0440*/  LEA.HI R3, R3, R0, RZ, 0x8 ;  /* 0x0000000003037211 */ /* 0x000fe200078f40ff */
[----:B------:R-:W-:Y:S01]  /*0450*/  IMAD.U32 R241, RZ, RZ, UR18 ;  /* 0x00000012fff17e24 */ /* 0x000fe2000f8e00ff */
[----:B---3--:R-:W-:Y:S01]  /*0460*/  IABS R8, R7 ;  /* 0x0000000700087213 */ /* 0x008fe20000000000 */
[----:B------:R-:W-:Y:S01]  /*0470*/  UIMAD UR30, UR4, 0xc, URZ ;  /* 0x0000000c041e78a4 */ /* 0x000fe2000f8e02ff */
[----:B------:R-:W-:Y:S01]  /*0480*/  SHF.R.S32.HI R3, RZ, 0x8, R3 ;  /* 0x00000008ff037819 */ /* 0x000fe20000011403 */
[----:B------:R-:W-:Y:S01]  /*0490*/  USHF.L.U32 UR29, UR4, 0x2, URZ ;  /* 0x00000002041d7899 */ /* 0x000fe200080006ff */
[----:B------:R-:W-:Y:S01]  /*04a0*/  IMAD.U32 R237, RZ, RZ, UR19 ;  /* 0x00000013ffed7e24 */ /* 0x000fe2000f8e00ff */
[----:B------:R-:W-:-:S02]  /*04b0*/  UIMAD UR67, UR4, 0x5, URZ ;  /* 0x00000005044378a4 */ /* 0x000fc4000f8e02ff */
[----:B------:R-:W-:Y:S01]  /*04c0*/  IMAD.SHL.U32 R4, R3, 0x8, RZ ;  /* 0x0000000803047824 */ /* 0x000fe200078e00ff */
[----:B------:R-:W-:Y:S01]  /*04d0*/  UIMAD UR28, UR4, 0x14, URZ ;  /* 0x00000014041c78a4 */ /* 0x000fe2000f8e02ff */
[----:B------:R-:W-:Y:S01]  /*04e0*/  IMAD.U32 R233, RZ, RZ, UR29 ;  /* 0x0000001dffe97e24 */ /* 0x000fe2000f8e00ff */
[----:B------:R-:W-:Y:S01]  /*04f0*/  UIMAD UR66, UR4, 0x6, URZ ;  /* 0x00000006044278a4 */ /* 0x000fe2000f8e02ff */
[----:B------:R-:W-:Y:S01]  /*0500*/  IMAD.U32 R229, RZ, RZ, UR67 ;  /* 0x00000043ffe57e24 */ /* 0x000fe2000f8e00ff */
[-C--:B------:R-:W-:Y:S01]  /*0510*/  IABS R9, R4.reuse ;  /* 0x0000000400097213 */ /* 0x080fe20000000000 */
[----:B------:R-:W-:Y:S01]  /*0520*/  UIMAD UR27, UR4, 0x18, URZ ;  /* 0x00000018041b78a4 */ /* 0x000fe2000f8e02ff */
[----:B------:R-:W-:Y:S01]  /*0530*/  IABS R10, R4 ;  /* 0x00000004000a7213 */ /* 0x000fe20000000000 */
[----:B------:R-:W-:Y:S01]  /*0540*/  UIMAD UR65, UR4, 0x7, URZ ;  /* 0x00000007044178a4 */ /* 0x000fe2000f8e02ff */
[----:B------:R-:W1:Y:S01]  /*0550*/  I2F.RP R0, R9 ;  /* 0x0000000900007306 */ /* 0x000e620000209400 */
[----:B------:R-:W-:Y:S01]  /*0560*/  UIMAD UR26, UR4, 0x1c, URZ ;  /* 0x0000001c041a78a4 */ /* 0x000fe2000f8e02ff */
[----:B------:R-:W-:Y:S01]  /*0570*/  IMAD.U32 R225, RZ, RZ, UR66 ;  /* 0x00000042ffe17e24 */ /* 0x000fe2000f8e00ff */
[----:B------:R-:W-:Y:S01]  /*0580*/  USHF.L.U32 UR64, UR4, 0x3, URZ ;  /* 0x0000000304407899 */ /* 0x000fe200080006ff */
[----:B------:R-:W-:Y:S01]  /*0590*/  IMAD.U32 R31, RZ, RZ, UR27 ;  /* 0x0000001bff1f7e24 */ /* 0x000fe2000f8e00ff */
[----:B------:R-:W-:-:S02]  /*05a0*/  UIMAD UR63, UR4, 0x9, URZ ;  /* 0x00000009043f78a4 */ /* 0x000fc4000f8e02ff */
[----:B------:R-:W-:Y:S01]  /*05b0*/  UIMAD UR25, UR4, 0x24, URZ ;  /* 0x00000024041978a4 */ /* 0x000fe2000f8e02ff */
[----:B------:R-:W-:Y:S01]  /*05c0*/  IMAD.U32 R39, RZ, RZ, UR26 ;  /* 0x0000001aff277e24 */ /* 0x000fe2000f8e00ff */
[----:B------:R-:W-:Y:S02]  /*05d0*/  UIMAD UR62, UR4, 0xa, URZ ;  /* 0x0000000a043e78a4 */ /* 0x000fe4000f8e02ff */
[----:B------:R-:W-:Y:S02]  /*05e0*/  UIMAD UR24, UR4, 0x28, URZ ;  /* 0x00000028041878a4 */ /* 0x000fe4000f8e02ff */
[----:B------:R-:W-:Y:S01]  /*05f0*/  UIMAD UR61, UR4, 0xb, URZ ;  /* 0x0000000b043d78a4 */ /* 0x000fe2000f8e02ff */
[----:B------:R-:W-:Y:S01]  /*0600*/  IMAD.U32 R55, RZ, RZ, UR25 ;  /* 0x00000019ff377e24 */ /* 0x000fe2000f8e00ff */
[----:B-1----:R-:W1:Y:S01]  /*0610*/  MUFU.RCP R0, R0 ;  /* 0x0000000000007308 */ /* 0x002e620000001000 */
[----:B------:R-:W-:Y:S01]  /*0620*/  UIMAD UR23, UR4, 0x2c, URZ ;  /* 0x0000002c041778a4 */ /* 0x000fe2000f8e02ff */
[----:B------:R-:W-:Y:S01]  /*0630*/  IMAD.U32 R63, RZ, RZ, UR24 ;  /* 0x00000018ff3f7e24 */ /* 0x000fe2000f8e00ff */
[----:B------:R-:W-:-:S02]  /*0640*/  UIMAD UR22, UR4, 0x30, URZ ;  /* 0x00000030041678a4 */ /* 0x000fc4000f8e02ff */
[----:B------:R-:W-:Y:S02]  /*0650*/  UIMAD UR60, UR4, 0xd, URZ ;  /* 0x0000000d043c78a4 */ /* 0x000fe4000f8e02ff */
[----:B------:R-:W-:Y:S01]  /*0660*/  UIMAD UR21, UR4, 0x34, URZ ;  /* 0x00000034041578a4 */ /* 0x000fe2000f8e02ff */
[----:B------:R-:W-:Y:S01]  /*0670*/  IMAD.U32 R75, RZ, RZ, UR23 ;  /* 0x00000017ff4b7e24 */ /* 0x000fe2000f8e00ff */
[----:B------:R-:W-:Y:S01]  /*0680*/  UIMAD UR59, UR4, 0xe, URZ ;  /* 0x0000000e043b78a4 */ /* 0x000fe2000f8e02ff */
[----:B------:R-:W-:Y:S01]  /*0690*/  IMAD.U32 R83, RZ, RZ, UR22 ;  /* 0x00000016ff537e24 */ /* 0x000fe2000f8e00ff */
[----:B------:R-:W-:Y:S02]  /*06a0*/  UIMAD UR20, UR4, 0x38, URZ ;  /* 0x00000038041478a4 */ /* 0x000fe4000f8e02ff */
[----:B------:R-:W-:Y:S01]  /*06b0*/  UIMAD UR58, UR4, 0xf, URZ ;  /* 0x0000000f043a78a4 */ /* 0x000fe2000f8e02ff */
[----:B------:R-:W-:Y:S01]  /*06c0*/  IMAD.U32 R91, RZ, RZ, UR21 ;  /* 0x00000015ff5b7e24 */ /* 0x000fe2000f8e00ff */
[----:B------:R-:W-:Y:S01]  /*06d0*/  UIMAD UR17, UR4, 0x3c, URZ ;  /* 0x0000003c041178a4 */ /* 0x000fe2000f8e02ff */
[----:B-1----:R-:W-:Y:S01]  /*06e0*/  VIADD R2, R0, 0xffffffe ;  /* 0x0ffffffe00027836 */ /* 0x002fe20000000000 */
[----:B------:R-:W-:Y:S01]  /*06f0*/  USHF.L.U32 UR57, UR4, 0x4, URZ ;  /* 0x0000000404397899 */ /* 0x000fe200080006ff */
[----:B------:R-:W-:Y:S01]  /*0700*/  IMAD.MOV R0, RZ, RZ, -R10 ;  /* 0x000000ffff007224 */ /* 0x000fe200078e0a0a */
[----:B------:R-:W-:Y:S01]  /*0710*/  UIMAD UR56, UR4, 0x11, URZ ;  /* 0x00000011043878a4 */ /* 0x000fe2000f8e02ff */
[----:B------:R1:W2:Y:S01]  /*0720*/  F2I.FTZ.U32.TRUNC.NTZ R3, R2 ;  /* 0x0000000200037305 */ /* 0x0002a2000021f000 */
[----:B------:R-:W-:Y:S01]  /*0730*/  UIMAD UR55, UR4, 0x12, URZ ;  /* 0x00000012043778a4 */ /* 0x000fe2000f8e02ff */
[----:B------:R-:W-:Y:S01]  /*0740*/  IMAD.U32 R99, RZ, RZ, UR20 ;  /* 0x00000014ff637e24 */ /* 0x000fe2000f8e00ff */
[----:B------:R-:W-:-:S02]  /*0750*/  UIMAD UR54, UR4, 0x13, URZ ;  /* 0x00000013043678a4 */ /* 0x000fc4000f8e02ff */
[----:B------:R-:W-:Y:S02]  /*0760*/  UIMAD UR53, UR4, 0x15, URZ ;  /* 0x00000015043578a4 */ /* 0x000fe4000f8e02ff */
[----:B------:R-:W-:Y:S01]  /*0770*/  UIMAD UR52, UR4, 0x16, URZ ;  /* 0x00000016043478a4 */ /* 0x000fe2000f8e02ff */
[----:B-1----:R-:W-:Y:S01]  /*0780*/  IMAD.MOV.U32 R2, RZ, RZ, RZ ;  /* 0x000000ffff027224 */ /* 0x002fe200078e00ff */
[----:B------:R-:W-:Y:S02]  /*0790*/  UIMAD UR51, UR4, 0x17, URZ ;  /* 0x00000017043378a4 */ /* 0x000fe4000f8e02ff */
[----:B------:R-:W-:Y:S02]  /*07a0*/  UIMAD UR50, UR4, 0x19, URZ ;  /* 0x00000019043278a4 */ /* 0x000fe4000f8e02ff */
[----:B------:R-:W-:Y:S01]  /*07b0*/  UIMAD UR49, UR4, 0x1a, URZ ;  /* 0x0000001a043178a4 */ /* 0x000fe2000f8e02ff */
[----:B--2---:R-:W-:Y:S01]  /*07c0*/  IMAD.MOV R6, RZ, RZ, -R3 ;  /* 0x000000ffff067224 */ /* 0x004fe200078e0a03 */
[----:B------:R-:W-:-:S02]  /*07d0*/  UIMAD UR48, UR4, 0x1b, URZ ;  /* 0x0000001b043078a4 */ /* 0x000fc4000f8e02ff */
[----:B------:R-:W-:Y:S01]  /*07e0*/  IMAD.U32 R33, RZ, RZ, UR50 ;  /* 0x00000032ff217e24 */ /* 0x000fe2000f8e00ff */
[----:B------:R-:W-:Y:S01]  /*07f0*/  UIMAD UR47, UR4, 0x1d, URZ ;  /* 0x0000001d042f78a4 */ /* 0x000fe2000f8e02ff */
[----:B------:R-:W-:Y:S01]  /*0800*/  IMAD R11, R6, R9, RZ ;  /* 0x00000009060b7224 */ /* 0x000fe200078e02ff */
[----:B------:R-:W-:Y:S01]  /*0810*/  UIMAD UR46, UR4, 0x1e, URZ ;  /* 0x0000001e042e78a4 */ /* 0x000fe2000f8e02ff */
[----:B------:R-:W-:Y:S01]  /*0820*/  IMAD.MOV.U32 R6, RZ, RZ, R8 ;  /* 0x000000ffff067224 */ /* 0x000fe200078e0008 */
[----:B------:R-:W-:Y:S01]  /*0830*/  UIMAD UR45, UR4, 0x1f, URZ ;  /* 0x0000001f042d78a4 */ /* 0x000fe2000f8e02ff */
[----:B------:R-:W-:Y:S01]  /*0840*/  IMAD.HI.U32 R3, R3, R11, R2 ;  /* 0x0000000b03037227 */ /* 0x000fe200078e0002 */
[----:B------:R-:W-:Y:S02]  /*0850*/  USHF.L.U32 UR44, UR4, 0x5, URZ ;  /* 0x00000005042c7899 */ /* 0x000fe400080006ff */
[----:B------:R-:W-:Y:S01]  /*0860*/  UIMAD UR43, UR4, 0x21, URZ ;  /* 0x00000021042b78a4 */ /* 0x000fe2000f8e02ff */
[----:B------:R-:W-:Y:S01]  /*0870*/  IMAD.U32 R35, RZ, RZ, UR49 ;  /* 0x00000031ff237e24 */ /* 0x000fe2000f8e00ff */
[----:B------:R-:W-:Y:S01]  /*0880*/  UIMAD UR42, UR4, 0x22, URZ ;  /* 0x00000022042a78a4 */ /* 0x000fe2000f8e02ff */
[----:B------:R-:W-:Y:S01]  /*0890*/  IMAD.HI.U32 R3, R3, R6, RZ ;  /* 0x0000000603037227 */ /* 0x000fe200078e00ff */
[----:B------:R-:W-:-:S02]  /*08a0*/  UIMAD UR41, UR4, 0x23, URZ ;  /* 0x00000023042978a4 */ /* 0x000fc4000f8e02ff */
[----:B------:R-:W-:Y:S01]  /*08b0*/  UIMAD UR40, UR4, 0x25, URZ ;  /* 0x00000025042878a4 */ /* 0x000fe2000f8e02ff */
[----:B------:R-:W-:Y:S01]  /*08c0*/  IMAD R0, R3, R0, R6 ;  /* 0x0000000003007224 */ /* 0x000fe200078e0206 */
[----:B------:R-:W-:Y:S01]  /*08d0*/  UIMAD UR39, UR4, 0x26, URZ ;  /* 0x00000026042778a4 */ /* 0x000fe2000f8e02ff */
[----:B------:R-:W-:Y:S01]  /*08e0*/  IMAD.U32 R37, RZ, RZ, UR48 ;  /* 0x00000030ff257e24 */ /* 0x000fe2000f8e00ff */
[----:B------:R-:W-:Y:S01]  /*08f0*/  UIMAD UR38, UR4, 0x27, URZ ;  /* 0x00000027042678a4 */ /* 0x000fe2000f8e02ff */
[----:B------:R-:W-:Y:S01]  /*0900*/  IMAD.U32 R41, RZ, RZ, UR47 ;  /* 0x0000002fff297e24 */ /* 0x000fe2000f8e00ff */
[----:B------:R-:W-:Y:S01]  /*0910*/  ISETP.GT.U32.AND P1, PT, R9, R0, PT ;  /* 0x000000000900720c */ /* 0x000fe20003f24070 */
[----:B------:R-:W-:Y:S01]  /*0920*/  IMAD.U32 R43, RZ, RZ, UR46 ;  /* 0x0000002eff2b7e24 */ /* 0x000fe2000f8e00ff */
[----:B------:R-:W-:Y:S01]  /*0930*/  UIMAD UR37, UR4, 0x29, URZ ;  /* 0x00000029042578a4 */ /* 0x000fe2000f8e02ff */
        /* <DEDUP_REMOVED lines=10> */
[----:B------:R-:W-:Y:S01]  /*09e0*/  @!P1 IMAD.IADD R0, R0, 0x1, -R9 ;  /* 0x0000000100009824 */ /* 0x000fe200078e0a09 */
[----:B------:R-:W-:Y:S01]  /*09f0*/  UIMAD UR31, UR4, 0x31, URZ ;  /* 0x00000031041f78a4 */ /* 0x000fe2000f8e02ff */
[----:B------:R-:W-:Y:S01]  /*0a00*/  @!P1 VIADD R3, R3, 0x1 ;  /* 0x0000000103039836 */ /* 0x000fe20000000000 */
[----:B------:R-:W-:Y:S01]  /*0a10*/  ISETP.NE.AND P1, PT, R4, RZ, PT ;  /* 0x000000ff0400720c */ /* 0x000fe20003f25270 */
[----:B------:R-:W-:Y:S01]  /*0a20*/  IMAD.U32 R57, RZ, RZ, UR40 ;  /* 0x00000028ff397e24 */ /* 0x000fe2000f8e00ff */
[----:B------:R-:W-:Y:S01]  /*0a30*/  ISETP.GE.U32.AND P0, PT, R0, R9, PT ;  /* 0x000000090000720c */ /* 0x000fe20003f06070 */
[----:B------:R-:W-:Y:S01]  /*0a40*/  IMAD.U32 R59, RZ, RZ, UR39 ;  /* 0x00000027ff3b7e24 */ /* 0x000fe2000f8e00ff */
[-C--:B------:R-:W-:Y:S01]  /*0a50*/  LOP3.LUT R0, R7, R4.reuse, RZ, 0x3c, !PT ;  /* 0x0000000407007212 */ /* 0x080fe200078e3cff */
[----:B------:R-:W-:Y:S01]  /*0a60*/  IMAD.U32 R61, RZ, RZ, UR38 ;  /* 0x00000026ff3d7e24 */ /* 0x000fe2000f8e00ff */
[----:B------:R-:W-:Y:S01]  /*0a70*/  UIMAD UR68, UR4, 0x37, URZ ;  /* 0x00000037044478a4 */ /* 0x000fe2000f8e02ff */
[----:B------:R-:W-:Y:S01]  /*0a80*/  IMAD.U32 R65, RZ, RZ, UR37 ;  /* 0x00000025ff417e24 */ /* 0x000fe2000f8e00ff */
[----:B------:R-:W-:Y:S01]  /*0a90*/  ISETP.GE.AND P2, PT, R0, RZ, PT ;  /* 0x000000ff0000720c */ /* 0x000fe20003f46270 */
[----:B------:R-:W-:Y:S01]  /*0aa0*/  VIADD R0, R238, 0x7f ;  /* 0x0000007fee007836 */ /* 0x000fe20000000000 */
[----:B------:R-:W-:Y:S01]  /*0ab0*/  UIMAD UR69, UR4, 0x39, URZ ;  /* 0x00000039044578a4 */ /* 0x000fe2000f8e02ff */
[----:B------:R-:W-:Y:S01]  /*0ac0*/  IMAD.U32 R67, RZ, RZ, UR36 ;  /* 0x00000024ff437e24 */ /* 0x000fe2000f8e00ff */
[----:B------:R-:W-:Y:S01]  /*0ad0*/  UIMAD UR70, UR4, 0x3a, URZ ;  /* 0x0000003a044678a4 */ /* 0x000fe2000f8e02ff */
[----:B------:R-:W-:Y:S01]  /*0ae0*/  IMAD.U32 R73, RZ, RZ, UR35 ;  /* 0x00000023ff497e24 */ /* 0x000fe2000f8e00ff */
[----:B------:R-:W-:Y:S01]  /*0af0*/  UIMAD UR71, UR4, 0x3b, URZ ;  /* 0x0000003b044778a4 */ /* 0x000fe2000f8e02ff */
[----:B------:R-:W-:Y:S01]  /*0b00*/  @P0 VIADD R3, R3, 0x1 ;  /* 0x0000000103030836 */ /* 0x000fe20000000000 */
[----:B------:R-:W-:Y:S01]  /*0b10*/  UIMAD UR72, UR4, 0x3d, URZ ;  /* 0x0000003d044878a4 */ /* 0x000fe2000f8e02ff */
[----:B------:R-:W-:Y:S01]  /*0b20*/  IMAD.U32 R77, RZ, RZ, UR34 ;  /* 0x00000022ff4d7e24 */ /* 0x000fe2000f8e00ff */
[----:B------:R-:W-:Y:S01]  /*0b30*/  UIMAD UR73, UR4, 0x3e, URZ ;  /* 0x0000003e044978a4 */ /* 0x000fe2000f8e02ff */
[----:B------:R-:W-:Y:S01]  /*0b40*/  IMAD.MOV.U32 R2, RZ, RZ, R3 ;  /* 0x000000ffff027224 */ /* 0x000fe200078e0003 */
[----:B------:R-:W-:Y:S01]  /*0b50*/  SHF.R.S32.HI R3, RZ, 0x1f, R0 ;  /* 0x0000001fff037819 */ /* 0x000fe20000011400 */
[----:B------:R-:W-:Y:S01]  /*0b60*/  IMAD.U32 R79, RZ, RZ, UR33 ;  /* 0x00000021ff4f7e24 */ /* 0x000fe2000f8e00ff */
[----:B------:R-:W-:Y:S01]  /*0b70*/  UIMAD UR74, UR4, 0x3f, URZ ;  /* 0x0000003f044a78a4 */ /* 0x000fe2000f8e02ff */
[----:B------:R-:W-:Y:S01]  /*0b80*/  @!P2 IMAD.MOV R2, RZ, RZ, -R2 ;  /* 0x000000ffff02a224 */ /* 0x000fe200078e0a02 */
[----:B------:R-:W-:Y:S01]  /*0b90*/  @!P1 LOP3.LUT R2, RZ, R4, RZ, 0x33, !PT ;  /* 0x00000004ff029212 */ /* 0x000fe200078e33ff */
[----:B------:R-:W-:Y:S01]  /*0ba0*/  IMAD.U32 R81, RZ, RZ, UR32 ;  /* 0x00000020ff517e24 */ /* 0x000fe2000f8e00ff */
[----:B------:R-:W-:Y:S01]  /*0bb0*/  LEA.HI R3, R3, R0, RZ, 0x7 ;  /* 0x0000000003037211 */ /* 0x000fe200078f38ff */
[----:B------:R-:W-:Y:S01]  /*0bc0*/  IMAD.U32 R85, RZ, RZ, UR31 ;  /* 0x0000001fff557e24 */ /* 0x000fe2000f8e00ff */
[----:B------:R-:W-:Y:S01]  /*0bd0*/  UIADD3 UR8, UPT, UPT, UR10, 0x70000, URZ ;  /* 0x000700000a087890 */ /* 0x000fe2000fffe0ff */
[----:B------:R-:W-:-:S02]  /*0be0*/  IMAD.SHL.U32 R11, R2, 0x8, RZ ;  /* 0x00000008020b7824 */ /* 0x000fc400078e00ff */
[----:B------:R-:W-:Y:S02]  /*0bf0*/  IMAD.MOV R2, RZ, RZ, -R2 ;  /* 0x000000ffff027224 */ /* 0x000fe400078e0a02 */
[----:B------:R-:W-:Y:S01]  /*0c00*/  IMAD.U32 R97, RZ, RZ, UR68 ;  /* 0x00000044ff617e24 */ /* 0x000fe2000f8e00ff */
[----:B------:R-:W-:Y:S01]  /*0c10*/  LEA.HI.SX32 R3, R3, -R11, 0x19 ;  /* 0x8000000b03037211 */ /* 0x000fe200078fcaff */
[----:B------:R-:W-:Y:S02]  /*0c20*/  IMAD R12, R4, R2, R7 ;  /* 0x00000002040c7224 */ /* 0x000fe400078e0207 */
[----:B------:R-:W-:Y:S01]  /*0c30*/  IMAD.MOV.U32 R2, RZ, RZ, RZ ;  /* 0x000000ffff027224 */ /* 0x000fe200078e00ff */
[----:B------:R-:W-:Y:S01]  /*0c40*/  VIMNMX R15, PT, PT, R3, 0x8, PT ;  /* 0x00000008030f7848 */ /* 0x000fe20003fe0100 */
[----:B------:R-:W-:Y:S01]  /*0c50*/  IMAD.U32 R219, RZ, RZ, UR69 ;  /* 0x00000045ffdb7e24 */ /* 0x000fe2000f8e00ff */
[----:B------:R-:W-:Y:S02]  /*0c60*/  IABS R9, R12 ;  /* 0x0000000c00097213 */ /* 0x000fe40000000000 */
[----:B------:R-:W-:-:S02]  /*0c70*/  IABS R6, R15 ;  /* 0x0000000f00067213 */ /* 0x000fc40000000000 */
[----:B------:R-:W-:Y:S02]  /*0c80*/  IABS R4, R15 ;  /* 0x0000000f00047213 */ /* 0x000fe40000000000 */
[----:B------:R-:W1:Y:S08]  /*0c90*/  I2F.RP R0, R6 ;  /* 0x0000000600007306 */ /* 0x000e700000209400 */
[----:B-1----:R-:W1:Y:S02]  /*0ca0*/  MUFU.RCP R0, R0 ;  /* 0x0000000000007308 */ /* 0x002e640000001000 */
[----:B-1----:R-:W-:-:S06]  /*0cb0*/  VIADD R3, R0, 0xffffffe ;  /* 0x0ffffffe00037836 */ /* 0x002fcc0000000000 */
[----:B------:R-:W1:Y:S02]  /*0cc0*/  F2I.FTZ.U32.TRUNC.NTZ R3, R3 ;  /* 0x0000000300037305 */ /* 0x000e64000021f000 */
[----:B-1----:R-:W-:-:S04]  /*0cd0*/  IMAD.MOV R8, RZ, RZ, -R3 ;  /* 0x000000ffff087224 */ /* 0x002fc800078e0a03 */
[----:B------:R-:W-:-:S04]  /*0ce0*/  IMAD.MOV.U32 R7, RZ, RZ, R8 ;  /* 0x000000ffff077224 */ /* 0x000fc800078e0008 */
[----:B------:R-:W-:-:S04]  /*0cf0*/  IMAD R7, R7, R6, RZ ;  /* 0x0000000607077224 */ /* 0x000fc800078e02ff */
[----:B------:R-:W-:-:S04]  /*0d00*/  IMAD.HI.U32 R2, R3, R7, R2 ;  /* 0x0000000703027227 */ /* 0x000fc800078e0002 */
[----:B------:R-:W-:Y:S02]  /*0d10*/  IMAD.MOV R3, RZ, RZ, -R4 ;  /* 0x000000ffff037224 */ /* 0x000fe400078e0a04 */
[----:B------:R-:W-:Y:S01]  /*0d20*/  IMAD.HI.U32 R0, R2, R9, RZ ;  /* 0x0000000902007227 */ /* 0x000fe200078e00ff */
[----:B------:R-:W1:Y:S01]  /*0d30*/  I2F.RP R4, R13 ;  /* 0x0000000d00047306 */ /* 0x000e620000209400 */
[----:B------:R-:W-:Y:S02]  /*0d40*/  IABS R2, R239 ;  /* 0x000000ef00027213 */ /* 0x000fe40000000000 */
[----:B------:R-:W-:Y:S01]  /*0d50*/  IMAD R3, R0, R3, R9 ;  /* 0x0000000300037224 */ /* 0x000fe200078e0209 */
[----:B------:R-:W-:Y:S04]  /*0d60*/  BAR.SYNC.DEFER_BLOCKING 0x0 ;  /* 0x0000000000007b1d */ /* 0x000fe80000010000 */
[----:B------:R-:W-:-:S02]  /*0d70*/  ISETP.GT.U32.AND P1, PT, R6, R3, PT ;  /* 0x000000030600720c */ /* 0x000fc40003f24070 */
[----:B------:R-:W2:Y:S08]  /*0d80*/  I2F.RP R10, R2 ;  /* 0x00000002000a7306 */ /* 0x000eb00000209400 */
[----:B-1----:R-:W1:Y:S03]  /*0d90*/  MUFU.RCP R4, R4 ;  /* 0x0000000400047308 */ /* 0x002e660000001000 */
[----:B------:R-:W-:-:S02]  /*0da0*/  @!P1 IMAD.IADD R3, R3, 0x1, -R6 ;  /* 0x0000000103039824 */ /* 0x000fc400078e0a06 */
[----:B------:R-:W-:Y:S01]  /*0db0*/  @!P1 VIADD R0, R0, 0x1 ;  /* 0x0000000100009836 */ /* 0x000fe20000000000 */
[----:B------:R-:W-:Y:S02]  /*0dc0*/  ISETP.NE.AND P1, PT, R15, RZ, PT ;  /* 0x000000ff0f00720c */ /* 0x000fe40003f25270 */
[----:B------:R-:W-:Y:S01]  /*0dd0*/  ISETP.GE.U32.AND P0, PT, R3, R6, PT ;  /* 0x000000060300720c */ /* 0x000fe20003f06070 */
[----:B--2---:R-:W2:Y:S01]  /*0de0*/  MUFU.RCP R10, R10 ;  /* 0x0000000a000a7308 */ /* 0x004ea20000001000 */
[----:B------:R-:W-:-:S04]  /*0df0*/  LOP3.LUT R3, R12, R15, RZ, 0x3c, !PT ;  /* 0x0000000f0c037212 */ /* 0x000fc800078e3cff */
[----:B------:R-:W-:Y:S01]  /*0e00*/  ISETP.GE.AND P2, PT, R3, RZ, PT ;  /* 0x000000ff0300720c */ /* 0x000fe20003f46270 */
[----:B-1----:R-:W-:-:S06]  /*0e10*/  VIADD R6, R4, 0xffffffe ;  /* 0x0ffffffe04067836 */ /* 0x002fcc0000000000 */
[----:B------:R-:W-:Y:S01]  /*0e20*/  @P0 VIADD R0, R0, 0x1 ;  /* 0x0000000100000836 */ /* 0x000fe20000000000 */
[----:B------:R1:W3:Y:S03]  /*0e30*/  F2I.FTZ.U32.TRUNC.NTZ R7, R6 ;  /* 0x0000000600077305 */ /* 0x0002e6000021f000 */
[----:B------:R-:W-:Y:S02]  /*0e40*/  IMAD.MOV.U32 R14, RZ, RZ, R0 ;  /* 0x000000ffff0e7224 */ /* 0x000fe400078e0000 */
[----:B--2---:R-:W-:Y:S02]  /*0e50*/  VIADD R8, R10, 0xffffffe ;  /* 0x0ffffffe0a087836 */ /* 0x004fe40000000000 */
[----:B------:R-:W-:Y:S01]  /*0e60*/  @!P2 IMAD.MOV R14, RZ, RZ, -R14 ;  /* 0x000000ffff0ea224 */ /* 0x000fe200078e0a0e */
[----:B------:R-:W-:Y:S01]  /*0e70*/  @!P1 LOP3.LUT R14, RZ, R15, RZ, 0x33, !PT ;  /* 0x0000000fff0e9212 */ /* 0x000fe200078e33ff */
[----:B------:R2:W5:Y:S01]  /*0e80*/  F2I.FTZ.U32.TRUNC.NTZ R9, R8 ;  /* 0x0000000800097305 */ /* 0x000562000021f000 */
[----:B-1----:R-:W-:-:S03]  /*0e90*/  IMAD.MOV.U32 R6, RZ, RZ, RZ ;  /* 0x000000ffff067224 */ /* 0x002fc600078e00ff */
[----:B------:R-:W-:Y:S02]  /*0ea0*/  IMAD.MOV R0, RZ, RZ, -R14 ;  /* 0x000000ffff007224 */ /* 0x000fe400078e0a0e */
[----:B---3--:R-:W-:Y:S02]  /*0eb0*/  IMAD.MOV R4, RZ, RZ, -R7 ;  /* 0x000000ffff047224 */ /* 0x008fe400078e0a07 */
[----:B------:R-:W-:Y:S02]  /*0ec0*/  IMAD R0, R15, R0, R12 ;  /* 0x000000000f007224 */ /* 0x000fe400078e020c */
[----:B--2---:R-:W-:Y:S01]  /*0ed0*/  IMAD.MOV.U32 R8, RZ, RZ, RZ ;  /* 0x000000ffff087224 */ /* 0x004fe200078e00ff */
[----:B------:R-:W1:Y:S01]  /*0ee0*/  LDS R15, [UR10] ;  /* 0x0000000aff0f7984 */ /* 0x000e620008000800 */
[----:B------:R-:W-:Y:S01]  /*0ef0*/  IMAD.IADD R3, R11, 0x1, R0 ;  /* 0x000000010b037824 */ /* 0x000fe200078e0200 */
[----:B------:R-:W-:-:S05]  /*0f00*/  LOP3.LUT R0, R5, 0x7f, RZ, 0xc0, !PT ;  /* 0x0000007f05007812 */ /* 0x000fca00078ec0ff */
[----:B------:R-:W-:Y:S02]  /*0f10*/  IMAD R17, R3, 0x80, R0 ;  /* 0x0000008003117824 */ /* 0x000fe400078e0200 */
[----:B------:R-:W-:Y:S01]  /*0f20*/  IMAD R3, R4, R13, RZ ;  /* 0x0000000d04037224 */ /* 0x000fe200078e02ff */
[----:B------:R-:W-:Y:S02]  /*0f30*/  SHF.R.U32.HI R4, RZ, 0x6, R5 ;  /* 0x00000006ff047819 */ /* 0x000fe40000011605 */
[----:B------:R-:W-:Y:S01]  /*0f40*/  IABS R10, R17 ;  /* 0x00000011000a7213 */ /* 0x000fe20000000000 */
[----:B------:R-:W-:Y:S01]  /*0f50*/  IMAD.HI.U32 R6, R7, R3, R6 ;  /* 0x0000000307067227 */ /* 0x000fe200078e0006 */
[----:B------:R-:W-:Y:S01]  /*0f60*/  SGXT.U32 R4, R4, 0x1 ;  /* 0x000000010404781a */ /* 0x000fe20000000000 */
[----:B------:R2:W-:Y:S01]  /*0f70*/  STL [R1+0x52c], R17 ;  /* 0x00052c1101007387 */ /* 0x0005e20000100800 */
[----:B------:R-:W-:Y:S01]  /*0f80*/  BAR.SYNC.DEFER_BLOCKING 0x0 ;  /* 0x0000000000007b1d */ /* 0x000fe20000010000 */
[----:B-----5:R-:W-:Y:S01]  /*0f90*/  IMAD.MOV R7, RZ, RZ, -R9 ;  /* 0x000000ffff077224 */ /* 0x020fe200078e0a09 */
[----:B------:R-:W-:Y:S01]  /*0fa0*/  ISETP.GE.AND P4, PT, R17, RZ, PT ;  /* 0x000000ff1100720c */ /* 0x000fe20003f86270 */
[----:B------:R-:W-:-:S04]  /*0fb0*/  IMAD.HI.U32 R6, R6, R10, RZ ;  /* 0x0000000a06067227 */ /* 0x000fc800078e00ff */
[----:B------:R-:W-:Y:S02]  /*0fc0*/  IMAD R7, R7, R2, RZ ;  /* 0x0000000207077224 */ /* 0x000fe400078e02ff */
[----:B------:R-:W-:Y:S02]  /*0fd0*/  IMAD.SHL.U32 R3, R14, 0x100, RZ ;  /* 0x000001000e037824 */ /* 0x000fe400078e00ff */
[----:B------:R-:W-:Y:S02]  /*0fe0*/  IMAD.MOV R6, RZ, RZ, -R6 ;  /* 0x000000ffff067224 */ /* 0x000fe400078e0a06 */
[----:B------:R-:W-:Y:S01]  /*0ff0*/  IMAD.HI.U32 R7, R9, R7, R8 ;  /* 0x0000000709077227 */ /* 0x000fe200078e0008 */
[----:B------:R-:W-:Y:S02]  /*1000*/  LOP3.LUT R8, R3, R4, RZ, 0xfc, !PT ;  /* 0x0000000403087212 */ /* 0x000fe400078efcff */
[----:B------:R-:W-:Y:S01]  /*1010*/  SHF.R.S32.HI R4, RZ, 0x6, R5 ;  /* 0x00000006ff047819 */ /* 0x000fe20000011405 */
[----:B------:R-:W-:Y:S01]  /*1020*/  IMAD R6, R13, R6, R10 ;  /* 0x000000060d067224 */ /* 0x000fe200078e020a */
[----:B------:R-:W-:-:S02]  /*1030*/  IABS R214, R8 ;  /* 0x0000000800d67213 */ /* 0x000fc40000000000 */
[----:B------:R-:W-:Y:S02]  /*1040*/  SGXT R4, R4, 0x1 ;  /* 0x000000010404781a */ /* 0x000fe40000000200 */
[----:B------:R-:W-:Y:S02]  /*1050*/  LOP3.LUT R16, R8, 0xfe, RZ, 0xfc, !PT ;  /* 0x000000fe08107812 */ /* 0x000fe400078efcff */
[----:B------:R-:W-:Y:S02]  /*1060*/  ISETP.GT.U32.AND P0, PT, R13, R6, PT ;  /* 0x000000060d00720c */ /* 0x000fe40003f04070 */
[----:B------:R-:W-:Y:S01]  /*1070*/  LOP3.LUT R10, R4, 0x90, RZ, 0xc0, !PT ;  /* 0x00000090040a7812 */ /* 0x000fe200078ec0ff */
[----:B------:R-:W-:Y:S01]  /*1080*/  IMAD.HI.U32 R4, R7, R214, RZ ;  /* 0x000000d607047227 */ /* 0x000fe200078e00ff */
[----:B------:R-:W-:Y:S02]  /*1090*/  SHF.R.U32.HI R9, RZ, 0x5, R5 ;  /* 0x00000005ff097819 */ /* 0x000fe40000011605 */
[----:B------:R-:W-:Y:S01]  /*10a0*/  IABS R12, R16 ;  /* 0x00000010000c7213 */ /* 0x000fe20000000000 */
[----:B------:R-:W-:Y:S01]  /*10b0*/  IMAD.MOV R11, RZ, RZ, -R4 ;  /* 0x000000ffff0b7224 */ /* 0x000fe200078e0a04 */
[----:B------:R-:W-:-:S02]  /*10c0*/  R2UR UR9, R9 ;  /* 0x00000000090972ca */ /* 0x000fc400000e0000 */
[----:B------:R-:W-:Y:S01]  /*10d0*/  LOP3.LUT R14, R8, 0x2, RZ, 0xfc, !PT ;  /* 0x00000002080e7812 */ /* 0x000fe200078efcff */
[C---:B------:R-:W-:Y:S01]  /*10e0*/  IMAD.HI.U32 R9, R7.reuse, R12, RZ ;  /* 0x0000000c07097227 */ /* 0x040fe200078e00ff */
[----:B------:R-:W-:Y:S02]  /*10f0*/  LOP3.LUT R245, R10, 0x7c, R245, 0x78, !PT ;  /* 0x0000007c0af57812 */ /* 0x000fe400078e78f5 */
[----:B------:R-:W-:Y:S01]  /*1100*/  IABS R32, R14 ;  /* 0x0000000e00207213 */ /* 0x000fe20000000000 */
[----:B------:R-:W-:Y:S01]  /*1110*/  IMAD R214, R2, R11, R214 ;  /* 0x0000000b02d67224 */ /* 0x000fe200078e02d6 */
[----:B------:R-:W-:Y:S01]  /*1120*/  LOP3.LUT R10, R8, 0x4, RZ, 0xfc, !PT ;  /* 0x00000004080a7812 */ /* 0x000fe200078efcff */
[----:B------:R-:W-:Y:S01]  /*1130*/  IMAD.MOV R11, RZ, RZ, -R9 ;  /* 0x000000ffff0b7224 */ /* 0x000fe200078e0a09 */
[----:B------:R-:W-:Y:S01]  /*1140*/  ISETP.GE.AND P6, PT, R14, RZ, PT ;  /* 0x000000ff0e00720c */ /* 0x000fe20003fc6270 */
[----:B------:R-:W-:Y:S01]  /*1150*/  @!P0 IMAD.IADD R6, R6, 0x1, -R13 ;  /* 0x0000000106068824 */ /* 0x000fe200078e0a0d */
[----:B------:R-:W-:Y:S01]  /*1160*/  IABS R212, R10 ;  /* 0x0000000a00d47213 */ /* 0x000fe20000000000 */
[----:B------:R-:W-:Y:S01]  /*1170*/  IMAD R11, R2, R11, R12 ;  /* 0x0000000b020b7224 */ /* 0x000fe200078e020c */
[----:B------:R-:W-:Y:S01]  /*1180*/  ISETP.GE.AND P3, PT, R10, RZ, PT ;  /* 0x000000ff0a00720c */ /* 0x000fe20003f66270 */
[----:B------:R-:W-:Y:S01]  /*1190*/  IMAD.HI.U32 R4, R7, R32, RZ ;  /* 0x0000002007047227 */ /* 0x000fe200078e00ff */
[----:B------:R-:W-:-:S02]  /*11a0*/  ISETP.GT.U32.AND P2, PT, R13, R6, PT ;  /* 0x000000060d00720c */ /* 0x000fc40003f44070 */
[----:B------:R-:W-:Y:S01]  /*11b0*/  ISETP.GT.U32.AND P0, PT, R2, R11, PT ;  /* 0x0000000b0200720c */ /* 0x000fe20003f04070 */
[----:B------:R-:W-:Y:S01]  /*11c0*/  IMAD.MOV R9, RZ, RZ, -R4 ;  /* 0x000000ffff097224 */ /* 0x000fe200078e0a04 */
[----:B------:R-:W-:Y:S01]  /*11d0*/  LOP3.LUT R10, R8, 0x6, RZ, 0xfc, !PT ;  /* 0x00000006080a7812 */ /* 0x000fe200078efcff */
[----:B------:R-:W-:Y:S01]  /*11e0*/  IMAD.HI.U32 R4, R7, R212, RZ ;  /* 0x000000d407047227 */ /* 0x000fe200078e00ff */
[C---:B------:R-:W-:Y:S02]  /*11f0*/  ISETP.GT.U32.AND P1, PT, R2.reuse, R214, PT ;  /* 0x000000d60200720c */ /* 0x040fe40003f24070 */
[----:B------:R-:W-:Y:S01]  /*1200*/  IABS R208, R10 ;  /* 0x0000000a00d07213 */ /* 0x000fe20000000000 */
[----:B------:R-:W-:Y:S01]  /*1210*/  IMAD R32, R2, R9, R32 ;  /* 0x0000000902207224 */ /* 0x000fe200078e0220 */
[----:B------:R-:W-:Y:S01]  /*1220*/  LOP3.LUT R12, R8, 0x8, RZ, 0xfc, !PT ;  /* 0x00000008080c7812 */ /* 0x000fe200078efcff */
[----:B------:R-:W-:Y:S01]  /*1230*/  IMAD.MOV R9, RZ, RZ, -R4 ;  /* 0x000000ffff097224 */ /* 0x000fe200078e0a04 */
[----:B------:R-:W-:Y:S01]  /*1240*/  ISETP.GE.AND P5, PT, R16, RZ, PT ;  /* 0x000000ff1000720c */ /* 0x000fe20003fa6270 */
[----:B------:R-:W-:Y:S01]  /*1250*/  @!P2 IMAD.IADD R6, R6, 0x1, -R13 ;  /* 0x000000010606a824 */ /* 0x000fe200078e0a0d */
[----:B------:R-:W-:Y:S01]  /*1260*/  ISETP.NE.AND P2, PT, R238, RZ, PT ;  /* 0x000000ffee00720c */ /* 0x000fe20003f45270 */
[----:B------:R-:W-:Y:S01]  /*1270*/  @!P0 IMAD.IADD R11, R11, 0x1, -R2 ;  /* 0x000000010b0b8824 */ /* 0x000fe200078e0a02 */
[----:B------:R-:W-:Y:S01]  /*1280*/  ISETP.GT.U32.AND P0, PT, R2, R32, PT ;  /* 0x000000200200720c */ /* 0x000fe20003f04070 */
[----:B------:R-:W-:Y:S01]  /*1290*/  @!P4 IMAD.MOV R6, RZ, RZ, -R6 ;  /* 0x000000ffff06c224 */ /* 0x000fe200078e0a06 */
[----:B------:R-:W-:Y:S01]  /*12a0*/  LOP3.LUT R13, R8, 0xa, RZ, 0xfc, !PT ;  /* 0x0000000a080d7812 */ /* 0x000fe200078efcff */
[C---:B------:R-:W-:Y:S01]  /*12b0*/  IMAD R212, R2.reuse, R9, R212 ;  /* 0x0000000902d47224 */ /* 0x040fe200078e02d4 */
[----:B------:R-:W-:Y:S01]  /*12c0*/  ISETP.GT.U32.AND P4, PT, R2, R11, PT ;  /* 0x0000000b0200720c */ /* 0x000fe20003f84070 */
[----:B------:R-:W-:Y:S01]  /*12d0*/  IMAD.HI.U32 R4, R7, R208, RZ ;  /* 0x000000d007047227 */ /* 0x000fe200078e00ff */
[----:B------:R-:W-:-:S02]  /*12e0*/  IABS R34, R13 ;  /* 0x0000000d00227213 */ /* 0x000fc40000000000 */
[----:B------:R-:W-:Y:S01]  /*12f0*/  IABS R206, R12 ;  /* 0x0000000c00ce7213 */ /* 0x000fe20000000000 */
[----:B------:R-:W-:Y:S01]  /*1300*/  IMAD.MOV R9, RZ, RZ, -R4 ;  /* 0x000000ffff097224 */ /* 0x000fe200078e0a04 */
[----:B-1----:R-:W-:Y:S01]  /*1310*/  R2UR UR11, R15 ;  /* 0x000000000f0b72ca */ /* 0x002fe200000e0000 */
[--C-:B------:R-:W-:Y:S01]  /*1320*/  @!P1 IMAD.IADD R214, R214, 0x1, -R2.reuse ;  /* 0x00000001d6d69824 */ /* 0x100fe200078e0a02 */
[----:B------:R-:W-:Y:S01]  /*1330*/  @!P2 LOP3.LUT R6, RZ, R238, RZ, 0x33, !PT ;  /* 0x000000eeff06a212 */ /* 0x000fe200078e33ff */
[----:B------:R-:W-:Y:S01]  /*1340*/  @!P0 IMAD.IADD R32, R32, 0x1, -R2 ;  /* 0x0000000120208824 */ /* 0x000fe200078e0a02 */
[C---:B------:R-:W-:Y:S01]  /*1350*/  ISETP.GT.U32.AND P2, PT, R2.reuse, R212, PT ;  /* 0x000000d40200720c */ /* 0x040fe20003f44070 */
[C---:B------:R-:W-:Y:S01]  /*1360*/  IMAD R208, R2.reuse, R9, R208 ;  /* 0x0000000902d07224 */ /* 0x040fe200078e02d0 */
[C---:B------:R-:W-:Y:S01]  /*1370*/  ISETP.GT.U32.AND P1, PT, R2.reuse, R214, PT ;  /* 0x000000d60200720c */ /* 0x040fe20003f24070 */
[----:B------:R-:W-:Y:S01]  /*1380*/  @!P4 IMAD.IADD R11, R11, 0x1, -R2 ;  /* 0x000000010b0bc824 */ /* 0x000fe200078e0a02 */
[----:B------:R-:W-:Y:S01]  /*1390*/  ISETP.GT.U32.AND P0, PT, R2, R32, PT ;  /* 0x000000200200720c */ /* 0x000fe20003f04070 */
[----:B------:R-:W-:Y:S01]  /*13a0*/  IMAD.HI.U32 R9, R7, R206, RZ ;  /* 0x000000ce07097227 */ /* 0x000fe200078e00ff */
[----:B------:R-:W-:-:S02]  /*13b0*/  ISETP.GE.AND P4, PT, R10, RZ, PT ;  /* 0x000000ff0a00720c */ /* 0x000fc40003f86270 */
[C---:B------:R-:W-:Y:S01]  /*13c0*/  LOP3.LUT R15, R8.reuse, 0x18, RZ, 0xfc, !PT ;  /* 0x00000018080f7812 */ /* 0x040fe200078efcff */
[----:B------:R-:W-:Y:S01]  /*13d0*/  IMAD.HI.U32 R10, R7, R34, RZ ;  /* 0x00000022070a7227 */ /* 0x000fe200078e00ff */
[----:B------:R-:W-:Y:S02]  /*13e0*/  LOP3.LUT R14, R8, 0x16, RZ, 0xfc, !PT ;  /* 0x00000016080e7812 */ /* 0x000fe400078efcff */
[----:B------:R-:W-:Y:S01]  /*13f0*/  IABS R196, R15 ;  /* 0x0000000f00c47213 */ /* 0x000fe20000000000 */
[----:B------:R-:W-:Y:S01]  /*1400*/  @!P2 IMAD.IADD R212, R212, 0x1, -R2 ;  /* 0x00000001d4d4a824 */ /* 0x000fe200078e0a02 */
[----:B------:R-:W-:Y:S01]  /*1410*/  IABS R198, R14 ;  /* 0x0000000e00c67213 */ /* 0x000fe20000000000 */
[----:B------:R-:W-:Y:S01]  /*1420*/  IMAD.MOV.U32 R4, RZ, RZ, R11 ;  /* 0x000000ffff047224 */ /* 0x000fe200078e000b */
[----:B------:R-:W-:Y:S01]  /*1430*/  LOP3.LUT R16, R8, 0x2c, RZ, 0xfc, !PT ;  /* 0x0000002c08107812 */ /* 0x000fe200078efcff */
[----:B------:R-:W-:Y:S01]  /*1440*/  IMAD.MOV R11, RZ, RZ, -R10 ;  /* 0x000000ffff0b7224 */ /* 0x000fe200078e0a0a */
[----:B------:R-:W-:Y:S01]  /*1450*/  ISETP.GT.U32.AND P2, PT, R2, R212, PT ;  /* 0x000000d40200720c */ /* 0x000fe20003f44070 */
[----:B------:R-:W-:Y:S01]  /*1460*/  @!P0 IMAD.IADD R32, R32, 0x1, -R2 ;  /* 0x0000000120208824 */ /* 0x000fe200078e0a02 */
[----:B------:R-:W-:Y:S01]  /*1470*/  LOP3.LUT R10, R8, 0xc, RZ, 0xfc, !PT ;  /* 0x0000000c080a7812 */ /* 0x000fe200078efcff */
[C---:B------:R-:W-:Y:S01]  /*1480*/  IMAD R34, R2.reuse, R11, R34 ;  /* 0x0000000b02227224 */ /* 0x040fe200078e0222 */
[----:B------:R-:W-:Y:S01]  /*1490*/  ISETP.GE.AND P0, PT, R13, RZ, PT ;  /* 0x000000ff0d00720c */ /* 0x000fe20003f06270 */
[----:B------:R-:W-:Y:S01]  /*14a0*/  IMAD.MOV R9, RZ, RZ, -R9 ;  /* 0x000000ffff097224 */ /* 0x000fe200078e0a09 */
[----:B------:R-:W-:Y:S01]  /*14b0*/  IABS R204, R10 ;  /* 0x0000000a00cc7213 */ /* 0x000fe20000000000 */
[----:B------:R-:W-:Y:S01]  /*14c0*/  @!P6 IMAD.MOV R32, RZ, RZ, -R32 ;  /* 0x000000ffff20e224 */ /* 0x000fe200078e0a20 */
[C---:B------:R-:W-:Y:S01]  /*14d0*/  ISETP.GT.U32.AND P6, PT, R2.reuse, R34, PT ;  /* 0x000000220200720c */ /* 0x040fe20003fc4070 */
[----:B------:R-:W-:Y:S01]  /*14e0*/  IMAD R206, R2, R9, R206 ;  /* 0x0000000902ce7224 */ /* 0x000fe200078e02ce */
[----:B------:R-:W-:Y:S01]  /*14f0*/  LOP3.LUT R13, R8, 0x10, RZ, 0xfc, !PT ;  /* 0x00000010080d7812 */ /* 0x000fe200078efcff */
[--C-:B------:R-:W-:Y:S01]  /*1500*/  @!P1 IMAD.IADD R214, R214, 0x1, -R2.reuse ;  /* 0x00000001d6d69824 */ /* 0x100fe200078e0a02 */
[----:B------:R-:W-:Y:S01]  /*1510*/  ISETP.GE.AND P1, PT, R8, RZ, PT ;  /* 0x000000ff0800720c */ /* 0x000fe20003f26270 */
[----:B------:R-:W-:Y:S01]  /*1520*/  @!P2 IMAD.IADD R212, R212, 0x1, -R2 ;  /* 0x00000001d4d4a824 */ /* 0x000fe200078e0a02 */
[C---:B------:R-:W-:Y:S01]  /*1530*/  ISETP.GT.U32.AND P2, PT, R2.reuse, R206, PT ;  /* 0x000000ce0200720c */ /* 0x040fe20003f44070 */
[----:B------:R-:W-:Y:S01]  /*1540*/  @!P5 IMAD.MOV R4, RZ, RZ, -R4 ;  /* 0x000000ffff04d224 */ /* 0x000fe200078e0a04 */
[----:B------:R-:W-:Y:S01]  /*1550*/  ISETP.GT.U32.AND P5, PT, R2, R208, PT ;  /* 0x000000d00200720c */ /* 0x000fe20003fa4070 */
[----:B------:R-:W-:Y:S01]  /*1560*/  IMAD.HI.U32 R9, R7, R204, RZ ;  /* 0x000000cc07097227 */ /* 0x000fe200078e00ff */
[----:B------:R-:W-:-:S02]  /*1570*/  IABS R36, R13 ;  /* 0x0000000d00247213 */ /* 0x000fc40000000000 */
[----:B------:R-:W-:Y:S01]  /*1580*/  IABS R172, R16 ;  /* 0x0000001000ac7213 */ /* 0x000fe20000000000 */
[----:B------:R-:W-:Y:S01]  /*1590*/  @!P6 IMAD.IADD R34, R34, 0x1, -R2 ;  /* 0x000000012222e824 */ /* 0x000fe200078e0a02 */
[----:B------:R-:W-:Y:S01]  /*15a0*/  LOP3.LUT R18, R8, 0x30, RZ, 0xfc, !PT ;  /* 0x0000003008127812 */ /* 0x000fe200078efcff */
[----:B------:R-:W-:Y:S01]  /*15b0*/  @!P3 IMAD.MOV R212, RZ, RZ, -R212 ;  /* 0x000000ffffd4b224 */ /* 0x000fe200078e0ad4 */
[----:B------:R-:W-:Y:S01]  /*15c0*/  ISETP.GE.AND P3, PT, R10, RZ, PT ;  /* 0x000000ff0a00720c */ /* 0x000fe20003f66270 */
[----:B------:R-:W-:Y:S01]  /*15d0*/  IMAD.MOV R11, RZ, RZ, -R9 ;  /* 0x000000ffff0b7224 */ /* 0x000fe200078e0a09 */
[----:B------:R-:W-:Y:S01]  /*15e0*/  ISETP.GT.U32.AND P6, PT, R2, R34, PT ;  /* 0x000000220200720c */ /* 0x000fe20003fc4070 */
[----:B------:R-:W-:Y:S01]  /*15f0*/  @!P2 IMAD.IADD R206, R206, 0x1, -R2 ;  /* 0x00000001cecea824 */ /* 0x000fe200078e0a02 */
[----:B------:R-:W-:Y:S01]  /*1600*/  IABS R170, R18 ;  /* 0x0000001200aa7213 */ /* 0x000fe20000000000 */
[----:B------:R-:W-:Y:S01]  /*1610*/  IMAD.HI.U32 R10, R7, R36, RZ ;  /* 0x00000024070a7227 */ /* 0x000fe200078e00ff */
[----:B--2---:R-:W-:-:S02]  /*1620*/  LOP3.LUT R17, R8, 0x2e, RZ, 0xfc, !PT ;  /* 0x0000002e08117812 */ /* 0x004fc400078efcff */
[----:B------:R-:W-:Y:S01]  /*1630*/  ISETP.GT.U32.AND P2, PT, R2, R206, PT ;  /* 0x000000ce0200720c */ /* 0x000fe20003f44070 */
[----:B------:R-:W-:Y:S01]  /*1640*/  @!P1 IMAD.MOV R214, RZ, RZ, -R214 ;  /* 0x000000ffffd69224 */ /* 0x000fe200078e0ad6 */
[----:B------:R-:W-:Y:S01]  /*1650*/  ISETP.GE.AND P1, PT, R12, RZ, PT ;  /* 0x000000ff0c00720c */ /* 0x000fe20003f26270 */
[----:B------:R-:W-:Y:S01]  /*1660*/  @!P5 IMAD.IADD R208, R208, 0x1, -R2 ;  /* 0x00000001d0d0d824 */ /* 0x000fe200078e0a02 */
[----:B------:R-:W-:Y:S01]  /*1670*/  LOP3.LUT R12, R8, 0xe, RZ, 0xfc, !PT ;  /* 0x0000000e080c7812 */ /* 0x000fe200078efcff */
[C---:B------:R-:W-:Y:S01]  /*1680*/  IMAD R204, R2.reuse, R11, R204 ;  /* 0x0000000b02cc7224 */ /* 0x040fe200078e02cc */
[----:B------:R-:W-:Y:S01]  /*1690*/  IABS R44, R17 ;  /* 0x00000011002c7213 */ /* 0x000fe20000000000 */
[----:B------:R-:W-:Y:S01]  /*16a0*/  IMAD.MOV R11, RZ, RZ, -R10 ;  /* 0x000000ffff0b7224 */ /* 0x000fe200078e0a0a */
[----:B------:R-:W-:Y:S01]  /*16b0*/  ISETP.GT.U32.AND P5, PT, R2, R208, PT ;  /* 0x000000d00200720c */ /* 0x000fe20003fa4070 */
[----:B------:R-:W-:Y:S01]  /*16c0*/  @!P6 IMAD.IADD R34, R34, 0x1, -R2 ;  /* 0x000000012222e824 */ /* 0x000fe200078e0a02 */
[----:B------:R-:W-:Y:S01]  /*16d0*/  IABS R202, R12 ;  /* 0x0000000c00ca7213 */ /* 0x000fe20000000000 */
[----:B------:R-:W-:Y:S01]  /*16e0*/  IMAD R36, R2, R11, R36 ;  /* 0x0000000b02247224 */ /* 0x000fe200078e0224 */
[C---:B------:R-:W-:Y:S01]  /*16f0*/  LOP3.LUT R21, R8.reuse, 0xf2, RZ, 0xfc, !PT ;  /* 0x000000f208157812 */ /* 0x040fe200078efcff */
[----:B------:R-:W-:Y:S01]  /*1700*/  @!P0 IMAD.MOV R34, RZ, RZ, -R34 ;  /* 0x000000ffff228224 */ /* 0x000fe200078e0a22 */
[----:B------:R-:W-:Y:S01]  /*1710*/  LOP3.LUT R19, R8, 0xf0, RZ, 0xfc, !PT ;  /* 0x000000f008137812 */ /* 0x000fe200078efcff */
[----:B------:R-:W-:Y:S01]  /*1720*/  IMAD.HI.U32 R9, R7, R202, RZ ;  /* 0x000000ca07097227 */ /* 0x000fe200078e00ff */
[----:B------:R-:W-:-:S02]  /*1730*/  ISETP.GT.U32.AND P0, PT, R2, R36, PT ;  /* 0x000000240200720c */ /* 0x000fc40003f04070 */
[----:B------:R-:W-:Y:S01]  /*1740*/  IABS R22, R21 ;  /* 0x0000001500167213 */ /* 0x000fe20000000000 */
[--C-:B------:R-:W-:Y:S01]  /*1750*/  @!P2 IMAD.IADD R206, R206, 0x1, -R2.reuse ;  /* 0x00000001cecea824 */ /* 0x100fe200078e0a02 */
[----:B------:R-:W-:Y:S01]  /*1760*/  ISETP.GT.U32.AND P2, PT, R2, R204, PT ;  /* 0x000000cc0200720c */ /* 0x000fe20003f44070 */
[----:B------:R-:W-:Y:S01]  /*1770*/  IMAD.MOV R9, RZ, RZ, -R9 ;  /* 0x000000ffff097224 */ /* 0x000fe200078e0a09 */
[----:B------:R-:W-:Y:S01]  /*1780*/  LOP3.LUT R23, R8, 0xf4, RZ, 0xfc, !PT ;  /* 0x000000f408177812 */ /* 0x000fe200078efcff */
[----:B------:R-:W-:Y:S01]  /*1790*/  @!P5 IMAD.IADD R208, R208, 0x1, -R2 ;  /* 0x00000001d0d0d824 */ /* 0x000fe200078e0a02 */
[----:B------:R-:W-:Y:S01]  /*17a0*/  ISETP.GE.AND P5, PT, R12, RZ, PT ;  /* 0x000000ff0c00720c */ /* 0x000fe20003fa6270 */
[----:B------:R-:W-:Y:S01]  /*17b0*/  IMAD R202, R2, R9, R202 ;  /* 0x0000000902ca7224 */ /* 0x000fe200078e02ca */
[C---:B------:R-:W-:Y:S01]  /*17c0*/  LOP3.LUT R9, R8.reuse, 0x12, RZ, 0xfc, !PT ;  /* 0x0000001208097812 */ /* 0x040fe200078efcff */
[----:B------:R-:W-:Y:S01]  /*17d0*/  @!P1 IMAD.MOV R206, RZ, RZ, -R206 ;  /* 0x000000ffffce9224 */ /* 0x000fe200078e0ace */
[----:B------:R-:W-:Y:S01]  /*17e0*/  LOP3.LUT R12, R8, 0x14, RZ, 0xfc, !PT ;  /* 0x00000014080c7812 */ /* 0x000fe200078efcff */
[----:B------:R-:W-:Y:S01]  /*17f0*/  @!P0 IMAD.IADD R36, R36, 0x1, -R2 ;  /* 0x0000000124248824 */ /* 0x000fe200078e0a02 */
[----:B------:R-:W-:Y:S01]  /*1800*/  IABS R200, R9 ;  /* 0x0000000900c87213 */ /* 0x000fe20000000000 */
[----:B------:R-:W-:Y:S01]  /*1810*/  @!P4 IMAD.MOV R208, RZ, RZ, -R208 ;  /* 0x000000ffffd0c224 */ /* 0x000fe200078e0ad0 */
[----:B------:R-:W-:Y:S01]  /*1820*/  IABS R38, R12 ;  /* 0x0000000c00267213 */ /* 0x000fe20000000000 */
[----:B------:R-:W-:Y:S01]  /*1830*/  @!P2 IMAD.IADD R204, R204, 0x1, -R2 ;  /* 0x00000001cccca824 */ /* 0x000fe200078e0a02 */
[----:B------:R-:W-:-:S02]  /*1840*/  ISETP.GT.U32.AND P1, PT, R2, R202, PT ;  /* 0x000000ca0200720c */ /* 0x000fc40003f24070 */
[----:B------:R-:W-:Y:S01]  /*1850*/  ISETP.GE.AND P6, PT, R9, RZ, PT ;  /* 0x000000ff0900720c */ /* 0x000fe20003fc6270 */
[----:B------:R-:W-:Y:S01]  /*1860*/  IMAD.HI.U32 R9, R7, R200, RZ ;  /* 0x000000c807097227 */ /* 0x000fe200078e00ff */
[C---:B------:R-:W-:Y:S02]  /*1870*/  ISETP.GT.U32.AND P0, PT, R2.reuse, R36, PT ;  /* 0x000000240200720c */ /* 0x040fe40003f04070 */
[----:B------:R-:W-:Y:S01]  /*1880*/  ISETP.GE.AND P4, PT, R13, RZ, PT ;  /* 0x000000ff0d00720c */ /* 0x000fe20003f86270 */
[C---:B------:R-:W-:Y:S01]  /*1890*/  IMAD.HI.U32 R10, R7.reuse, R38, RZ ;  /* 0x00000026070a7227 */ /* 0x040fe200078e00ff */
[----:B------:R-:W-:Y:S02]  /*18a0*/  ISETP.GT.U32.AND P2, PT, R2, R204, PT ;  /* 0x000000cc0200720c */ /* 0x000fe40003f44070 */
[C---:B------:R-:W-:Y:S01]  /*18b0*/  LOP3.LUT R27, R8.reuse, 0xf8, RZ, 0xfc, !PT ;  /* 0x000000f8081b7812 */ /* 0x040fe200078efcff */
[----:B------:R-:W-:Y:S01]  /*18c0*/  IMAD.MOV R11, RZ, RZ, -R9 ;  /* 0x000000ffff0b7224 */ /* 0x000fe200078e0a09 */
[C---:B------:R-:W-:Y:S01]  /*18d0*/  LOP3.LUT R25, R8.reuse, 0xf6, RZ, 0xfc, !PT ;  /* 0x000000f608197812 */ /* 0x040fe200078efcff */
[----:B------:R-:W-:Y:S01]  /*18e0*/  IMAD.MOV R13, RZ, RZ, -R10 ;  /* 0x000000ffff0d7224 */ /* 0x000fe200078e0a0a */
[----:B------:R-:W-:Y:S01]  /*18f0*/  LOP3.LUT R29, R8, 0xfa, RZ, 0xfc, !PT ;  /* 0x000000fa081d7812 */ /* 0x000fe200078efcff */
[----:B------:R-:W-:Y:S01]  /*1900*/  IMAD.HI.U32 R10, R7, R196, RZ ;  /* 0x000000c4070a7227 */ /* 0x000fe200078e00ff */
[----:B------:R-:W-:-:S03]  /*1910*/  LOP3.LUT R5, R5, 0x3f, RZ, 0xc0, !PT ;  /* 0x0000003f05057812 */ /* 0x000fc600078ec0ff */
[----:B------:R-:W-:Y:S02]  /*1920*/  IMAD R200, R2, R11, R200 ;  /* 0x0000000b02c87224 */ /* 0x000fe400078e02c8 */
[----:B------:R-:W-:Y:S02]  /*1930*/  IMAD.MOV R11, RZ, RZ, -R10 ;  /* 0x000000ffff0b7224 */ /* 0x000fe400078e0a0a */
[----:B------:R-:W-:Y:S02]  /*1940*/  @!P1 IMAD.IADD R202, R202, 0x1, -R2 ;  /* 0x00000001caca9824 */ /* 0x000fe400078e0a02 */
[----:B------:R-:W-:Y:S01]  /*1950*/  IMAD R196, R2, R11, R196 ;  /* 0x0000000b02c47224 */ /* 0x000fe200078e02c4 */
[----:B------:R-:W-:Y:S01]  /*1960*/  LOP3.LUT R11, R8, 0x1c, RZ, 0xfc, !PT ;  /* 0x0000001c080b7812 */ /* 0x000fe200078efcff */
[--C-:B------:R-:W-:Y:S01]  /*1970*/  @!P0 IMAD.IADD R36, R36, 0x1, -R2.reuse ;  /* 0x0000000124248824 */ /* 0x100fe200078e0a02 */
[----:B------:R-:W-:Y:S01]  /*1980*/  ISETP.GT.U32.AND P1, PT, R2, R202, PT ;  /* 0x000000ca0200720c */ /* 0x000fe20003f24070 */
[----:B------:R-:W-:Y:S01]  /*1990*/  @!P2 IMAD.IADD R204, R204, 0x1, -R2 ;  /* 0x00000001cccca824 */ /* 0x000fe200078e0a02 */
[----:B------:R-:W-:Y:S01]  /*19a0*/  ISETP.GE.AND P2, PT, R12, RZ, PT ;  /* 0x000000ff0c00720c */ /* 0x000fe20003f46270 */
[----:B------:R-:W-:Y:S01]  /*19b0*/  IMAD R38, R2, R13, R38 ;  /* 0x0000000d02267224 */ /* 0x000fe200078e0226 */
[----:B------:R-:W-:Y:S01]  /*19c0*/  LOP3.LUT R12, R8, 0x1a, RZ, 0xfc, !PT ;  /* 0x0000001a080c7812 */ /* 0x000fe200078efcff */
[----:B------:R-:W-:Y:S01]  /*19d0*/  @!P4 IMAD.MOV R36, RZ, RZ, -R36 ;  /* 0x000000ffff24c224 */ /* 0x000fe200078e0a24 */
[----:B------:R-:W-:Y:S01]  /*19e0*/  ISETP.GT.U32.AND P4, PT, R2, R196, PT ;  /* 0x000000c40200720c */ /* 0x000fe20003f84070 */
[----:B------:R-:W-:Y:S01]  /*19f0*/  IMAD.HI.U32 R9, R7, R198, RZ ;  /* 0x000000c607097227 */ /* 0x000fe200078e00ff */
[----:B------:R-:W-:-:S02]  /*1a00*/  IABS R194, R12 ;  /* 0x0000000c00c27213 */ /* 0x000fc40000000000 */
[----:B------:R-:W-:Y:S01]  /*1a10*/  IABS R190, R11 ;  /* 0x0000000b00be7213 */ /* 0x000fe20000000000 */
[----:B------:R-:W-:Y:S01]  /*1a20*/  @!P3 IMAD.MOV R204, RZ, RZ, -R204 ;  /* 0x000000ffffccb224 */ /* 0x000fe200078e0acc */
[----:B------:R-:W-:Y:S01]  /*1a30*/  ISETP.GT.U32.AND P3, PT, R2, R38, PT ;  /* 0x000000260200720c */ /* 0x000fe20003f64070 */
[----:B------:R-:W-:Y:S01]  /*1a40*/  IMAD.MOV R9, RZ, RZ, -R9 ;  /* 0x000000ffff097224 */ /* 0x000fe200078e0a09 */
[----:B------:R-:W-:Y:S01]  /*1a50*/  LOP3.LUT R13, R8, 0x1e, RZ, 0xfc, !PT ;  /* 0x0000001e080d7812 */ /* 0x000fe200078efcff */
[----:B------:R-:W-:Y:S01]  /*1a60*/  @!P1 IMAD.IADD R202, R202, 0x1, -R2 ;  /* 0x00000001caca9824 */ /* 0x000fe200078e0a02 */
[C---:B------:R-:W-:Y:S01]  /*1a70*/  ISETP.GT.U32.AND P1, PT, R2.reuse, R200, PT ;  /* 0x000000c80200720c */ /* 0x040fe20003f24070 */
[----:B------:R-:W-:Y:S01]  /*1a80*/  IMAD R198, R2, R9, R198 ;  /* 0x0000000902c67224 */ /* 0x000fe200078e02c6 */
[----:B------:R-:W-:Y:S01]  /*1a90*/  IABS R186, R13 ;  /* 0x0000000d00ba7213 */ /* 0x000fe20000000000 */
[----:B------:R-:W-:-:S03]  /*1aa0*/  IMAD.HI.U32 R9, R7, R194, RZ ;  /* 0x000000c207097227 */ /* 0x000fc600078e00ff */
[----:B------:R-:W-:Y:S01]  /*1ab0*/  ISETP.GT.U32.AND P0, PT, R2, R198, PT ;  /* 0x000000c60200720c */ /* 0x000fe20003f04070 */
[--C-:B------:R-:W-:Y:S02]  /*1ac0*/  @!P4 IMAD.IADD R196, R196, 0x1, -R2.reuse ;  /* 0x00000001c4c4c824 */ /* 0x100fe400078e0a02 */
[----:B------:R-:W-:Y:S02]  /*1ad0*/  IMAD.MOV R9, RZ, RZ, -R9 ;  /* 0x000000ffff097224 */ /* 0x000fe400078e0a09 */
[----:B------:R-:W-:Y:S01]  /*1ae0*/  @!P3 IMAD.IADD R38, R38, 0x1, -R2 ;  /* 0x000000012626b824 */ /* 0x000fe200078e0a02 */
[C---:B------:R-:W-:Y:S01]  /*1af0*/  ISETP.GT.U32.AND P4, PT, R2.reuse, R196, PT ;  /* 0x000000c40200720c */ /* 0x040fe20003f84070 */
[C---:B------:R-:W-:Y:S02]  /*1b00*/  IMAD R194, R2.reuse, R9, R194 ;  /* 0x0000000902c27224 */ /* 0x040fe400078e02c2 */
[----:B------:R-:W-:Y:S01]  /*1b10*/  IMAD.HI.U32 R9, R7, R190, RZ ;  /* 0x000000be07097227 */ /* 0x000fe200078e00ff */
[----:B------:R-:W-:-:S03]  /*1b20*/  ISETP.GT.U32.AND P3, PT, R2, R38, PT ;  /* 0x000000260200720c */ /* 0x000fc60003f64070 */
[----:B------:R-:W-:Y:S02]  /*1b30*/  IMAD.MOV R9, RZ, RZ, -R9 ;  /* 0x000000ffff097224 */ /* 0x000fe400078e0a09 */
[--C-:B------:R-:W-:Y:S02]  /*1b40*/  @!P1 IMAD.IADD R200, R200, 0x1, -R2.reuse ;  /* 0x00000001c8c89824 */ /* 0x100fe400078e0a02 */
[----:B------:R-:W-:Y:S02]  /*1b50*/  @!P0 IMAD.IADD R198, R198, 0x1, -R2 ;  /* 0x00000001c6c68824 */ /* 0x000fe400078e0a02 */
[C---:B------:R-:W-:Y:S01]  /*1b60*/  IMAD R190, R2.reuse, R9, R190 ;  /* 0x0000000902be7224 */ /* 0x040fe200078e02be */
[----:B------:R-:W-:Y:S01]  /*1b70*/  ISETP.GT.U32.AND P1, PT, R2, R200, PT ;  /* 0x000000c80200720c */ /* 0x000fe20003f24070 */
[----:B------:R-:W-:Y:S01]  /*1b80*/  @!P4 IMAD.IADD R196, R196, 0x1, -R2 ;  /* 0x00000001c4c4c824 */ /* 0x000fe200078e0a02 */
[C---:B------:R-:W-:Y:S01]  /*1b90*/  ISETP.GT.U32.AND P0, PT, R2.reuse, R198, PT ;  /* 0x000000c60200720c */ /* 0x040fe20003f04070 */
[----:B------:R-:W-:Y:S01]  /*1ba0*/  @!P5 IMAD.MOV R202, RZ, RZ, -R202 ;  /* 0x000000ffffcad224 */ /* 0x000fe200078e0aca */
[----:B------:R-:W-:Y:S01]  /*1bb0*/  ISETP.GT.U32.AND P4, PT, R2, R190, PT ;  /* 0x000000be0200720c */ /* 0x000fe20003f84070 */
[----:B------:R-:W-:Y:S01]  /*1bc0*/  @!P3 IMAD.IADD R38, R38, 0x1, -R2 ;  /* 0x000000012626b824 */ /* 0x000fe200078e0a02 */
[----:B------:R-:W-:Y:S01]  /*1bd0*/  ISETP.GE.AND P5, PT, R14, RZ, PT ;  /* 0x000000ff0e00720c */ /* 0x000fe20003fa6270 */
[----:B------:R-:W-:Y:S01]  /*1be0*/  IMAD.HI.U32 R10, R7, R186, RZ ;  /* 0x000000ba070a7227 */ /* 0x000fe200078e00ff */
[----:B------:R-:W-:-:S02]  /*1bf0*/  ISETP.GT.U32.AND P3, PT, R2, R194, PT ;  /* 0x000000c20200720c */ /* 0x000fc40003f64070 */
[----:B------:R-:W-:Y:S01]  /*1c00*/  LOP3.LUT R9, R8, 0x20, RZ, 0xfc, !PT ;  /* 0x0000002008097812 */ /* 0x000fe200078efcff */
[----:B------:R-:W-:Y:S01]  /*1c10*/  @!P2 IMAD.MOV R38, RZ, RZ, -R38 ;  /* 0x000000ffff26a224 */ /* 0x000fe200078e0a26 */
[----:B------:R-:W-:Y:S01]  /*1c20*/  ISETP.GE.AND P2, PT, R11, RZ, PT ;  /* 0x000000ff0b00720c */ /* 0x000fe20003f46270 */
[--C-:B------:R-:W-:Y:S01]  /*1c30*/  @!P1 IMAD.IADD R200, R200, 0x1, -R2.reuse ;  /* 0x00000001c8c89824 */ /* 0x100fe200078e0a02 */
[----:B------:R-:W-:Y:S01]  /*1c40*/  ISETP.GE.AND P1, PT, R15, RZ, PT ;  /* 0x000000ff0f00720c */ /* 0x000fe20003f26270 */
[--C-:B------:R-:W-:Y:S01]  /*1c50*/  @!P0 IMAD.IADD R198, R198, 0x1, -R2.reuse ;  /* 0x00000001c6c68824 */ /* 0x100fe200078e0a02 */
[----:B------:R-:W-:Y:S01]  /*1c60*/  IABS R182, R9 ;  /* 0x0000000900b67213 */ /* 0x000fe20000000000 */
[----:B------:R-:W-:Y:S01]  /*1c70*/  @!P4 IMAD.IADD R190, R190, 0x1, -R2 ;  /* 0x00000001bebec824 */ /* 0x000fe200078e0a02 */
[----:B------:R-:W-:Y:S01]  /*1c80*/  ISETP.GE.AND P0, PT, R13, RZ, PT ;  /* 0x000000ff0d00720c */ /* 0x000fe20003f06270 */
[----:B------:R-:W-:Y:S01]  /*1c90*/  IMAD.MOV R11, RZ, RZ, -R10 ;  /* 0x000000ffff0b7224 */ /* 0x000fe200078e0a0a */
[----:B------:R-:W-:Y:S01]  /*1ca0*/  LOP3.LUT R10, R8, 0x22, RZ, 0xfc, !PT ;  /* 0x00000022080a7812 */ /* 0x000fe200078efcff */
[----:B------:R-:W-:Y:S01]  /*1cb0*/  @!P3 IMAD.IADD R194, R194, 0x1, -R2 ;  /* 0x00000001c2c2b824 */ /* 0x000fe200078e0a02 */
[C---:B------:R-:W-:Y:S01]  /*1cc0*/  ISETP.GT.U32.AND P4, PT, R2.reuse, R190, PT ;  /* 0x000000be0200720c */ /* 0x040fe20003f84070 */
[----:B------:R-:W-:Y:S01]  /*1cd0*/  @!P5 IMAD.MOV R198, RZ, RZ, -R198 ;  /* 0x000000ffffc6d224 */ /* 0x000fe200078e0ac6 */
[----:B------:R-:W-:Y:S01]  /*1ce0*/  ISETP.GE.AND P5, PT, R9, RZ, PT ;  /* 0x000000ff0900720c */ /* 0x000fe20003fa6270 */
[----:B------:R-:W-:Y:S01]  /*1cf0*/  IMAD.HI.U32 R9, R7, R182, RZ ;  /* 0x000000b607097227 */ /* 0x000fe200078e00ff */
[----:B------:R-:W-:-:S02]  /*1d00*/  ISETP.GT.U32.AND P3, PT, R2, R194, PT ;  /* 0x000000c20200720c */ /* 0x000fc40003f64070 */
[----:B------:R-:W-:Y:S01]  /*1d10*/  IABS R178, R10 ;  /* 0x0000000a00b27213 */ /* 0x000fe20000000000 */
[----:B------:R-:W-:Y:S01]  /*1d20*/  IMAD.MOV R9, RZ, RZ, -R9 ;  /* 0x000000ffff097224 */ /* 0x000fe200078e0a09 */
[----:B------:R-:W-:Y:S01]  /*1d30*/  LOP3.LUT R13, R8, 0x26, RZ, 0xfc, !PT ;  /* 0x00000026080d7812 */ /* 0x000fe200078efcff */
[----:B------:R-:W-:Y:S01]  /*1d40*/  @!P6 IMAD.MOV R200, RZ, RZ, -R200 ;  /* 0x000000ffffc8e224 */ /* 0x000fe200078e0ac8 */
[----:B------:R-:W-:Y:S01]  /*1d50*/  ISETP.GE.AND P6, PT, R12, RZ, PT ;  /* 0x000000ff0c00720c */ /* 0x000fe20003fc6270 */
[----:B------:R-:W-:Y:S01]  /*1d60*/  @!P1 IMAD.MOV R196, RZ, RZ, -R196 ;  /* 0x000000ffffc49224 */ /* 0x000fe200078e0ac4 */
[----:B------:R-:W-:Y:S01]  /*1d70*/  ISETP.GE.AND P1, PT, R10, RZ, PT ;  /* 0x000000ff0a00720c */ /* 0x000fe20003f26270 */
[----:B------:R-:W-:Y:S01]  /*1d80*/  IMAD.HI.U32 R10, R7, R178, RZ ;  /* 0x000000b2070a7227 */ /* 0x000fe200078e00ff */
[----:B------:R-:W-:Y:S02]  /*1d90*/  LOP3.LUT R12, R8, 0x24, RZ, 0xfc, !PT ;  /* 0x00000024080c7812 */ /* 0x000fe400078efcff */
[----:B------:R-:W-:Y:S01]  /*1da0*/  IABS R40, R13 ;  /* 0x0000000d00287213 */ /* 0x000fe20000000000 */
[C---:B------:R-:W-:Y:S01]  /*1db0*/  IMAD R182, R2.reuse, R9, R182 ;  /* 0x0000000902b67224 */ /* 0x040fe200078e02b6 */
[----:B------:R-:W-:Y:S01]  /*1dc0*/  IABS R176, R12 ;  /* 0x0000000c00b07213 */ /* 0x000fe20000000000 */
[----:B------:R-:W-:Y:S01]  /*1dd0*/  IMAD R186, R2, R11, R186 ;  /* 0x0000000b02ba7224 */ /* 0x000fe200078e02ba */
[----:B------:R-:W-:Y:S01]  /*1de0*/  LOP3.LUT R14, R8, 0x2a, RZ, 0xfc, !PT ;  /* 0x0000002a080e7812 */ /* 0x000fe200078efcff */
[----:B------:R-:W-:-:S02]  /*1df0*/  IMAD.MOV R11, RZ, RZ, -R10 ;  /* 0x000000ffff0b7224 */ /* 0x000fc400078e0a0a */
[--C-:B------:R-:W-:Y:S01]  /*1e00*/  @!P4 IMAD.IADD R190, R190, 0x1, -R2.reuse ;  /* 0x00000001bebec824 */ /* 0x100fe200078e0a02 */
[----:B------:R-:W-:Y:S01]  /*1e10*/  ISETP.GT.U32.AND P4, PT, R2, R182, PT ;  /* 0x000000b60200720c */ /* 0x000fe20003f84070 */
[----:B------:R-:W-:Y:S01]  /*1e20*/  @!P3 IMAD.IADD R194, R194, 0x1, -R2 ;  /* 0x00000001c2c2b824 */ /* 0x000fe200078e0a02 */
[C---:B------:R-:W-:Y:S01]  /*1e30*/  ISETP.GT.U32.AND P3, PT, R2.reuse, R186, PT ;  /* 0x000000ba0200720c */ /* 0x040fe20003f64070 */
[C---:B------:R-:W-:Y:S01]  /*1e40*/  IMAD R178, R2.reuse, R11, R178 ;  /* 0x0000000b02b27224 */ /* 0x040fe200078e02b2 */
[----:B------:R-:W-:Y:S01]  /*1e50*/  IABS R42, R14 ;  /* 0x0000000e002a7213 */ /* 0x000fe20000000000 */
[----:B------:R-:W-:Y:S02]  /*1e60*/  @!P6 IMAD.MOV R194, RZ, RZ, -R194 ;  /* 0x000000ffffc2e224 */ /* 0x000fe400078e0ac2 */
[----:B------:R-:W-:Y:S01]  /*1e70*/  IMAD.HI.U32 R9, R7, R176, RZ ;  /* 0x000000b007097227 */ /* 0x000fe200078e00ff */
[----:B------:R-:W-:-:S03]  /*1e80*/  ISETP.GT.U32.AND P6, PT, R2, R178, PT ;  /* 0x000000b20200720c */ /* 0x000fc60003fc4070 */
[----:B------:R-:W-:Y:S01]  /*1e90*/  @!P2 IMAD.MOV R190, RZ, RZ, -R190 ;  /* 0x000000ffffbea224 */ /* 0x000fe200078e0abe */
[----:B------:R-:W-:Y:S01]  /*1ea0*/  ISETP.GE.AND P2, PT, R12, RZ, PT ;  /* 0x000000ff0c00720c */ /* 0x000fe20003f46270 */
[--C-:B------:R-:W-:Y:S01]  /*1eb0*/  @!P4 IMAD.IADD R182, R182, 0x1, -R2.reuse ;  /* 0x00000001b6b6c824 */ /* 0x100fe200078e0a02 */
[----:B------:R-:W-:Y:S01]  /*1ec0*/  LOP3.LUT R12, R8, 0x28, RZ, 0xfc, !PT ;  /* 0x00000028080c7812 */ /* 0x000fe200078efcff */
[----:B------:R-:W-:Y:S02]  /*1ed0*/  IMAD.MOV R9, RZ, RZ, -R9 ;  /* 0x000000ffff097224 */ /* 0x000fe400078e0a09 */
[--C-:B------:R-:W-:Y:S01]  /*1ee0*/  @!P3 IMAD.IADD R186, R186, 0x1, -R2.reuse ;  /* 0x00000001babab824 */ /* 0x100fe200078e0a02 */
[C---:B------:R-:W-:Y:S01]  /*1ef0*/  ISETP.GT.U32.AND P4, PT, R2.reuse, R182, PT ;  /* 0x000000b60200720c */ /* 0x040fe20003f84070 */
[----:B------:R-:W-:Y:S01]  /*1f00*/  IMAD.HI.U32 R10, R7, R40, RZ ;  /* 0x00000028070a7227 */ /* 0x000fe200078e00ff */
[----:B------:R-:W-:Y:S02]  /*1f10*/  IABS R174, R12 ;  /* 0x0000000c00ae7213 */ /* 0x000fe40000000000 */
[----:B------:R-:W-:Y:S01]  /*1f20*/  ISETP.GT.U32.AND P3, PT, R2, R186, PT ;  /* 0x000000ba0200720c */ /* 0x000fe20003f64070 */
[----:B------:R-:W-:-:S02]  /*1f30*/  @!P6 IMAD.IADD R178, R178, 0x1, -R2 ;  /* 0x00000001b2b2e824 */ /* 0x000fc400078e0a02 */
[C---:B------:R-:W-:Y:S02]  /*1f40*/  IMAD R176, R2.reuse, R9, R176 ;  /* 0x0000000902b07224 */ /* 0x040fe400078e02b0 */
[----:B------:R-:W-:Y:S01]  /*1f50*/  IMAD.MOV R11, RZ, RZ, -R10 ;  /* 0x000000ffff0b7224 */ /* 0x000fe200078e0a0a */
[----:B------:R-:W-:Y:S01]  /*1f60*/  ISETP.GT.U32.AND P6, PT, R2, R178, PT ;  /* 0x000000b20200720c */ /* 0x000fe20003fc4070 */
[----:B------:R-:W-:-:S04]  /*1f70*/  IMAD.HI.U32 R9, R7, R174, RZ ;  /* 0x000000ae07097227 */ /* 0x000fc800078e00ff */
[----:B------:R-:W-:Y:S01]  /*1f80*/  @!P4 IMAD.IADD R182, R182, 0x1, -R2 ;  /* 0x00000001b6b6c824 */ /* 0x000fe200078e0a02 */
[C---:B------:R-:W-:Y:S01]  /*1f90*/  ISETP.GT.U32.AND P4, PT, R2.reuse, R176, PT ;  /* 0x000000b00200720c */ /* 0x040fe20003f84070 */
[----:B------:R-:W-:Y:S02]  /*1fa0*/  IMAD R40, R2, R11, R40 ;  /* 0x0000000b02287224 */ /* 0x000fe400078e0228 */
[----:B------:R-:W-:Y:S02]  /*1fb0*/  IMAD.MOV R11, RZ, RZ, -R9 ;  /* 0x000000ffff0b7224 */ /* 0x000fe400078e0a09 */
[----:B------:R-:W-:-:S04]  /*1fc0*/  IMAD.HI.U32 R9, R7, R42, RZ ;  /* 0x0000002a07097227 */ /* 0x000fc800078e00ff */
[----:B------:R-:W-:Y:S01]  /*1fd0*/  @!P6 IMAD.IADD R178, R178, 0x1, -R2 ;  /* 0x00000001b2b2e824 */ /* 0x000fe200078e0a02 */
[C---:B------:R-:W-:Y:S01]  /*1fe0*/  ISETP.GT.U32.AND P6, PT, R2.reuse, R40, PT ;  /* 0x000000280200720c */ /* 0x040fe20003fc4070 */
[----:B------:R-:W-:Y:S02]  /*1ff0*/  IMAD R174, R2, R11, R174 ;  /* 0x0000000b02ae7224 */ /* 0x000fe400078e02ae */
[--C-:B------:R-:W-:Y:S01]  /*2000*/  @!P3 IMAD.IADD R186, R186, 0x1, -R2.reuse ;  /* 0x00000001babab824 */ /* 0x100fe200078e0a02 */
[----:B------:R-:W-:Y:S01]  /*2010*/  ISETP.GE.AND P3, PT, R13, RZ, PT ;  /* 0x000000ff0d00720c */ /* 0x000fe20003f66270 */
[----:B------:R-:W-:Y:S02]  /*2020*/  IMAD.MOV R13, RZ, RZ, -R9 ;  /* 0x000000ffff0d7224 */ /* 0x000fe400078e0a09 */
[----:B------:R-:W-:Y:S01]  /*2030*/  @!P4 IMAD.IADD R176, R176, 0x1, -R2 ;  /* 0x00000001b0b0c824 */ /* 0x000fe200078e0a02 */
[C---:B------:R-:W-:Y:S01]  /*2040*/  ISETP.GT.U32.AND P4, PT, R2.reuse, R174, PT ;  /* 0x000000ae0200720c */ /* 0x040fe20003f84070 */
[----:B------:R-:W-:Y:S01]  /*2050*/  IMAD R42, R2, R13, R42 ;  /* 0x0000000d022a7224 */ /* 0x000fe200078e022a */
[----:B------:R-:W-:Y:S01]  /*2060*/  LOP3.LUT R13, R8, 0x32, RZ, 0xfc, !PT ;  /* 0x00000032080d7812 */ /* 0x000fe200078efcff */
[----:B------:R-:W-:-:S03]  /*2070*/  IMAD.HI.U32 R10, R7, R172, RZ ;  /* 0x000000ac070a7227 */ /* 0x000fc600078e00ff */
[----:B------:R-:W-:Y:S01]  /*2080*/  IABS R168, R13 ;  /* 0x0000000d00a87213 */ /* 0x000fe20000000000 */
[----:B------:R-:W-:Y:S01]  /*2090*/  @!P6 IMAD.IADD R40, R40, 0x1, -R2 ;  /* 0x000000012828e824 */ /* 0x000fe200078e0a02 */
[----:B------:R-:W-:Y:S01]  /*20a0*/  ISETP.GT.U32.AND P6, PT, R2, R42, PT ;  /* 0x0000002a0200720c */ /* 0x000fe20003fc4070 */
[----:B------:R-:W-:Y:S02]  /*20b0*/  IMAD.MOV R15, RZ, RZ, -R10 ;  /* 0x000000ffff0f7224 */ /* 0x000fe400078e0a0a */
[----:B------:R-:W-:Y:S02]  /*20c0*/  @!P5 IMAD.MOV R182, RZ, RZ, -R182 ;  /* 0x000000ffffb6d224 */ /* 0x000fe400078e0ab6 */
[----:B------:R-:W-:Y:S01]  /*20d0*/  @!P4 IMAD.IADD R174, R174, 0x1, -R2 ;  /* 0x00000001aeaec824 */ /* 0x000fe200078e0a02 */
[----:B------:R-:W-:Y:S01]  /*20e0*/  ISETP.GT.U32.AND P4, PT, R2, R40, PT ;  /* 0x000000280200720c */ /* 0x000fe20003f84070 */
[----:B------:R-:W-:-:S03]  /*20f0*/  IMAD.HI.U32 R9, R7, R170, RZ ;  /* 0x000000aa07097227 */ /* 0x000fc600078e00ff */
[C---:B------:R-:W-:Y:S01]  /*2100*/  ISETP.GT.U32.AND P5, PT, R2.reuse, R174, PT ;  /* 0x000000ae0200720c */ /* 0x040fe20003fa4070 */
[----:B------:R-:W-:Y:S01]  /*2110*/  IMAD R172, R2, R15, R172 ;  /* 0x0000000f02ac7224 */ /* 0x000fe200078e02ac */
[----:B------:R-:W-:Y:S01]  /*2120*/  LOP3.LUT R15, R8, 0x34, RZ, 0xfc, !PT ;  /* 0x00000034080f7812 */ /* 0x000fe200078efcff */
[----:B------:R-:W-:Y:S02]  /*2130*/  @!P6 IMAD.IADD R42, R42, 0x1, -R2 ;  /* 0x000000012a2ae824 */ /* 0x000fe400078e0a02 */
[----:B------:R-:W-:Y:S01]  /*2140*/  IMAD.MOV R9, RZ, RZ, -R9 ;  /* 0x000000ffff097224 */ /* 0x000fe200078e0a09 */
[----:B------:R-:W-:Y:S01]  /*2150*/  IABS R46, R15 ;  /* 0x0000000f002e7213 */ /* 0x000fe20000000000 */
[----:B------:R-:W-:Y:S01]  /*2160*/  @!P0 IMAD.MOV R186, RZ, RZ, -R186 ;  /* 0x000000ffffba8224 */ /* 0x000fe200078e0aba */
[C---:B------:R-:W-:Y:S01]  /*2170*/  ISETP.GT.U32.AND P0, PT, R2.reuse, R176, PT ;  /* 0x000000b00200720c */ /* 0x040fe20003f04070 */
[----:B------:R-:W-:Y:S01]  /*2180*/  @!P1 IMAD.MOV R178, RZ, RZ, -R178 ;  /* 0x000000ffffb29224 */ /* 0x000fe200078e0ab2 */
[C---:B------:R-:W-:Y:S01]  /*2190*/  ISETP.GT.U32.AND P6, PT, R2.reuse, R42, PT ;  /* 0x0000002a0200720c */ /* 0x040fe20003fc4070 */
[C---:B------:R-:W-:Y:S01]  /*21a0*/  IMAD R170, R2.reuse, R9, R170 ;  /* 0x0000000902aa7224 */ /* 0x040fe200078e02aa */
[----:B------:R-:W-:Y:S01]  /*21b0*/  ISETP.GT.U32.AND P1, PT, R2, R172, PT ;  /* 0x000000ac0200720c */ /* 0x000fe20003f24070 */
[----:B------:R-:W-:-:S02]  /*21c0*/  @!P5 IMAD.IADD R174, R174, 0x1, -R2 ;  /* 0x00000001aeaed824 */ /* 0x000fc400078e0a02 */
[----:B------:R-:W-:Y:S01]  /*21d0*/  IMAD.HI.U32 R11, R7, R44, RZ ;  /* 0x0000002c070b7227 */ /* 0x000fe200078e00ff */
[----:B------:R-:W-:-:S03]  /*21e0*/  ISETP.GT.U32.AND P5, PT, R2, R170, PT ;  /* 0x000000aa0200720c */ /* 0x000fc60003fa4070 */
[----:B------:R-:W-:Y:S02]  /*21f0*/  IMAD.MOV R11, RZ, RZ, -R11 ;  /* 0x000000ffff0b7224 */ /* 0x000fe400078e0a0b */
[--C-:B------:R-:W-:Y:S02]  /*2200*/  @!P0 IMAD.IADD R176, R176, 0x1, -R2.reuse ;  /* 0x00000001b0b08824 */ /* 0x100fe400078e0a02 */
[--C-:B------:R-:W-:Y:S01]  /*2210*/  @!P4 IMAD.IADD R40, R40, 0x1, -R2.reuse ;  /* 0x000000012828c824 */ /* 0x100fe200078e0a02 */
[----:B------:R-:W-:Y:S01]  /*2220*/  ISETP.GE.AND P4, PT, R12, RZ, PT ;  /* 0x000000ff0c00720c */ /* 0x000fe20003f86270 */
[--C-:B------:R-:W-:Y:S01]  /*2230*/  @!P6 IMAD.IADD R42, R42, 0x1, -R2.reuse ;  /* 0x000000012a2ae824 */ /* 0x100fe200078e0a02 */
[----:B------:R-:W-:Y:S01]  /*2240*/  ISETP.GE.AND P6, PT, R14, RZ, PT ;  /* 0x000000ff0e00720c */ /* 0x000fe20003fc6270 */
[----:B------:R-:W-:Y:S01]  /*2250*/  @!P1 IMAD.IADD R172, R172, 0x1, -R2 ;  /* 0x00000001acac9824 */ /* 0x000fe200078e0a02 */
[----:B------:R-:W-:Y:S01]  /*2260*/  LOP3.LUT R12, R8, 0x38, RZ, 0xfc, !PT ;  /* 0x00000038080c7812 */ /* 0x000fe200078efcff */
[----:B------:R-:W-:Y:S01]  /*2270*/  IMAD R44, R2, R11, R44 ;  /* 0x0000000b022c7224 */ /* 0x000fe200078e022c */
[----:B------:R-:W-:Y:S01]  /*2280*/  ISETP.GE.AND P1, PT, R16, RZ, PT ;  /* 0x000000ff1000720c */ /* 0x000fe20003f26270 */
[----:B------:R-:W-:Y:S01]  /*2290*/  IMAD.HI.U32 R9, R7, R168, RZ ;  /* 0x000000a807097227 */ /* 0x000fe200078e00ff */
[----:B------:R-:W-:-:S02]  /*22a0*/  IABS R164, R12 ;  /* 0x0000000c00a47213 */ /* 0x000fc40000000000 */
[----:B------:R-:W-:Y:S01]  /*22b0*/  ISETP.GT.U32.AND P0, PT, R2, R44, PT ;  /* 0x0000002c0200720c */ /* 0x000fe20003f04070 */
[C---:B------:R-:W-:Y:S01]  /*22c0*/  IMAD.HI.U32 R10, R7.reuse, R46, RZ ;  /* 0x0000002e070a7227 */ /* 0x040fe200078e00ff */
[C---:B------:R-:W-:Y:S02]  /*22d0*/  LOP3.LUT R14, R8.reuse, 0x44, RZ, 0xfc, !PT ;  /* 0x00000044080e7812 */ /* 0x040fe400078efcff */
[----:B------:R-:W-:Y:S01]  /*22e0*/  LOP3.LUT R16, R8, 0x84, RZ, 0xfc, !PT ;  /* 0x0000008408107812 */ /* 0x000fe200078efcff */
[----:B------:R-:W-:Y:S01]  /*22f0*/  @!P2 IMAD.MOV R176, RZ, RZ, -R176 ;  /* 0x000000ffffb0a224 */ /* 0x000fe200078e0ab0 */
[----:B------:R-:W-:Y:S01]  /*2300*/  ISETP.GT.U32.AND P2, PT, R2, R172, PT ;  /* 0x000000ac0200720c */ /* 0x000fe20003f44070 */
[----:B------:R-:W-:Y:S01]  /*2310*/  IMAD.MOV R9, RZ, RZ, -R9 ;  /* 0x000000ffff097224 */ /* 0x000fe200078e0a09 */
[----:B------:R-:W-:Y:S01]  /*2320*/  IABS R154, R14 ;  /* 0x0000000e009a7213 */ /* 0x000fe20000000000 */
[----:B------:R-:W-:Y:S01]  /*2330*/  IMAD.MOV R11, RZ, RZ, -R10 ;  /* 0x000000ffff0b7224 */ /* 0x000fe200078e0a0a */
[----:B------:R-:W-:Y:S01]  /*2340*/  LOP3.LUT R10, R8, 0x36, RZ, 0xfc, !PT ;  /* 0x00000036080a7812 */ /* 0x000fe200078efcff */
[----:B------:R-:W-:Y:S01]  /*2350*/  @!P5 IMAD.IADD R170, R170, 0x1, -R2 ;  /* 0x00000001aaaad824 */ /* 0x000fe200078e0a02 */
[----:B------:R-:W-:Y:S01]  /*2360*/  IABS R76, R16 ;  /* 0x00000010004c7213 */ /* 0x000fe20000000000 */
[C---:B------:R-:W-:Y:S01]  /*2370*/  IMAD R168, R2.reuse, R9, R168 ;  /* 0x0000000902a87224 */ /* 0x040fe200078e02a8 */
[----:B------:R-:W-:Y:S01]  /*2380*/  IABS R48, R10 ;  /* 0x0000000a00307213 */ /* 0x000fe20000000000 */
[C---:B------:R-:W-:Y:S01]  /*2390*/  IMAD R46, R2.reuse, R11, R46 ;  /* 0x0000000b022e7224 */ /* 0x040fe200078e022e */
[C---:B------:R-:W-:Y:S01]  /*23a0*/  ISETP.GT.U32.AND P5, PT, R2.reuse, R170, PT ;  /* 0x000000aa0200720c */ /* 0x040fe20003fa4070 */
[----:B------:R-:W-:Y:S01]  /*23b0*/  @!P4 IMAD.MOV R174, RZ, RZ, -R174 ;  /* 0x000000ffffaec224 */ /* 0x000fe200078e0aae */
[----:B------:R-:W-:Y:S01]  /*23c0*/  ISETP.GT.U32.AND P4, PT, R2, R168, PT ;  /* 0x000000a80200720c */ /* 0x000fe20003f84070 */
[----:B------:R-:W-:Y:S01]  /*23d0*/  @!P6 IMAD.MOV R42, RZ, RZ, -R42 ;  /* 0x000000ffff2ae224 */ /* 0x000fe200078e0a2a */
[----:B------:R-:W-:Y:S01]  /*23e0*/  ISETP.GE.AND P6, PT, R18, RZ, PT ;  /* 0x000000ff1200720c */ /* 0x000fe20003fc6270 */
[----:B------:R-:W-:Y:S01]  /*23f0*/  IMAD.HI.U32 R9, R7, R48, RZ ;  /* 0x0000003007097227 */ /* 0x000fe200078e00ff */
[----:B------:R-:W-:-:S03]  /*2400*/  LOP3.LUT R18, R8, 0xc6, RZ, 0xfc, !PT ;  /* 0x000000c608127812 */ /* 0x000fc600078efcff */
[--C-:B------:R-:W-:Y:S01]  /*2410*/  @!P2 IMAD.IADD R172, R172, 0x1, -R2.reuse ;  /* 0x00000001acaca824 */ /* 0x100fe200078e0a02 */
[----:B------:R-:W-:Y:S01]  /*2420*/  ISETP.GT.U32.AND P2, PT, R2, R46, PT ;  /* 0x0000002e0200720c */ /* 0x000fe20003f44070 */
[----:B------:R-:W-:Y:S01]  /*2430*/  @!P0 IMAD.IADD R44, R44, 0x1, -R2 ;  /* 0x000000012c2c8824 */ /* 0x000fe200078e0a02 */
[----:B------:R-:W-:Y:S01]  /*2440*/  ISETP.GE.AND P0, PT, R17, RZ, PT ;  /* 0x000000ff1100720c */ /* 0x000fe20003f06270 */
[----:B------:R-:W-:Y:S01]  /*2450*/  IMAD.MOV R9, RZ, RZ, -R9 ;  /* 0x000000ffff097224 */ /* 0x000fe200078e0a09 */
[----:B------:R-:W-:Y:S01]  /*2460*/  LOP3.LUT R17, R8, 0x86, RZ, 0xfc, !PT ;  /* 0x0000008608117812 */ /* 0x000fe200078efcff */
[----:B------:R-:W-:Y:S01]  /*2470*/  @!P3 IMAD.MOV R40, RZ, RZ, -R40 ;  /* 0x000000ffff28b224 */ /* 0x000fe200078e0a28 */
[----:B------:R-:W-:Y:S01]  /*2480*/  ISETP.GT.U32.AND P3, PT, R2, R44, PT ;  /* 0x0000002c0200720c */ /* 0x000fe20003f64070 */
[----:B------:R-:W-:Y:S01]  /*2490*/  @!P5 IMAD.IADD R170, R170, 0x1, -R2 ;  /* 0x00000001aaaad824 */ /* 0x000fe200078e0a02 */
[----:B------:R-:W-:Y:S01]  /*24a0*/  ISETP.GE.AND P5, PT, R15, RZ, PT ;  /* 0x000000ff0f00720c */ /* 0x000fe20003fa6270 */
[----:B------:R-:W-:Y:S01]  /*24b0*/  IMAD R48, R2, R9, R48 ;  /* 0x0000000902307224 */ /* 0x000fe200078e0230 */
[----:B------:R-:W-:Y:S01]  /*24c0*/  LOP3.LUT R9, R8, 0x3a, RZ, 0xfc, !PT ;  /* 0x0000003a08097812 */ /* 0x000fe200078efcff */
[----:B------:R-:W-:Y:S01]  /*24d0*/  @!P4 IMAD.IADD R168, R168, 0x1, -R2 ;  /* 0x00000001a8a8c824 */ /* 0x000fe200078e0a02 */
[----:B------:R-:W-:Y:S01]  /*24e0*/  ISETP.GE.AND P4, PT, R10, RZ, PT ;  /* 0x000000ff0a00720c */ /* 0x000fe20003f86270 */
[----:B------:R-:W-:Y:S01]  /*24f0*/  @!P6 IMAD.MOV R170, RZ, RZ, -R170 ;  /* 0x000000ffffaae224 */ /* 0x000fe200078e0aaa */
[----:B------:R-:W-:Y:S01]  /*2500*/  ISETP.GT.U32.AND P6, PT, R2, R48, PT ;  /* 0x000000300200720c */ /* 0x000fe20003fc4070 */
[----:B------:R-:W-:Y:S01]  /*2510*/  @!P2 IMAD.IADD R46, R46, 0x1, -R2 ;  /* 0x000000012e2ea824 */ /* 0x000fe200078e0a02 */
[----:B------:R-:W-:Y:S01]  /*2520*/  ISETP.GT.U32.AND P2, PT, R2, R168, PT ;  /* 0x000000a80200720c */ /* 0x000fe20003f44070 */
[----:B------:R-:W-:Y:S01]  /*2530*/  IMAD.HI.U32 R10, R7, R164, RZ ;  /* 0x000000a4070a7227 */ /* 0x000fe200078e00ff */
[----:B------:R-:W-:-:S02]  /*2540*/  IABS R162, R9 ;  /* 0x0000000900a27213 */ /* 0x000fc40000000000 */
[----:B------:R-:W-:Y:S01]  /*2550*/  LOP3.LUT R15, R8, 0x46, RZ, 0xfc, !PT ;  /* 0x00000046080f7812 */ /* 0x000fe200078efcff */
[----:B------:R-:W-:Y:S01]  /*2560*/  @!P3 IMAD.IADD R44, R44, 0x1, -R2 ;  /* 0x000000012c2cb824 */ /* 0x000fe200078e0a02 */
[----:B------:R-:W-:Y:S01]  /*2570*/  ISETP.GE.AND P3, PT, R13, RZ, PT ;  /* 0x000000ff0d00720c */ /* 0x000fe20003f66270 */
[----:B------:R-:W-:Y:S01]  /*2580*/  IMAD.MOV R11, RZ, RZ, -R10 ;  /* 0x000000ffff0b7224 */ /* 0x000fe200078e0a0a */
[----:B------:R-:W-:Y:S01]  /*2590*/  LOP3.LUT R10, R8, 0x3c, RZ, 0xfc, !PT ;  /* 0x0000003c080a7812 */ /* 0x000fe200078efcff */
[----:B------:R-:W-:Y:S01]  /*25a0*/  @!P0 IMAD.MOV R44, RZ, RZ, -R44 ;  /* 0x000000ffff2c8224 */ /* 0x000fe200078e0a2c */
[----:B------:R-:W-:Y:S01]  /*25b0*/  ISETP.GT.U32.AND P0, PT, R2, R46, PT ;  /* 0x0000002e0200720c */ /* 0x000fe20003f04070 */
[--C-:B------:R-:W-:Y:S01]  /*25c0*/  @!P6 IMAD.IADD R48, R48, 0x1, -R2.reuse ;  /* 0x000000013030e824 */ /* 0x100fe200078e0a02 */
[----:B------:R-:W-:Y:S01]  /*25d0*/  IABS R50, R10 ;  /* 0x0000000a00327213 */ /* 0x000fe20000000000 */
[----:B------:R-:W-:Y:S01]  /*25e0*/  @!P2 IMAD.IADD R168, R168, 0x1, -R2 ;  /* 0x00000001a8a8a824 */ /* 0x000fe200078e0a02 */
[----:B------:R-:W-:Y:S01]  /*25f0*/  ISETP.GE.AND P2, PT, R9, RZ, PT ;  /* 0x000000ff0900720c */ /* 0x000fe20003f46270 */
[----:B------:R-:W-:Y:S01]  /*2600*/  IMAD.HI.U32 R9, R7, R162, RZ ;  /* 0x000000a207097227 */ /* 0x000fe200078e00ff */
[----:B------:R-:W-:-:S02]  /*2610*/  ISETP.GT.U32.AND P6, PT, R2, R48, PT ;  /* 0x000000300200720c */ /* 0x000fc40003fc4070 */
[----:B------:R-:W-:Y:S01]  /*2620*/  IABS R152, R15 ;  /* 0x0000000f00987213 */ /* 0x000fe20000000000 */
[----:B------:R-:W-:Y:S01]  /*2630*/  @!P1 IMAD.MOV R172, RZ, RZ, -R172 ;  /* 0x000000ffffac9224 */ /* 0x000fe200078e0aac */
[----:B------:R-:W-:Y:S01]  /*2640*/  ISETP.GE.AND P1, PT, R12, RZ, PT ;  /* 0x000000ff0c00720c */ /* 0x000fe20003f26270 */
[----:B------:R-:W-:Y:S01]  /*2650*/  IMAD R164, R2, R11, R164 ;  /* 0x0000000b02a47224 */ /* 0x000fe200078e02a4 */
[----:B------:R-:W-:Y:S01]  /*2660*/  LOP3.LUT R12, R8, 0x3e, RZ, 0xfc, !PT ;  /* 0x0000003e080c7812 */ /* 0x000fe200078efcff */
[----:B------:R-:W-:Y:S01]  /*2670*/  IMAD.MOV R9, RZ, RZ, -R9 ;  /* 0x000000ffff097224 */ /* 0x000fe200078e0a09 */
[----:B------:R-:W-:Y:S01]  /*2680*/  IABS R78, R17 ;  /* 0x00000011004e7213 */ /* 0x000fe20000000000 */
[----:B------:R-:W-:Y:S01]  /*2690*/  @!P0 IMAD.IADD R46, R46, 0x1, -R2 ;  /* 0x000000012e2e8824 */ /* 0x000fe200078e0a02 */
[C---:B------:R-:W-:Y:S01]  /*26a0*/  ISETP.GT.U32.AND P0, PT, R2.reuse, R164, PT ;  /* 0x000000a40200720c */ /* 0x040fe20003f04070 */
[----:B------:R-:W-:Y:S01]  /*26b0*/  IMAD R162, R2, R9, R162 ;  /* 0x0000000902a27224 */ /* 0x000fe200078e02a2 */
[----:B------:R-:W-:Y:S01]  /*26c0*/  IABS R52, R12 ;  /* 0x0000000c00347213 */ /* 0x000fe20000000000 */
[----:B------:R-:W-:Y:S01]  /*26d0*/  @!P6 IMAD.IADD R48, R48, 0x1, -R2 ;  /* 0x000000013030e824 */ /* 0x000fe200078e0a02 */
[----:B------:R-:W-:Y:S01]  /*26e0*/  IABS R242, R18 ;  /* 0x0000001200f27213 */ /* 0x000fe20000000000 */
[----:B------:R-:W-:Y:S01]  /*26f0*/  @!P3 IMAD.MOV R168, RZ, RZ, -R168 ;  /* 0x000000ffffa8b224 */ /* 0x000fe200078e0aa8 */
[----:B------:R-:W-:Y:S01]  /*2700*/  ISETP.GT.U32.AND P6, PT, R2, R162, PT ;  /* 0x000000a20200720c */ /* 0x000fe20003fc4070 */
[----:B------:R-:W-:Y:S01]  /*2710*/  IMAD.HI.U32 R11, R7, R52, RZ ;  /* 0x00000034070b7227 */ /* 0x000fe200078e00ff */
[----:B------:R-:W-:-:S03]  /*2720*/  ISETP.GE.AND P3, PT, R10, RZ, PT ;  /* 0x000000ff0a00720c */ /* 0x000fc60003f66270 */
[----:B------:R-:W-:Y:S02]  /*2730*/  IMAD.MOV R11, RZ, RZ, -R11 ;  /* 0x000000ffff0b7224 */ /* 0x000fe400078e0a0b */
[----:B------:R-:W-:Y:S02]  /*2740*/  @!P0 IMAD.IADD R164, R164, 0x1, -R2 ;  /* 0x00000001a4a48824 */ /* 0x000fe400078e0a02 */
[C---:B------:R-:W-:Y:S02]  /*2750*/  IMAD R52, R2.reuse, R11, R52 ;  /* 0x0000000b02347224 */ /* 0x040fe400078e0234 */
[----:B------:R-:W-:Y:S01]  /*2760*/  IMAD.HI.U32 R10, R7, R50, RZ ;  /* 0x00000032070a7227 */ /* 0x000fe200078e00ff */
[----:B------:R-:W-:-:S03]  /*2770*/  ISETP.GT.U32.AND P0, PT, R2, R164, PT ;  /* 0x000000a40200720c */ /* 0x000fc60003f04070 */
[----:B------:R-:W-:Y:S01]  /*2780*/  @!P6 IMAD.IADD R162, R162, 0x1, -R2 ;  /* 0x00000001a2a2e824 */ /* 0x000fe200078e0a02 */
[----:B------:R-:W-:Y:S01]  /*2790*/  ISETP.GT.U32.AND P6, PT, R2, R52, PT ;  /* 0x000000340200720c */ /* 0x000fe20003fc4070 */
[----:B------:R-:W-:Y:S01]  /*27a0*/  IMAD.MOV R13, RZ, RZ, -R10 ;  /* 0x000000ffff0d7224 */ /* 0x000fe200078e0a0a */
[----:B------:R-:W-:Y:S01]  /*27b0*/  LOP3.LUT R10, R8, 0x40, RZ, 0xfc, !PT ;  /* 0x00000040080a7812 */ /* 0x000fe200078efcff */
[----:B------:R-:W-:Y:S01]  /*27c0*/  @!P4 IMAD.MOV R48, RZ, RZ, -R48 ;  /* 0x000000ffff30c224 */ /* 0x000fe200078e0a30 */
[C---:B------:R-:W-:Y:S01]  /*27d0*/  ISETP.GT.U32.AND P4, PT, R2.reuse, R162, PT ;  /* 0x000000a20200720c */ /* 0x040fe20003f84070 */
[----:B------:R-:W-:Y:S01]  /*27e0*/  @!P5 IMAD.MOV R46, RZ, RZ, -R46 ;  /* 0x000000ffff2ed224 */ /* 0x000fe200078e0a2e */
[----:B------:R-:W-:Y:S01]  /*27f0*/  IABS R54, R10 ;  /* 0x0000000a00367213 */ /* 0x000fe20000000000 */
[----:B------:R-:W-:Y:S01]  /*2800*/  IMAD R50, R2, R13, R50 ;  /* 0x0000000d02327224 */ /* 0x000fe200078e0232 */
[----:B------:R-:W-:Y:S01]  /*2810*/  ISETP.GE.AND P5, PT, R12, RZ, PT ;  /* 0x000000ff0c00720c */ /* 0x000fe20003fa6270 */
[----:B------:R-:W-:Y:S01]  /*2820*/  @!P0 IMAD.IADD R164, R164, 0x1, -R2 ;  /* 0x00000001a4a48824 */ /* 0x000fe200078e0a02 */
[----:B------:R-:W-:Y:S01]  /*2830*/  LOP3.LUT R12, R8, 0x42, RZ, 0xfc, !PT ;  /* 0x00000042080c7812 */ /* 0x000fe200078efcff */
[----:B------:R-:W-:Y:S01]  /*2840*/  IMAD.HI.U32 R9, R7, R54, RZ ;  /* 0x0000003607097227 */ /* 0x000fe200078e00ff */
[----:B------:R-:W-:-:S02]  /*2850*/  ISETP.GT.U32.AND P0, PT, R2, R50, PT ;  /* 0x000000320200720c */ /* 0x000fc40003f04070 */
[----:B------:R-:W-:Y:S01]  /*2860*/  IABS R56, R12 ;  /* 0x0000000c00387213 */ /* 0x000fe20000000000 */
[----:B------:R-:W-:Y:S02]  /*2870*/  @!P6 IMAD.IADD R52, R52, 0x1, -R2 ;  /* 0x000000013434e824 */ /* 0x000fe400078e0a02 */
[----:B------:R-:W-:Y:S01]  /*2880*/  @!P1 IMAD.MOV R164, RZ, RZ, -R164 ;  /* 0x000000ffffa49224 */ /* 0x000fe200078e0aa4 */
[----:B------:R-:W-:Y:S01]  /*2890*/  ISETP.GE.AND P1, PT, R10, RZ, PT ;  /* 0x000000ff0a00720c */ /* 0x000fe20003f26270 */
[----:B------:R-:W-:Y:S01]  /*28a0*/  IMAD.HI.U32 R10, R7, R154, RZ ;  /* 0x0000009a070a7227 */ /* 0x000fe200078e00ff */
[----:B------:R-:W-:-:S03]  /*28b0*/  ISETP.GT.U32.AND P6, PT, R2, R52, PT ;  /* 0x000000340200720c */ /* 0x000fc60003fc4070 */
[----:B------:R-:W-:Y:S02]  /*28c0*/  IMAD.MOV R9, RZ, RZ, -R9 ;  /* 0x000000ffff097224 */ /* 0x000fe400078e0a09 */
[----:B------:R-:W-:-:S04]  /*28d0*/  IMAD.HI.U32 R11, R7, R152, RZ ;  /* 0x00000098070b7227 */ /* 0x000fc800078e00ff */
[----:B------:R-:W-:Y:S01]  /*28e0*/  IMAD.MOV R13, RZ, RZ, -R10 ;  /* 0x000000ffff0d7224 */ /* 0x000fe200078e0a0a */
[----:B------:R-:W-:Y:S01]  /*28f0*/  LOP3.LUT R10, R8, 0x48, RZ, 0xfc, !PT ;  /* 0x00000048080a7812 */ /* 0x000fe200078efcff */
[C---:B------:R-:W-:Y:S02]  /*2900*/  IMAD R54, R2.reuse, R9, R54 ;  /* 0x0000000902367224 */ /* 0x040fe400078e0236 */
[----:B------:R-:W-:Y:S01]  /*2910*/  IMAD.MOV R11, RZ, RZ, -R11 ;  /* 0x000000ffff0b7224 */ /* 0x000fe200078e0a0b */
[----:B------:R-:W-:Y:S01]  /*2920*/  IABS R150, R10 ;  /* 0x0000000a00967213 */ /* 0x000fe20000000000 */
[----:B------:R-:W-:Y:S02]  /*2930*/  IMAD R154, R2, R13, R154 ;  /* 0x0000000d029a7224 */ /* 0x000fe400078e029a */
[----:B------:R-:W-:Y:S01]  /*2940*/  @!P4 IMAD.IADD R162, R162, 0x1, -R2 ;  /* 0x00000001a2a2c824 */ /* 0x000fe200078e0a02 */
[C---:B------:R-:W-:Y:S01]  /*2950*/  ISETP.GT.U32.AND P4, PT, R2.reuse, R54, PT ;  /* 0x000000360200720c */ /* 0x040fe20003f84070 */
[----:B------:R-:W-:Y:S01]  /*2960*/  IMAD R152, R2, R11, R152 ;  /* 0x0000000b02987224 */ /* 0x000fe200078e0298 */
[----:B------:R-:W-:Y:S01]  /*2970*/  LOP3.LUT R11, R8, 0x4a, RZ, 0xfc, !PT ;  /* 0x0000004a080b7812 */ /* 0x000fe200078efcff */
[----:B------:R-:W-:Y:S01]  /*2980*/  @!P6 IMAD.IADD R52, R52, 0x1, -R2 ;  /* 0x000000013434e824 */ /* 0x000fe200078e0a02 */
[----:B------:R-:W-:Y:S01]  /*2990*/  ISETP.GT.U32.AND P6, PT, R2, R154, PT ;  /* 0x0000009a0200720c */ /* 0x000fe20003fc4070 */
[----:B------:R-:W-:Y:S01]  /*29a0*/  IMAD.HI.U32 R9, R7, R56, RZ ;  /* 0x0000003807097227 */ /* 0x000fe200078e00ff */
[----:B------:R-:W-:-:S03]  /*29b0*/  IABS R148, R11 ;  /* 0x0000000b00947213 */ /* 0x000fc60000000000 */
[----:B------:R-:W-:Y:S01]  /*29c0*/  @!P5 IMAD.MOV R52, RZ, RZ, -R52 ;  /* 0x000000ffff34d224 */ /* 0x000fe200078e0a34 */
[----:B------:R-:W-:Y:S01]  /*29d0*/  ISETP.GT.U32.AND P5, PT, R2, R152, PT ;  /* 0x000000980200720c */ /* 0x000fe20003fa4070 */
[----:B------:R-:W-:Y:S02]  /*29e0*/  IMAD.MOV R9, RZ, RZ, -R9 ;  /* 0x000000ffff097224 */ /* 0x000fe400078e0a09 */
[----:B------:R-:W-:Y:S02]  /*29f0*/  @!P4 IMAD.IADD R54, R54, 0x1, -R2 ;  /* 0x000000013636c824 */ /* 0x000fe400078e0a02 */
[----:B------:R-:W-:Y:S02]  /*2a00*/  IMAD R56, R2, R9, R56 ;  /* 0x0000000902387224 */ /* 0x000fe400078e0238 */
[----:B------:R-:W-:-:S03]  /*2a10*/  IMAD.HI.U32 R9, R7, R150, RZ ;  /* 0x0000009607097227 */ /* 0x000fc600078e00ff */
[----:B------:R-:W-:Y:S01]  /*2a20*/  ISETP.GT.U32.AND P4, PT, R2, R56, PT ;  /* 0x000000380200720c */ /* 0x000fe20003f84070 */
[--C-:B------:R-:W-:Y:S02]  /*2a30*/  @!P6 IMAD.IADD R154, R154, 0x1, -R2.reuse ;  /* 0x000000019a9ae824 */ /* 0x100fe400078e0a02 */
[----:B------:R-:W-:Y:S02]  /*2a40*/  @!P0 IMAD.IADD R50, R50, 0x1, -R2 ;  /* 0x0000000132328824 */ /* 0x000fe400078e0a02 */
[----:B------:R-:W-:Y:S02]  /*2a50*/  IMAD.MOV R9, RZ, RZ, -R9 ;  /* 0x000000ffff097224 */ /* 0x000fe400078e0a09 */
[----:B------:R-:W-:Y:S01]  /*2a60*/  @!P2 IMAD.MOV R162, RZ, RZ, -R162 ;  /* 0x000000ffffa2a224 */ /* 0x000fe200078e0aa2 */
[----:B------:R-:W-:Y:S01]  /*2a70*/  ISETP.GT.U32.AND P2, PT, R2, R54, PT ;  /* 0x000000360200720c */ /* 0x000fe20003f44070 */
[----:B------:R-:W-:Y:S01]  /*2a80*/  @!P5 IMAD.IADD R152, R152, 0x1, -R2 ;  /* 0x000000019898d824 */ /* 0x000fe200078e0a02 */
[C---:B------:R-:W-:Y:S01]  /*2a90*/  ISETP.GT.U32.AND P5, PT, R2.reuse, R154, PT ;  /* 0x0000009a0200720c */ /* 0x040fe20003fa4070 */
[C---:B------:R-:W-:Y:S01]  /*2aa0*/  IMAD R150, R2.reuse, R9, R150 ;  /* 0x0000000902967224 */ /* 0x040fe200078e0296 */
[----:B------:R-:W-:Y:S01]  /*2ab0*/  ISETP.GT.U32.AND P0, PT, R2, R50, PT ;  /* 0x000000320200720c */ /* 0x000fe20003f04070 */
[----:B------:R-:W-:-:S04]  /*2ac0*/  IMAD.HI.U32 R9, R7, R148, RZ ;  /* 0x0000009407097227 */ /* 0x000fc800078e00ff */
[----:B------:R-:W-:Y:S02]  /*2ad0*/  IMAD.MOV R9, RZ, RZ, -R9 ;  /* 0x000000ffff097224 */ /* 0x000fe400078e0a09 */
[----:B------:R-:W-:Y:S01]  /*2ae0*/  @!P4 IMAD.IADD R56, R56, 0x1, -R2 ;  /* 0x000000013838c824 */ /* 0x000fe200078e0a02 */
[----:B------:R-:W-:Y:S01]  /*2af0*/  ISETP.GE.AND P4, PT, R10, RZ, PT ;  /* 0x000000ff0a00720c */ /* 0x000fe20003f86270 */
[----:B------:R-:W-:Y:S02]  /*2b00*/  IMAD R148, R2, R9, R148 ;  /* 0x0000000902947224 */ /* 0x000fe400078e0294 */
[--C-:B------:R-:W-:Y:S01]  /*2b10*/  @!P2 IMAD.IADD R54, R54, 0x1, -R2.reuse ;  /* 0x000000013636a824 */ /* 0x100fe200078e0a02 */
[----:B------:R-:W-:Y:S01]  /*2b20*/  ISETP.GE.AND P2, PT, R15, RZ, PT ;  /* 0x000000ff0f00720c */ /* 0x000fe20003f46270 */
[--C-:B------:R-:W-:Y:S01]  /*2b30*/  @!P5 IMAD.IADD R154, R154, 0x1, -R2.reuse ;  /* 0x000000019a9ad824 */ /* 0x100fe200078e0a02 */
[----:B------:R-:W-:Y:S01]  /*2b40*/  ISETP.GT.U32.AND P5, PT, R2, R148, PT ;  /* 0x000000940200720c */ /* 0x000fe20003fa4070 */
[----:B------:R-:W-:Y:S01]  /*2b50*/  @!P0 IMAD.IADD R50, R50, 0x1, -R2 ;  /* 0x0000000132328824 */ /* 0x000fe200078e0a02 */
[C---:B------:R-:W-:Y:S01]  /*2b60*/  ISETP.GT.U32.AND P6, PT, R2.reuse, R56, PT ;  /* 0x000000380200720c */ /* 0x040fe20003fc4070 */
[----:B------:R-:W-:Y:S01]  /*2b70*/  @!P1 IMAD.MOV R54, RZ, RZ, -R54 ;  /* 0x000000ffff369224 */ /* 0x000fe200078e0a36 */
[----:B------:R-:W-:Y:S01]  /*2b80*/  ISETP.GT.U32.AND P1, PT, R2, R152, PT ;  /* 0x000000980200720c */ /* 0x000fe20003f24070 */
[----:B------:R-:W-:Y:S01]  /*2b90*/  @!P3 IMAD.MOV R50, RZ, RZ, -R50 ;  /* 0x000000ffff32b224 */ /* 0x000fe200078e0a32 */
[----:B------:R-:W-:Y:S01]  /*2ba0*/  ISETP.GE.AND P3, PT, R14, RZ, PT ;  /* 0x000000ff0e00720c */ /* 0x000fe20003f66270 */
[----:B------:R-:W-:Y:S01]  /*2bb0*/  IMAD R68, R5, UR5, RZ ;  /* 0x0000000505447c24 */ /* 0x000fe2000f8e02ff */
[----:B------:R-:W-:-:S02]  /*2bc0*/  LOP3.LUT R14, R8, 0x4e, RZ, 0xfc, !PT ;  /* 0x0000004e080e7812 */ /* 0x000fc400078efcff */
[----:B------:R-:W-:Y:S02]  /*2bd0*/  LOP3.LUT R15, R8, 0x50, RZ, 0xfc, !PT ;  /* 0x00000050080f7812 */ /* 0x000fe400078efcff */
[----:B------:R-:W-:Y:S01]  /*2be0*/  IABS R144, R14 ;  /* 0x0000000e00907213 */ /* 0x000fe20000000000 */
[--C-:B------:R-:W-:Y:S01]  /*2bf0*/  @!P5 IMAD.IADD R148, R148, 0x1, -R2.reuse ;  /* 0x000000019494d824 */ /* 0x100fe200078e0a02 */
[----:B------:R-:W-:Y:S01]  /*2c00*/  IABS R142, R15 ;  /* 0x0000000f008e7213 */ /* 0x000fe20000000000 */
[--C-:B------:R-:W-:Y:S01]  /*2c10*/  @!P6 IMAD.IADD R56, R56, 0x1, -R2.reuse ;  /* 0x000000013838e824 */ /* 0x100fe200078e0a02 */
[----:B------:R-:W-:Y:S01]  /*2c20*/  ISETP.GE.AND P0, PT, R12, RZ, PT ;  /* 0x000000ff0c00720c */ /* 0x000fe20003f06270 */
[----:B------:R-:W-:Y:S01]  /*2c30*/  IMAD.HI.U32 R10, R7, R144, RZ ;  /* 0x00000090070a7227 */ /* 0x000fe200078e00ff */
[C---:B------:R-:W-:Y:S02]  /*2c40*/  ISETP.GT.U32.AND P5, PT, R2.reuse, R148, PT ;  /* 0x000000940200720c */ /* 0x040fe40003fa4070 */
[----:B------:R-:W-:Y:S01]  /*2c50*/  ISETP.GT.U32.AND P6, PT, R2, R150, PT ;  /* 0x000000960200720c */ /* 0x000fe20003fc4070 */
[----:B------:R-:W-:Y:S01]  /*2c60*/  @!P1 IMAD.IADD R152, R152, 0x1, -R2 ;  /* 0x0000000198989824 */ /* 0x000fe200078e0a02 */
[----:B------:R-:W-:Y:S01]  /*2c70*/  ISETP.GE.AND P1, PT, R11, RZ, PT ;  /* 0x000000ff0b00720c */ /* 0x000fe20003f26270 */
[----:B------:R-:W-:Y:S01]  /*2c80*/  IMAD.HI.U32 R11, R7, R142, RZ ;  /* 0x0000008e070b7227 */ /* 0x000fe200078e00ff */
[----:B------:R-:W-:-:S03]  /*2c90*/  LOP3.LUT R12, R8, 0x4c, RZ, 0xfc, !PT ;  /* 0x0000004c080c7812 */ /* 0x000fc600078efcff */
[----:B------:R-:W-:Y:S01]  /*2ca0*/  IMAD.MOV R13, RZ, RZ, -R10 ;  /* 0x000000ffff0d7224 */ /* 0x000fe200078e0a0a */
[----:B------:R-:W-:Y:S01]  /*2cb0*/  IABS R146, R12 ;  /* 0x0000000c00927213 */ /* 0x000fe20000000000 */
[----:B------:R-:W-:Y:S01]  /*2cc0*/  IMAD.MOV R11, RZ, RZ, -R11 ;  /* 0x000000ffff0b7224 */ /* 0x000fe200078e0a0b */
[----:B------:R-:W-:Y:S01]  /*2cd0*/  LOP3.LUT R10, R8, 0x52, RZ, 0xfc, !PT ;  /* 0x00000052080a7812 */ /* 0x000fe200078efcff */
[----:B------:R-:W-:Y:S01]  /*2ce0*/  IMAD R144, R2, R13, R144 ;  /* 0x0000000d02907224 */ /* 0x000fe200078e0290 */
[----:B------:R-:W-:Y:S01]  /*2cf0*/  LOP3.LUT R13, R8, 0x56, RZ, 0xfc, !PT ;  /* 0x00000056080d7812 */ /* 0x000fe200078efcff */
[C---:B------:R-:W-:Y:S01]  /*2d00*/  IMAD R142, R2.reuse, R11, R142 ;  /* 0x0000000b028e7224 */ /* 0x040fe200078e028e */
[----:B------:R-:W-:Y:S01]  /*2d10*/  IABS R140, R10 ;  /* 0x0000000a008c7213 */ /* 0x000fe20000000000 */
[----:B------:R-:W-:Y:S01]  /*2d20*/  @!P2 IMAD.MOV R152, RZ, RZ, -R152 ;  /* 0x000000ffff98a224 */ /* 0x000fe200078e0a98 */
[----:B------:R-:W-:Y:S01]  /*2d30*/  ISETP.GT.U32.AND P2, PT, R2, R144, PT ;  /* 0x000000900200720c */ /* 0x000fe20003f44070 */
[----:B------:R-:W-:Y:S01]  /*2d40*/  @!P5 IMAD.IADD R148, R148, 0x1, -R2 ;  /* 0x000000019494d824 */ /* 0x000fe200078e0a02 */
[----:B------:R-:W-:Y:S01]  /*2d50*/  ISETP.GT.U32.AND P5, PT, R2, R142, PT ;  /* 0x0000008e0200720c */ /* 0x000fe20003fa4070 */
[----:B------:R-:W-:Y:S01]  /*2d60*/  IMAD.HI.U32 R9, R7, R146, RZ ;  /* 0x0000009207097227 */ /* 0x000fe200078e00ff */
[----:B------:R-:W-:-:S03]  /*2d70*/  IABS R136, R13 ;  /* 0x0000000d00887213 */ /* 0x000fc60000000000 */
[----:B------:R-:W-:Y:S01]  /*2d80*/  @!P6 IMAD.IADD R150, R150, 0x1, -R2 ;  /* 0x000000019696e824 */ /* 0x000fe200078e0a02 */
[----:B------:R-:W-:Y:S01]  /*2d90*/  ISETP.GE.AND P6, PT, R12, RZ, PT ;  /* 0x000000ff0c00720c */ /* 0x000fe20003fc6270 */
[----:B------:R-:W-:Y:S01]  /*2da0*/  IMAD.MOV R9, RZ, RZ, -R9 ;  /* 0x000000ffff097224 */ /* 0x000fe200078e0a09 */
[----:B------:R-:W-:Y:S01]  /*2db0*/  LOP3.LUT R12, R8, 0x54, RZ, 0xfc, !PT ;  /* 0x00000054080c7812 */ /* 0x000fe200078efcff */
[----:B------:R-:W-:Y:S01]  /*2dc0*/  @!P0 IMAD.MOV R56, RZ, RZ, -R56 ;  /* 0x000000ffff388224 */ /* 0x000fe200078e0a38 */
[C---:B------:R-:W-:Y:S01]  /*2dd0*/  ISETP.GT.U32.AND P0, PT, R2.reuse, R150, PT ;  /* 0x000000960200720c */ /* 0x040fe20003f04070 */
[----:B------:R-:W-:Y:S01]  /*2de0*/  IMAD R146, R2, R9, R146 ;  /* 0x0000000902927224 */ /* 0x000fe200078e0292 */
[----:B------:R-:W-:Y:S01]  /*2df0*/  IABS R138, R12 ;  /* 0x0000000c008a7213 */ /* 0x000fe20000000000 */
[----:B------:R-:W-:Y:S02]  /*2e00*/  @!P2 IMAD.IADD R144, R144, 0x1, -R2 ;  /* 0x000000019090a824 */ /* 0x000fe400078e0a02 */
[----:B------:R-:W-:-:S04]  /*2e10*/  IMAD.HI.U32 R9, R7, R140, RZ ;  /* 0x0000008c07097227 */ /* 0x000fc800078e00ff */
[----:B------:R-:W-:Y:S01]  /*2e20*/  @!P5 IMAD.IADD R142, R142, 0x1, -R2 ;  /* 0x000000018e8ed824 */ /* 0x000fe200078e0a02 */
[----:B------:R-:W-:Y:S01]  /*2e30*/  ISETP.GT.U32.AND P5, PT, R2, R144, PT ;  /* 0x000000900200720c */ /* 0x000fe20003fa4070 */
[----:B------:R-:W-:Y:S02]  /*2e40*/  IMAD.MOV R11, RZ, RZ, -R9 ;  /* 0x000000ffff0b7224 */ /* 0x000fe400078e0a09 */
[----:B------:R-:W-:-:S04]  /*2e50*/  IMAD.HI.U32 R9, R7, R138, RZ ;  /* 0x0000008a07097227 */ /* 0x000fc800078e00ff */
[----:B------:R-:W-:Y:S02]  /*2e60*/  IMAD.MOV R9, RZ, RZ, -R9 ;  /* 0x000000ffff097224 */ /* 0x000fe400078e0a09 */
[----:B------:R-:W-:Y:S01]  /*2e70*/  @!P3 IMAD.MOV R154, RZ, RZ, -R154 ;  /* 0x000000ffff9ab224 */ /* 0x000fe200078e0a9a */
[C---:B------:R-:W-:Y:S01]  /*2e80*/  ISETP.GT.U32.AND P3, PT, R2.reuse, R146, PT ;  /* 0x000000920200720c */ /* 0x040fe20003f64070 */
[----:B------:R-:W-:Y:S02]  /*2e90*/  IMAD R138, R2, R9, R138 ;  /* 0x00000009028a7224 */ /* 0x000fe400078e028a */
[--C-:B------:R-:W-:Y:S02]  /*2ea0*/  @!P5 IMAD.IADD R144, R144, 0x1, -R2.reuse ;  /* 0x000000019090d824 */ /* 0x100fe400078e0a02 */
[----:B------:R-:W-:Y:S01]  /*2eb0*/  @!P0 IMAD.IADD R150, R150, 0x1, -R2 ;  /* 0x0000000196968824 */ /* 0x000fe200078e0a02 */
[----:B------:R-:W-:Y:S01]  /*2ec0*/  ISETP.GT.U32.AND P5, PT, R2, R138, PT ;  /* 0x0000008a0200720c */ /* 0x000fe20003fa4070 */
[----:B------:R-:W-:Y:S01]  /*2ed0*/  IMAD.HI.U32 R9, R7, R136, RZ ;  /* 0x0000008807097227 */ /* 0x000fe200078e00ff */
[----:B------:R-:W-:-:S02]  /*2ee0*/  ISETP.GE.AND P0, PT, R14, RZ, PT ;  /* 0x000000ff0e00720c */ /* 0x000fc40003f06270 */
[----:B------:R-:W-:Y:S01]  /*2ef0*/  LOP3.LUT R14, R8, 0x58, RZ, 0xfc, !PT ;  /* 0x00000058080e7812 */ /* 0x000fe200078efcff */
[----:B------:R-:W-:Y:S02]  /*2f00*/  IMAD R140, R2, R11, R140 ;  /* 0x0000000b028c7224 */ /* 0x000fe400078e028c */
[----:B------:R-:W-:Y:S01]  /*2f10*/  @!P3 IMAD.IADD R146, R146, 0x1, -R2 ;  /* 0x000000019292b824 */ /* 0x000fe200078e0a02 */
[----:B------:R-:W-:Y:S01]  /*2f20*/  IABS R134, R14 ;  /* 0x0000000e00867213 */ /* 0x000fe20000000000 */
[----:B------:R-:W-:Y:S01]  /*2f30*/  IMAD.MOV R11, RZ, RZ, -R9 ;  /* 0x000000ffff0b7224 */ /* 0x000fe200078e0a09 */
[----:B------:R-:W-:Y:S01]  /*2f40*/  ISETP.GE.AND P3, PT, R15, RZ, PT ;  /* 0x000000ff0f00720c */ /* 0x000fe20003f66270 */
[----:B------:R-:W-:Y:S01]  /*2f50*/  @!P4 IMAD.MOV R150, RZ, RZ, -R150 ;  /* 0x000000ffff96c224 */ /* 0x000fe200078e0a96 */
[----:B------:R-:W-:Y:S01]  /*2f60*/  ISETP.GT.U32.AND P2, PT, R2, R146, PT ;  /* 0x000000920200720c */ /* 0x000fe20003f44070 */
[----:B------:R-:W-:Y:S01]  /*2f70*/  @!P5 IMAD.IADD R138, R138, 0x1, -R2 ;  /* 0x000000018a8ad824 */ /* 0x000fe200078e0a02 */
[----:B------:R-:W-:Y:S01]  /*2f80*/  ISETP.GT.U32.AND P4, PT, R2, R142, PT ;  /* 0x0000008e0200720c */ /* 0x000fe20003f84070 */
[----:B------:R-:W-:Y:S01]  /*2f90*/  IMAD.HI.U32 R9, R7, R134, RZ ;  /* 0x0000008607097227 */ /* 0x000fe200078e00ff */
[----:B------:R-:W-:-:S02]  /*2fa0*/  LOP3.LUT R15, R8, 0x5a, RZ, 0xfc, !PT ;  /* 0x0000005a080f7812 */ /* 0x000fc400078efcff */
[C---:B------:R-:W-:Y:S01]  /*2fb0*/  ISETP.GT.U32.AND P5, PT, R2.reuse, R138, PT ;  /* 0x0000008a0200720c */ /* 0x040fe20003fa4070 */
[----:B------:R-:W-:Y:S01]  /*2fc0*/  IMAD R136, R2, R11, R136 ;  /* 0x0000000b02887224 */ /* 0x000fe200078e0288 */
[----:B------:R-:W-:Y:S01]  /*2fd0*/  IABS R132, R15 ;  /* 0x0000000f00847213 */ /* 0x000fe20000000000 */
[----:B------:R-:W-:Y:S02]  /*2fe0*/  IMAD.MOV R11, RZ, RZ, -R9 ;  /* 0x000000ffff0b7224 */ /* 0x000fe400078e0a09 */
[----:B------:R-:W-:Y:S02]  /*2ff0*/  @!P1 IMAD.MOV R148, RZ, RZ, -R148 ;  /* 0x000000ffff949224 */ /* 0x000fe400078e0a94 */
[----:B------:R-:W-:Y:S01]  /*3000*/  @!P2 IMAD.IADD R146, R146, 0x1, -R2 ;  /* 0x000000019292a824 */ /* 0x000fe200078e0a02 */
[C---:B------:R-:W-:Y:S01]  /*3010*/  ISETP.GT.U32.AND P2, PT, R2.reuse, R140, PT ;  /* 0x0000008c0200720c */ /* 0x040fe20003f44070 */
[----:B------:R-:W-:Y:S01]  /*3020*/  IMAD R134, R2, R11, R134 ;  /* 0x0000000b02867224 */ /* 0x000fe200078e0286 */
[----:B------:R-:W-:Y:S01]  /*3030*/  LOP3.LUT R11, R8, 0x60, RZ, 0xfc, !PT ;  /* 0x00000060080b7812 */ /* 0x000fe200078efcff */
[--C-:B------:R-:W-:Y:S01]  /*3040*/  @!P4 IMAD.IADD R142, R142, 0x1, -R2.reuse ;  /* 0x000000018e8ec824 */ /* 0x100fe200078e0a02 */
[----:B------:R-:W-:Y:S01]  /*3050*/  ISETP.GE.AND P4, PT, R10, RZ, PT ;  /* 0x000000ff0a00720c */ /* 0x000fe20003f86270 */
[----:B------:R-:W-:Y:S01]  /*3060*/  @!P5 IMAD.IADD R138, R138, 0x1, -R2 ;  /* 0x000000018a8ad824 */ /* 0x000fe200078e0a02 */
[----:B------:R-:W-:Y:S01]  /*3070*/  ISETP.GT.U32.AND P5, PT, R2, R134, PT ;  /* 0x000000860200720c */ /* 0x000fe20003fa4070 */
[----:B------:R-:W-:Y:S01]  /*3080*/  IMAD.HI.U32 R9, R7, R132, RZ ;  /* 0x0000008407097227 */ /* 0x000fe200078e00ff */
[----:B------:R-:W-:-:S02]  /*3090*/  LOP3.LUT R10, R8, 0x5c, RZ, 0xfc, !PT ;  /* 0x0000005c080a7812 */ /* 0x000fc400078efcff */
[----:B------:R-:W-:Y:S01]  /*30a0*/  IABS R126, R11 ;  /* 0x0000000b007e7213 */ /* 0x000fe20000000000 */
[----:B------:R-:W-:Y:S01]  /*30b0*/  @!P6 IMAD.MOV R146, RZ, RZ, -R146 ;  /* 0x000000ffff92e224 */ /* 0x000fe200078e0a92 */
[----:B------:R-:W-:Y:S01]  /*30c0*/  ISETP.GT.U32.AND P6, PT, R2, R136, PT ;  /* 0x000000880200720c */ /* 0x000fe20003fc4070 */
[----:B------:R-:W-:Y:S01]  /*30d0*/  @!P2 IMAD.IADD R140, R140, 0x1, -R2 ;  /* 0x000000018c8ca824 */ /* 0x000fe200078e0a02 */
[----:B------:R-:W-:Y:S01]  /*30e0*/  ISETP.GE.AND P2, PT, R12, RZ, PT ;  /* 0x000000ff0c00720c */ /* 0x000fe20003f46270 */
[----:B------:R-:W-:Y:S01]  /*30f0*/  IMAD.MOV R9, RZ, RZ, -R9 ;  /* 0x000000ffff097224 */ /* 0x000fe200078e0a09 */
[----:B------:R-:W-:Y:S01]  /*3100*/  IABS R130, R10 ;  /* 0x0000000a00827213 */ /* 0x000fe20000000000 */
[----:B------:R-:W-:Y:S01]  /*3110*/  @!P0 IMAD.MOV R144, RZ, RZ, -R144 ;  /* 0x000000ffff908224 */ /* 0x000fe200078e0a90 */
[----:B------:R-:W-:Y:S01]  /*3120*/  ISETP.GT.U32.AND P1, PT, R2, R140, PT ;  /* 0x0000008c0200720c */ /* 0x000fe20003f24070 */
[----:B------:R-:W-:Y:S01]  /*3130*/  @!P5 IMAD.IADD R134, R134, 0x1, -R2 ;  /* 0x000000018686d824 */ /* 0x000fe200078e0a02 */
[----:B------:R-:W-:Y:S01]  /*3140*/  ISETP.GE.AND P0, PT, R13, RZ, PT ;  /* 0x000000ff0d00720c */ /* 0x000fe20003f06270 */
[----:B------:R-:W-:Y:S01]  /*3150*/  IMAD R132, R2, R9, R132 ;  /* 0x0000000902847224 */ /* 0x000fe200078e0284 */
[----:B------:R-:W-:Y:S01]  /*3160*/  LOP3.LUT R12, R8, 0x62, RZ, 0xfc, !PT ;  /* 0x00000062080c7812 */ /* 0x000fe200078efcff */
[----:B------:R-:W-:Y:S01]  /*3170*/  IMAD.HI.U32 R9, R7, R130, RZ ;  /* 0x0000008207097227 */ /* 0x000fe200078e00ff */
[----:B------:R-:W-:-:S02]  /*3180*/  ISETP.GT.U32.AND P5, PT, R2, R134, PT ;  /* 0x000000860200720c */ /* 0x000fc40003fa4070 */
[----:B------:R-:W-:Y:S01]  /*3190*/  IABS R124, R12 ;  /* 0x0000000c007c7213 */ /* 0x000fe20000000000 */
[----:B------:R-:W-:Y:S01]  /*31a0*/  @!P2 IMAD.MOV R138, RZ, RZ, -R138 ;  /* 0x000000ffff8aa224 */ /* 0x000fe200078e0a8a */
[----:B------:R-:W-:Y:S01]  /*31b0*/  ISETP.GT.U32.AND P2, PT, R2, R132, PT ;  /* 0x000000840200720c */ /* 0x000fe20003f44070 */
[----:B------:R-:W-:Y:S02]  /*31c0*/  IMAD.MOV R9, RZ, RZ, -R9 ;  /* 0x000000ffff097224 */ /* 0x000fe400078e0a09 */
[--C-:B------:R-:W-:Y:S02]  /*31d0*/  @!P6 IMAD.IADD R136, R136, 0x1, -R2.reuse ;  /* 0x000000018888e824 */ /* 0x100fe400078e0a02 */
[----:B------:R-:W-:Y:S01]  /*31e0*/  @!P1 IMAD.IADD R140, R140, 0x1, -R2 ;  /* 0x000000018c8c9824 */ /* 0x000fe200078e0a02 */
[----:B------:R-:W-:Y:S01]  /*31f0*/  ISETP.GE.AND P1, PT, R15, RZ, PT ;  /* 0x000000ff0f00720c */ /* 0x000fe20003f26270 */
[C---:B------:R-:W-:Y:S01]  /*3200*/  IMAD R130, R2.reuse, R9, R130 ;  /* 0x0000000902827224 */ /* 0x040fe200078e0282 */
[----:B------:R-:W-:Y:S01]  /*3210*/  ISETP.GT.U32.AND P6, PT, R2, R136, PT ;  /* 0x000000880200720c */ /* 0x000fe20003fc4070 */
[----:B------:R-:W-:Y:S01]  /*3220*/  @!P4 IMAD.MOV R140, RZ, RZ, -R140 ;  /* 0x000000ffff8cc224 */ /* 0x000fe200078e0a8c */
[----:B------:R-:W-:Y:S01]  /*3230*/  ISETP.GE.AND P4, PT, R10, RZ, PT ;  /* 0x000000ff0a00720c */ /* 0x000fe20003f86270 */
[--C-:B------:R-:W-:Y:S01]  /*3240*/  @!P5 IMAD.IADD R134, R134, 0x1, -R2.reuse ;  /* 0x000000018686d824 */ /* 0x100fe200078e0a02 */
[----:B------:R-:W-:Y:S01]  /*3250*/  ISETP.GT.U32.AND P5, PT, R2, R130, PT ;  /* 0x000000820200720c */ /* 0x000fe20003fa4070 */
[----:B------:R-:W-:Y:S01]  /*3260*/  @!P2 IMAD.IADD R132, R132, 0x1, -R2 ;  /* 0x000000018484a824 */ /* 0x000fe200078e0a02 */
[----:B------:R-:W-:Y:S01]  /*3270*/  LOP3.LUT R10, R8, 0x5e, RZ, 0xfc, !PT ;  /* 0x0000005e080a7812 */ /* 0x000fe200078efcff */
[----:B------:R-:W-:Y:S01]  /*3280*/  @!P3 IMAD.MOV R142, RZ, RZ, -R142 ;  /* 0x000000ffff8eb224 */ /* 0x000fe200078e0a8e */
[----:B------:R-:W-:-:S02]  /*3290*/  ISETP.GE.AND P3, PT, R14, RZ, PT ;  /* 0x000000ff0e00720c */ /* 0x000fc40003f66270 */
[----:B------:R-:W-:Y:S02]  /*32a0*/  IABS R128, R10 ;  /* 0x0000000a00807213 */ /* 0x000fe40000000000 */
[----:B------:R-:W-:Y:S01]  /*32b0*/  ISETP.GT.U32.AND P2, PT, R2, R132, PT ;  /* 0x000000840200720c */ /* 0x000fe20003f44070 */
[--C-:B------:R-:W-:Y:S01]  /*32c0*/  @!P6 IMAD.IADD R136, R136, 0x1, -R2.reuse ;  /* 0x000000018888e824 */ /* 0x100fe200078e0a02 */
[----:B------:R-:W-:Y:S01]  /*32d0*/  ISETP.GE.AND P6, PT, R10, RZ, PT ;  /* 0x000000ff0a00720c */ /* 0x000fe20003fc6270 */
[C---:B------:R-:W-:Y:S01]  /*32e0*/  IMAD.HI.U32 R9, R7.reuse, R128, RZ ;  /* 0x0000008007097227 */ /* 0x040fe200078e00ff */
[C---:B------:R-:W-:Y:S02]  /*32f0*/  LOP3.LUT R14, R8.reuse, 0x68, RZ, 0xfc, !PT ;  /* 0x00000068080e7812 */ /* 0x040fe400078efcff */
[----:B------:R-:W-:Y:S01]  /*3300*/  LOP3.LUT R15, R8, 0x82, RZ, 0xfc, !PT ;  /* 0x00000082080f7812 */ /* 0x000fe200078efcff */
[----:B------:R-:W-:Y:S01]  /*3310*/  @!P5 IMAD.IADD R130, R130, 0x1, -R2 ;  /* 0x000000018282d824 */ /* 0x000fe200078e0a02 */
[----:B------:R-:W-:Y:S01]  /*3320*/  IABS R118, R14 ;  /* 0x0000000e00767213 */ /* 0x000fe20000000000 */
[----:B------:R-:W-:Y:S01]  /*3330*/  IMAD.HI.U32 R10, R7, R126, RZ ;  /* 0x0000007e070a7227 */ /* 0x000fe200078e00ff */
[----:B------:R-:W-:-:S02]  /*3340*/  IABS R114, R15 ;  /* 0x0000000f00727213 */ /* 0x000fc40000000000 */
[C---:B------:R-:W-:Y:S01]  /*3350*/  ISETP.GT.U32.AND P5, PT, R2.reuse, R130, PT ;  /* 0x000000820200720c */ /* 0x040fe20003fa4070 */
[----:B------:R-:W-:Y:S02]  /*3360*/  IMAD.MOV R9, RZ, RZ, -R9 ;  /* 0x000000ffff097224 */ /* 0x000fe400078e0a09 */
[----:B------:R-:W-:Y:S01]  /*3370*/  @!P0 IMAD.MOV R136, RZ, RZ, -R136 ;  /* 0x000000ffff888224 */ /* 0x000fe200078e0a88 */
[----:B------:R-:W-:Y:S01]  /*3380*/  ISETP.GE.AND P0, PT, R11, RZ, PT ;  /* 0x000000ff0b00720c */ /* 0x000fe20003f06270 */
[----:B------:R-:W-:Y:S02]  /*3390*/  IMAD.MOV R11, RZ, RZ, -R10 ;  /* 0x000000ffff0b7224 */ /* 0x000fe400078e0a0a */
[----:B------:R-:W-:Y:S02]  /*33a0*/  IMAD R128, R2, R9, R128 ;  /* 0x0000000902807224 */ /* 0x000fe400078e0280 */
[----:B------:R-:W-:-:S04]  /*33b0*/  IMAD.HI.U32 R9, R7, R124, RZ ;  /* 0x0000007c07097227 */ /* 0x000fc800078e00ff */
[----:B------:R-:W-:Y:S01]  /*33c0*/  IMAD R126, R2, R11, R126 ;  /* 0x0000000b027e7224 */ /* 0x000fe200078e027e */
[----:B------:R-:W-:Y:S01]  /*33d0*/  LOP3.LUT R11, R8, 0x64, RZ, 0xfc, !PT ;  /* 0x00000064080b7812 */ /* 0x000fe200078efcff */
[----:B------:R-:W-:Y:S01]  /*33e0*/  @!P2 IMAD.IADD R132, R132, 0x1, -R2 ;  /* 0x000000018484a824 */ /* 0x000fe200078e0a02 */
[C---:B------:R-:W-:Y:S01]  /*33f0*/  ISETP.GT.U32.AND P2, PT, R2.reuse, R128, PT ;  /* 0x000000800200720c */ /* 0x040fe20003f44070 */
[----:B------:R-:W-:Y:S01]  /*3400*/  IMAD.MOV R9, RZ, RZ, -R9 ;  /* 0x000000ffff097224 */ /* 0x000fe200078e0a09 */
[----:B------:R-:W-:Y:S01]  /*3410*/  IABS R122, R11 ;  /* 0x0000000b007a7213 */ /* 0x000fe20000000000 */
[----:B------:R-:W-:Y:S01]  /*3420*/  @!P1 IMAD.MOV R132, RZ, RZ, -R132 ;  /* 0x000000ffff849224 */ /* 0x000fe200078e0a84 */
[C---:B------:R-:W-:Y:S01]  /*3430*/  ISETP.GT.U32.AND P1, PT, R2.reuse, R126, PT ;  /* 0x0000007e0200720c */ /* 0x040fe20003f24070 */
[----:B------:R-:W-:Y:S02]  /*3440*/  IMAD R124, R2, R9, R124 ;  /* 0x00000009027c7224 */ /* 0x000fe400078e027c */
[----:B------:R-:W-:-:S02]  /*3450*/  @!P5 IMAD.IADD R130, R130, 0x1, -R2 ;  /* 0x000000018282d824 */ /* 0x000fc400078e0a02 */
[----:B------:R-:W-:Y:S01]  /*3460*/  @!P3 IMAD.MOV R134, RZ, RZ, -R134 ;  /* 0x000000ffff86b224 */ /* 0x000fe200078e0a86 */
[----:B------:R-:W-:Y:S01]  /*3470*/  ISETP.GT.U32.AND P5, PT, R2, R124, PT ;  /* 0x0000007c0200720c */ /* 0x000fe20003fa4070 */
[----:B------:R-:W-:Y:S01]  /*3480*/  IMAD.HI.U32 R9, R7, R122, RZ ;  /* 0x0000007a07097227 */ /* 0x000fe200078e00ff */
[----:B------:R-:W-:Y:S02]  /*3490*/  ISETP.GE.AND P3, PT, R12, RZ, PT ;  /* 0x000000ff0c00720c */ /* 0x000fe40003f66270 */
[----:B------:R-:W-:Y:S01]  /*34a0*/  LOP3.LUT R12, R8, 0x66, RZ, 0xfc, !PT ;  /* 0x00000066080c7812 */ /* 0x000fe200078efcff */
[--C-:B------:R-:W-:Y:S02]  /*34b0*/  @!P2 IMAD.IADD R128, R128, 0x1, -R2.reuse ;  /* 0x000000018080a824 */ /* 0x100fe400078e0a02 */
[----:B------:R-:W-:Y:S01]  /*34c0*/  @!P1 IMAD.IADD R126, R126, 0x1, -R2 ;  /* 0x000000017e7e9824 */ /* 0x000fe200078e0a02 */
[----:B------:R-:W-:Y:S01]  /*34d0*/  IABS R120, R12 ;  /* 0x0000000c00787213 */ /* 0x000fe20000000000 */
[----:B------:R-:W-:Y:S01]  /*34e0*/  @!P4 IMAD.MOV R130, RZ, RZ, -R130 ;  /* 0x000000ffff82c224 */ /* 0x000fe200078e0a82 */
[C---:B------:R-:W-:Y:S01]  /*34f0*/  ISETP.GT.U32.AND P2, PT, R2.reuse, R128, PT ;  /* 0x000000800200720c */ /* 0x040fe20003f44070 */
[----:B------:R-:W-:Y:S01]  /*3500*/  IMAD.MOV R9, RZ, RZ, -R9 ;  /* 0x000000ffff097224 */ /* 0x000fe200078e0a09 */
[----:B------:R-:W-:Y:S01]  /*3510*/  ISETP.GT.U32.AND P1, PT, R2, R126, PT ;  /* 0x0000007e0200720c */ /* 0x000fe20003f24070 */
[----:B------:R-:W-:Y:S01]  /*3520*/  @!P5 IMAD.IADD R124, R124, 0x1, -R2 ;  /* 0x000000017c7cd824 */ /* 0x000fe200078e0a02 */
[----:B------:R-:W-:Y:S01]  /*3530*/  ISETP.GE.AND P4, PT, R11, RZ, PT ;  /* 0x000000ff0b00720c */ /* 0x000fe20003f86270 */
[----:B------:R-:W-:-:S03]  /*3540*/  IMAD.HI.U32 R10, R7, R120, RZ ;  /* 0x00000078070a7227 */ /* 0x000fc600078e00ff */
[----:B------:R-:W-:Y:S01]  /*3550*/  ISETP.GT.U32.AND P5, PT, R2, R124, PT ;  /* 0x0000007c0200720c */ /* 0x000fe20003fa4070 */
[----:B------:R-:W-:-:S04]  /*3560*/  IMAD.HI.U32 R11, R7, R118, RZ ;  /* 0x00000076070b7227 */ /* 0x000fc800078e00ff */
[----:B------:R-:W-:Y:S02]  /*3570*/  IMAD.MOV R13, RZ, RZ, -R10 ;  /* 0x000000ffff0d7224 */ /* 0x000fe400078e0a0a */
[----:B------:R-:W-:Y:S01]  /*3580*/  IMAD R122, R2, R9, R122 ;  /* 0x00000009027a7224 */ /* 0x000fe200078e027a */
[----:B------:R-:W-:Y:S01]  /*3590*/  LOP3.LUT R9, R8, 0x6a, RZ, 0xfc, !PT ;  /* 0x0000006a08097812 */ /* 0x000fe200078efcff */
[----:B------:R-:W-:Y:S01]  /*35a0*/  @!P2 IMAD.IADD R128, R128, 0x1, -R2 ;  /* 0x000000018080a824 */ /* 0x000fe200078e0a02 */
[----:B------:R-:W-:Y:S01]  /*35b0*/  ISETP.GE.AND P2, PT, R12, RZ, PT ;  /* 0x000000ff0c00720c */ /* 0x000fe20003f46270 */
[----:B------:R-:W-:Y:S01]  /*35c0*/  IMAD.MOV R11, RZ, RZ, -R11 ;  /* 0x000000ffff0b7224 */ /* 0x000fe200078e0a0b */
[----:B------:R-:W-:Y:S01]  /*35d0*/  IABS R116, R9 ;  /* 0x0000000900747213 */ /* 0x000fe20000000000 */
[----:B------:R-:W-:Y:S01]  /*35e0*/  IMAD R120, R2, R13, R120 ;  /* 0x0000000d02787224 */ /* 0x000fe200078e0278 */
[----:B------:R-:W-:Y:S01]  /*35f0*/  LOP3.LUT R12, R8, 0x6e, RZ, 0xfc, !PT ;  /* 0x0000006e080c7812 */ /* 0x000fe200078efcff */
[----:B------:R-:W-:Y:S01]  /*3600*/  @!P1 IMAD.IADD R126, R126, 0x1, -R2 ;  /* 0x000000017e7e9824 */ /* 0x000fe200078e0a02 */
[C---:B------:R-:W-:Y:S01]  /*3610*/  ISETP.GT.U32.AND P1, PT, R2.reuse, R122, PT ;  /* 0x0000007a0200720c */ /* 0x040fe20003f24070 */
[----:B------:R-:W-:Y:S01]  /*3620*/  IMAD R118, R2, R11, R118 ;  /* 0x0000000b02767224 */ /* 0x000fe200078e0276 */
[----:B------:R-:W-:Y:S01]  /*3630*/  LOP3.LUT R11, R8, 0x6c, RZ, 0xfc, !PT ;  /* 0x0000006c080b7812 */ /* 0x000fe200078efcff */
[----:B------:R-:W-:Y:S01]  /*3640*/  @!P6 IMAD.MOV R128, RZ, RZ, -R128 ;  /* 0x000000ffff80e224 */ /* 0x000fe200078e0a80 */
[----:B------:R-:W-:Y:S01]  /*3650*/  ISETP.GT.U32.AND P6, PT, R2, R120, PT ;  /* 0x000000780200720c */ /* 0x000fe20003fc4070 */
[----:B------:R-:W-:Y:S01]  /*3660*/  @!P5 IMAD.IADD R124, R124, 0x1, -R2 ;  /* 0x000000017c7cd824 */ /* 0x000fe200078e0a02 */
[----:B------:R-:W-:Y:S01]  /*3670*/  ISETP.GT.U32.AND P5, PT, R2, R118, PT ;  /* 0x000000760200720c */ /* 0x000fe20003fa4070 */
[----:B------:R-:W-:Y:S01]  /*3680*/  @!P0 IMAD.MOV R126, RZ, RZ, -R126 ;  /* 0x000000ffff7e8224 */ /* 0x000fe200078e0a7e */
[----:B------:R-:W-:Y:S01]  /*3690*/  IABS R58, R11 ;  /* 0x0000000b003a7213 */ /* 0x000fe20000000000 */
[----:B------:R-:W-:Y:S01]  /*36a0*/  @!P3 IMAD.MOV R124, RZ, RZ, -R124 ;  /* 0x000000ffff7cb224 */ /* 0x000fe200078e0a7c */
[----:B------:R-:W-:-:S02]  /*36b0*/  IABS R60, R12 ;  /* 0x0000000c003c7213 */ /* 0x000fc40000000000 */
[----:B------:R-:W-:Y:S01]  /*36c0*/  LOP3.LUT R13, R8, 0x70, RZ, 0xfc, !PT ;  /* 0x00000070080d7812 */ /* 0x000fe200078efcff */
[--C-:B------:R-:W-:Y:S01]  /*36d0*/  @!P1 IMAD.IADD R122, R122, 0x1, -R2.reuse ;  /* 0x000000017a7a9824 */ /* 0x100fe200078e0a02 */
[----:B------:R-:W-:Y:S01]  /*36e0*/  ISETP.GE.AND P1, PT, R9, RZ, PT ;  /* 0x000000ff0900720c */ /* 0x000fe20003f26270 */
[C---:B------:R-:W-:Y:S01]  /*36f0*/  IMAD.HI.U32 R9, R7.reuse, R116, RZ ;  /* 0x0000007407097227 */ /* 0x040fe200078e00ff */
[----:B------:R-:W-:Y:S02]  /*3700*/  IABS R62, R13 ;  /* 0x0000000d003e7213 */ /* 0x000fe40000000000 */
[----:B------:R-:W-:Y:S01]  /*3710*/  ISETP.GE.AND P0, PT, R14, RZ, PT ;  /* 0x000000ff0e00720c */ /* 0x000fe20003f06270 */
[--C-:B------:R-:W-:Y:S01]  /*3720*/  @!P6 IMAD.IADD R120, R120, 0x1, -R2.reuse ;  /* 0x000000017878e824 */ /* 0x100fe200078e0a02 */
[----:B------:R-:W-:Y:S01]  /*3730*/  ISETP.GT.U32.AND P6, PT, R2, R122, PT ;  /* 0x0000007a0200720c */ /* 0x000fe20003fc4070 */
[----:B------:R-:W-:Y:S01]  /*3740*/  @!P5 IMAD.IADD R118, R118, 0x1, -R2 ;  /* 0x000000017676d824 */ /* 0x000fe200078e0a02 */
[----:B------:R-:W-:Y:S01]  /*3750*/  LOP3.LUT R14, R8, 0x72, RZ, 0xfc, !PT ;  /* 0x00000072080e7812 */ /* 0x000fe200078efcff */
[----:B------:R-:W-:Y:S01]  /*3760*/  IMAD.MOV R9, RZ, RZ, -R9 ;  /* 0x000000ffff097224 */ /* 0x000fe200078e0a09 */
[C---:B------:R-:W-:Y:S01]  /*3770*/  ISETP.GT.U32.AND P5, PT, R2.reuse, R120, PT ;  /* 0x000000780200720c */ /* 0x040fe20003fa4070 */
[----:B------:R-:W-:Y:S01]  /*3780*/  IMAD.HI.U32 R10, R7, R58, RZ ;  /* 0x0000003a070a7227 */ /* 0x000fe200078e00ff */
[----:B------:R-:W-:-:S02]  /*3790*/  ISETP.GT.U32.AND P3, PT, R2, R118, PT ;  /* 0x000000760200720c */ /* 0x000fc40003f64070 */
[----:B------:R-:W-:Y:S01]  /*37a0*/  IABS R64, R14 ;  /* 0x0000000e00407213 */ /* 0x000fe20000000000 */
[----:B------:R-:W-:Y:S02]  /*37b0*/  IMAD R116, R2, R9, R116 ;  /* 0x0000000902747224 */ /* 0x000fe400078e0274 */
[----:B------:R-:W-:Y:S02]  /*37c0*/  IMAD.MOV R9, RZ, RZ, -R10 ;  /* 0x000000ffff097224 */ /* 0x000fe400078e0a0a */
[----:B------:R-:W-:Y:S01]  /*37d0*/  @!P6 IMAD.IADD R122, R122, 0x1, -R2 ;  /* 0x000000017a7ae824 */ /* 0x000fe200078e0a02 */
[C---:B------:R-:W-:Y:S01]  /*37e0*/  ISETP.GT.U32.AND P6, PT, R2.reuse, R116, PT ;  /* 0x000000740200720c */ /* 0x040fe20003fc4070 */
[----:B------:R-:W-:Y:S02]  /*37f0*/  IMAD R58, R2, R9, R58 ;  /* 0x00000009023a7224 */ /* 0x000fe400078e023a */
[----:B------:R-:W-:Y:S02]  /*3800*/  @!P5 IMAD.IADD R120, R120, 0x1, -R2 ;  /* 0x000000017878d824 */ /* 0x000fe400078e0a02 */
[----:B------:R-:W-:Y:S01]  /*3810*/  IMAD.HI.U32 R9, R7, R60, RZ ;  /* 0x0000003c07097227 */ /* 0x000fe200078e00ff */
[----:B------:R-:W-:-:S03]  /*3820*/  ISETP.GT.U32.AND P5, PT, R2, R58, PT ;  /* 0x0000003a0200720c */ /* 0x000fc60003fa4070 */
[----:B------:R-:W-:Y:S01]  /*3830*/  @!P3 IMAD.IADD R118, R118, 0x1, -R2 ;  /* 0x000000017676b824 */ /* 0x000fe200078e0a02 */
[----:B------:R-:W-:Y:S01]  /*3840*/  ISETP.GE.AND P3, PT, R11, RZ, PT ;  /* 0x000000ff0b00720c */ /* 0x000fe20003f66270 */
[----:B------:R-:W-:Y:S02]  /*3850*/  IMAD.MOV R11, RZ, RZ, -R9 ;  /* 0x000000ffff0b7224 */ /* 0x000fe400078e0a09 */
[----:B------:R-:W-:-:S04]  /*3860*/  IMAD.HI.U32 R9, R7, R62, RZ ;  /* 0x0000003e07097227 */ /* 0x000fc800078e00ff */
[----:B------:R-:W-:Y:S02]  /*3870*/  IMAD.MOV R9, RZ, RZ, -R9 ;  /* 0x000000ffff097224 */ /* 0x000fe400078e0a09 */
[----:B------:R-:W-:Y:S02]  /*3880*/  @!P5 IMAD.IADD R58, R58, 0x1, -R2 ;  /* 0x000000013a3ad824 */ /* 0x000fe400078e0a02 */
[C---:B------:R-:W-:Y:S02]  /*3890*/  IMAD R62, R2.reuse, R9, R62 ;  /* 0x00000009023e7224 */ /* 0x040fe400078e023e */
[----:B------:R-:W-:Y:S01]  /*38a0*/  IMAD.HI.U32 R10, R7, R64, RZ ;  /* 0x00000040070a7227 */ /* 0x000fe200078e00ff */
[----:B------:R-:W-:-:S03]  /*38b0*/  ISETP.GT.U32.AND P5, PT, R2, R58, PT ;  /* 0x0000003a0200720c */ /* 0x000fc60003fa4070 */
[----:B------:R-:W-:Y:S02]  /*38c0*/  IMAD R60, R2, R11, R60 ;  /* 0x0000000b023c7224 */ /* 0x000fe400078e023c */
[----:B------:R-:W-:Y:S01]  /*38d0*/  @!P6 IMAD.IADD R116, R116, 0x1, -R2 ;  /* 0x000000017474e824 */ /* 0x000fe200078e0a02 */
[----:B------:R-:W-:Y:S01]  /*38e0*/  ISETP.GE.AND P6, PT, R12, RZ, PT ;  /* 0x000000ff0c00720c */ /* 0x000fe20003fc6270 */
[----:B------:R-:W-:Y:S01]  /*38f0*/  IMAD.MOV R11, RZ, RZ, -R10 ;  /* 0x000000ffff0b7224 */ /* 0x000fe200078e0a0a */
[----:B------:R-:W-:Y:S01]  /*3900*/  LOP3.LUT R12, R8, 0x76, RZ, 0xfc, !PT ;  /* 0x00000076080c7812 */ /* 0x000fe200078efcff */
[----:B------:R-:W-:Y:S01]  /*3910*/  @!P4 IMAD.MOV R122, RZ, RZ, -R122 ;  /* 0x000000ffff7ac224 */ /* 0x000fe200078e0a7a */
[C---:B------:R-:W-:Y:S01]  /*3920*/  ISETP.GT.U32.AND P4, PT, R2.reuse, R116, PT ;  /* 0x000000740200720c */ /* 0x040fe20003f84070 */
[----:B------:R-:W-:Y:S01]  /*3930*/  @!P2 IMAD.MOV R120, RZ, RZ, -R120 ;  /* 0x000000ffff78a224 */ /* 0x000fe200078e0a78 */
[----:B------:R-:W-:Y:S01]  /*3940*/  ISETP.GT.U32.AND P2, PT, R2, R60, PT ;  /* 0x0000003c0200720c */ /* 0x000fe20003f44070 */
[----:B------:R-:W-:Y:S01]  /*3950*/  @!P5 IMAD.IADD R58, R58, 0x1, -R2 ;  /* 0x000000013a3ad824 */ /* 0x000fe200078e0a02 */
[C---:B------:R-:W-:Y:S01]  /*3960*/  ISETP.GT.U32.AND P5, PT, R2.reuse, R62, PT ;  /* 0x0000003e0200720c */ /* 0x040fe20003fa4070 */
[----:B------:R-:W-:Y:S01]  /*3970*/  IMAD R64, R2, R11, R64 ;  /* 0x0000000b02407224 */ /* 0x000fe200078e0240 */
[----:B------:R-:W-:Y:S01]  /*3980*/  LOP3.LUT R11, R8, 0x74, RZ, 0xfc, !PT ;  /* 0x00000074080b7812 */ /* 0x000fe200078efcff */
[----:B------:R-:W-:Y:S01]  /*3990*/  @!P3 IMAD.MOV R58, RZ, RZ, -R58 ;  /* 0x000000ffff3ab224 */ /* 0x000fe200078e0a3a */
[----:B------:R-:W-:Y:S01]  /*39a0*/  IABS R100, R12 ;  /* 0x0000000c00647213 */ /* 0x000fe20000000000 */
[----:B------:R-:W-:Y:S01]  /*39b0*/  @!P0 IMAD.MOV R118, RZ, RZ, -R118 ;  /* 0x000000ffff768224 */ /* 0x000fe200078e0a76 */
[----:B------:R-:W-:-:S02]  /*39c0*/  IABS R106, R11 ;  /* 0x0000000b006a7213 */ /* 0x000fc40000000000 */
[----:B------:R-:W-:Y:S01]  /*39d0*/  ISETP.GE.AND P3, PT, R11, RZ, PT ;  /* 0x000000ff0b00720c */ /* 0x000fe20003f66270 */
[--C-:B------:R-:W-:Y:S01]  /*39e0*/  @!P4 IMAD.IADD R116, R116, 0x1, -R2.reuse ;  /* 0x000000017474c824 */ /* 0x100fe200078e0a02 */
[----:B------:R-:W-:Y:S01]  /*39f0*/  ISETP.GE.AND P0, PT, R13, RZ, PT ;  /* 0x000000ff0d00720c */ /* 0x000fe20003f06270 */
[C---:B------:R-:W-:Y:S01]  /*3a00*/  IMAD.HI.U32 R9, R7.reuse, R106, RZ ;  /* 0x0000006a07097227 */ /* 0x040fe200078e00ff */
[----:B------:R-:W-:Y:S02]  /*3a10*/  LOP3.LUT R13, R8, 0x78, RZ, 0xfc, !PT ;  /* 0x00000078080d7812 */ /* 0x000fe400078efcff */
[----:B------:R-:W-:Y:S01]  /*3a20*/  ISETP.GE.AND P4, PT, R14, RZ, PT ;  /* 0x000000ff0e00720c */ /* 0x000fe20003f86270 */
[--C-:B------:R-:W-:Y:S01]  /*3a30*/  @!P5 IMAD.IADD R62, R62, 0x1, -R2.reuse ;  /* 0x000000013e3ed824 */ /* 0x100fe200078e0a02 */
[----:B------:R-:W-:Y:S01]  /*3a40*/  IABS R66, R13 ;  /* 0x0000000d00427213 */ /* 0x000fe20000000000 */
[----:B------:R-:W-:Y:S01]  /*3a50*/  @!P2 IMAD.IADD R60, R60, 0x1, -R2 ;  /* 0x000000013c3ca824 */ /* 0x000fe200078e0a02 */
[C---:B------:R-:W-:Y:S01]  /*3a60*/  ISETP.GT.U32.AND P2, PT, R2.reuse, R64, PT ;  /* 0x000000400200720c */ /* 0x040fe20003f44070 */
[----:B------:R-:W-:Y:S01]  /*3a70*/  IMAD.MOV R9, RZ, RZ, -R9 ;  /* 0x000000ffff097224 */ /* 0x000fe200078e0a09 */
[C---:B------:R-:W-:Y:S01]  /*3a80*/  ISETP.GT.U32.AND P5, PT, R2.reuse, R62, PT ;  /* 0x0000003e0200720c */ /* 0x040fe20003fa4070 */
[----:B------:R-:W-:Y:S01]  /*3a90*/  @!P1 IMAD.MOV R116, RZ, RZ, -R116 ;  /* 0x000000ffff749224 */ /* 0x000fe200078e0a74 */
[C---:B------:R-:W-:Y:S01]  /*3aa0*/  ISETP.GT.U32.AND P1, PT, R2.reuse, R60, PT ;  /* 0x0000003c0200720c */ /* 0x040fe20003f24070 */
[----:B------:R-:W-:Y:S01]  /*3ab0*/  IMAD R106, R2, R9, R106 ;  /* 0x00000009026a7224 */ /* 0x000fe200078e026a */
[----:B------:R-:W-:Y:S01]  /*3ac0*/  LOP3.LUT R14, R8, 0x80, RZ, 0xfc, !PT ;  /* 0x00000080080e7812 */ /* 0x000fe200078efcff */
[----:B------:R-:W-:-:S03]  /*3ad0*/  IMAD.HI.U32 R10, R7, R100, RZ ;  /* 0x00000064070a7227 */ /* 0x000fc600078e00ff */
[----:B------:R-:W-:Y:S01]  /*3ae0*/  IABS R110, R14 ;  /* 0x0000000e006e7213 */ /* 0x000fe20000000000 */
[----:B------:R-:W-:Y:S01]  /*3af0*/  IMAD.MOV R11, RZ, RZ, -R10 ;  /* 0x000000ffff0b7224 */ /* 0x000fe200078e0a0a */
[----:B------:R-:W-:Y:S01]  /*3b00*/  LOP3.LUT R10, R8, 0x7a, RZ, 0xfc, !PT ;  /* 0x0000007a080a7812 */ /* 0x000fe200078efcff */
[----:B------:R-:W-:-:S03]  /*3b10*/  IMAD.HI.U32 R9, R7, R66, RZ ;  /* 0x0000004207097227 */ /* 0x000fc600078e00ff */
[----:B------:R-:W-:Y:S01]  /*3b20*/  IABS R70, R10 ;  /* 0x0000000a00467213 */ /* 0x000fe20000000000 */
[--C-:B------:R-:W-:Y:S01]  /*3b30*/  @!P5 IMAD.IADD R62, R62, 0x1, -R2.reuse ;  /* 0x000000013e3ed824 */ /* 0x100fe200078e0a02 */
[----:B------:R-:W-:Y:S01]  /*3b40*/  ISETP.GT.U32.AND P5, PT, R2, R106, PT ;  /* 0x0000006a0200720c */ /* 0x000fe20003fa4070 */
[----:B------:R-:W-:Y:S01]  /*3b50*/  @!P1 IMAD.IADD R60, R60, 0x1, -R2 ;  /* 0x000000013c3c9824 */ /* 0x000fe200078e0a02 */
[----:B------:R-:W-:Y:S01]  /*3b60*/  ISETP.GE.AND P1, PT, R12, RZ, PT ;  /* 0x000000ff0c00720c */ /* 0x000fe20003f26270 */
[----:B------:R-:W-:Y:S01]  /*3b70*/  IMAD R100, R2, R11, R100 ;  /* 0x0000000b02647224 */ /* 0x000fe200078e0264 */
[----:B------:R-:W-:Y:S01]  /*3b80*/  LOP3.LUT R12, R8, 0x7c, RZ, 0xfc, !PT ;  /* 0x0000007c080c7812 */ /* 0x000fe200078efcff */
[----:B------:R-:W-:Y:S02]  /*3b90*/  @!P6 IMAD.MOV R60, RZ, RZ, -R60 ;  /* 0x000000ffff3ce224 */ /* 0x000fe400078e0a3c */
[----:B------:R-:W-:Y:S01]  /*3ba0*/  IMAD.MOV R9, RZ, RZ, -R9 ;  /* 0x000000ffff097224 */ /* 0x000fe200078e0a09 */
[----:B------:R-:W-:Y:S01]  /*3bb0*/  ISETP.GT.U32.AND P6, PT, R2, R100, PT ;  /* 0x000000640200720c */ /* 0x000fe20003fc4070 */
[----:B------:R-:W-:Y:S01]  /*3bc0*/  @!P2 IMAD.IADD R64, R64, 0x1, -R2 ;  /* 0x000000014040a824 */ /* 0x000fe200078e0a02 */
[----:B------:R-:W-:Y:S01]  /*3bd0*/  IABS R72, R12 ;  /* 0x0000000c00487213 */ /* 0x000fe20000000000 */
[----:B------:R-:W-:-:S02]  /*3be0*/  IMAD R66, R2, R9, R66 ;  /* 0x0000000902427224 */ /* 0x000fc400078e0242 */
[----:B------:R-:W-:Y:S01]  /*3bf0*/  @!P5 IMAD.IADD R106, R106, 0x1, -R2 ;  /* 0x000000016a6ad824 */ /* 0x000fe200078e0a02 */
[----:B------:R-:W-:Y:S01]  /*3c00*/  ISETP.GT.U32.AND P2, PT, R2, R64, PT ;  /* 0x000000400200720c */ /* 0x000fe20003f44070 */
[----:B------:R-:W-:-:S03]  /*3c10*/  IMAD.HI.U32 R9, R7, R70, RZ ;  /* 0x0000004607097227 */ /* 0x000fc600078e00ff */
[----:B------:R-:W-:Y:S01]  /*3c20*/  ISETP.GT.U32.AND P5, PT, R2, R106, PT ;  /* 0x0000006a0200720c */ /* 0x000fe20003fa4070 */
[----:B------:R-:W-:Y:S02]  /*3c30*/  IMAD.MOV R9, RZ, RZ, -R9 ;  /* 0x000000ffff097224 */ /* 0x000fe400078e0a09 */
[----:B------:R-:W-:Y:S02]  /*3c40*/  @!P6 IMAD.IADD R100, R100, 0x1, -R2 ;  /* 0x000000016464e824 */ /* 0x000fe400078e0a02 */
[C---:B------:R-:W-:Y:S02]  /*3c50*/  IMAD R70, R2.reuse, R9, R70 ;  /* 0x0000000902467224 */ /* 0x040fe400078e0246 */
[----:B------:R-:W-:Y:S01]  /*3c60*/  IMAD.HI.U32 R9, R7, R72, RZ ;  /* 0x0000004807097227 */ /* 0x000fe200078e00ff */
[----:B------:R-:W-:-:S03]  /*3c70*/  ISETP.GT.U32.AND P6, PT, R2, R100, PT ;  /* 0x000000640200720c */ /* 0x000fc60003fc4070 */
[----:B------:R-:W-:Y:S01]  /*3c80*/  @!P0 IMAD.MOV R62, RZ, RZ, -R62 ;  /* 0x000000ffff3e8224 */ /* 0x000fe200078e0a3e */
[----:B------:R-:W-:Y:S01]  /*3c90*/  ISETP.GE.AND P0, PT, R13, RZ, PT ;  /* 0x000000ff0d00720c */ /* 0x000fe20003f06270 */
[--C-:B------:R-:W-:Y:S01]  /*3ca0*/  @!P5 IMAD.IADD R106, R106, 0x1, -R2.reuse ;  /* 0x000000016a6ad824 */ /* 0x100fe200078e0a02 */
[----:B------:R-:W-:Y:S01]  /*3cb0*/  ISETP.GT.U32.AND P5, PT, R2, R66, PT ;  /* 0x000000420200720c */ /* 0x000fe20003fa4070 */
[----:B------:R-:W-:Y:S01]  /*3cc0*/  IMAD.MOV R9, RZ, RZ, -R9 ;  /* 0x000000ffff097224 */ /* 0x000fe200078e0a09 */
[----:B------:R-:W-:Y:S01]  /*3cd0*/  LOP3.LUT R13, R8, 0x7e, RZ, 0xfc, !PT ;  /* 0x0000007e080d7812 */ /* 0x000fe200078efcff */
[----:B------:R-:W-:Y:S01]  /*3ce0*/  @!P2 IMAD.IADD R64, R64, 0x1, -R2 ;  /* 0x000000014040a824 */ /* 0x000fe200078e0a02 */
[----:B------:R-:W-:Y:S01]  /*3cf0*/  ISETP.GE.AND P2, PT, R10, RZ, PT ;  /* 0x000000ff0a00720c */ /* 0x000fe20003f46270 */
[----:B------:R-:W-:Y:S01]  /*3d00*/  IMAD R72, R2, R9, R72 ;  /* 0x0000000902487224 */ /* 0x000fe200078e0248 */
[----:B------:R-:W-:Y:S01]  /*3d10*/  IABS R74, R13 ;  /* 0x0000000d004a7213 */ /* 0x000fe20000000000 */
[----:B------:R-:W-:Y:S01]  /*3d20*/  @!P6 IMAD.IADD R100, R100, 0x1, -R2 ;  /* 0x000000016464e824 */ /* 0x000fe200078e0a02 */
[----:B------:R-:W-:Y:S01]  /*3d30*/  ISETP.GT.U32.AND P6, PT, R2, R70, PT ;  /* 0x000000460200720c */ /* 0x000fe20003fc4070 */
[----:B------:R-:W-:-:S04]  /*3d40*/  IMAD.HI.U32 R9, R7, R110, RZ ;  /* 0x0000006e07097227 */ /* 0x000fc800078e00ff */
[----:B------:R-:W-:Y:S01]  /*3d50*/  @!P5 IMAD.IADD R66, R66, 0x1, -R2 ;  /* 0x000000014242d824 */ /* 0x000fe200078e0a02 */
[----:B------:R-:W-:Y:S01]  /*3d60*/  ISETP.GT.U32.AND P5, PT, R2, R72, PT ;  /* 0x000000480200720c */ /* 0x000fe20003fa4070 */
[----:B------:R-:W-:-:S04]  /*3d70*/  IMAD.HI.U32 R10, R7, R74, RZ ;  /* 0x0000004a070a7227 */ /* 0x000fc800078e00ff */
[----:B------:R-:W-:Y:S02]  /*3d80*/  IMAD.MOV R11, RZ, RZ, -R10 ;  /* 0x000000ffff0b7224 */ /* 0x000fe400078e0a0a */
[----:B------:R-:W-:Y:S02]  /*3d90*/  @!P6 IMAD.IADD R70, R70, 0x1, -R2 ;  /* 0x000000014646e824 */ /* 0x000fe400078e0a02 */
[----:B------:R-:W-:Y:S02]  /*3da0*/  IMAD R74, R2, R11, R74 ;  /* 0x0000000b024a7224 */ /* 0x000fe400078e024a */
[----:B------:R-:W-:Y:S02]  /*3db0*/  IMAD.MOV R9, RZ, RZ, -R9 ;  /* 0x000000ffff097224 */ /* 0x000fe400078e0a09 */
[----:B------:R-:W-:Y:S01]  /*3dc0*/  @!P5 IMAD.IADD R72, R72, 0x1, -R2 ;  /* 0x000000014848d824 */ /* 0x000fe200078e0a02 */
[C---:B------:R-:W-:Y:S01]  /*3dd0*/  ISETP.GT.U32.AND P6, PT, R2.reuse, R74, PT ;  /* 0x0000004a0200720c */ /* 0x040fe20003fc4070 */
[----:B------:R-:W-:Y:S01]  /*3de0*/  @!P3 IMAD.MOV R106, RZ, RZ, -R106 ;  /* 0x000000ffff6ab224 */ /* 0x000fe200078e0a6a */
[C---:B------:R-:W-:Y:S01]  /*3df0*/  ISETP.GT.U32.AND P5, PT, R2.reuse, R70, PT ;  /* 0x000000460200720c */ /* 0x040fe20003fa4070 */
[C---:B------:R-:W-:Y:S01]  /*3e00*/  IMAD R110, R2.reuse, R9, R110 ;  /* 0x00000009026e7224 */ /* 0x040fe200078e026e */
[----:B------:R-:W-:Y:S01]  /*3e10*/  ISETP.GT.U32.AND P3, PT, R2, R72, PT ;  /* 0x000000480200720c */ /* 0x000fe20003f64070 */
[----:B------:R-:W-:-:S04]  /*3e20*/  IMAD.HI.U32 R9, R7, R76, RZ ;  /* 0x0000004c07097227 */ /* 0x000fc800078e00ff */
[----:B------:R-:W-:Y:S02]  /*3e30*/  IMAD.MOV R9, RZ, RZ, -R9 ;  /* 0x000000ffff097224 */ /* 0x000fe400078e0a09 */
[----:B------:R-:W-:-:S04]  /*3e40*/  IMAD.HI.U32 R10, R7, R114, RZ ;  /* 0x00000072070a7227 */ /* 0x000fc800078e00ff */
[----:B------:R-:W-:Y:S02]  /*3e50*/  @!P6 IMAD.IADD R74, R74, 0x1, -R2 ;  /* 0x000000014a4ae824 */ /* 0x000fe400078e0a02 */
[----:B------:R-:W-:Y:S02]  /*3e60*/  IMAD R76, R2, R9, R76 ;  /* 0x00000009024c7224 */ /* 0x000fe400078e024c */
[----:B------:R-:W-:Y:S01]  /*3e70*/  @!P3 IMAD.IADD R72, R72, 0x1, -R2 ;  /* 0x000000014848b824 */ /* 0x000fe200078e0a02 */
[C---:B------:R-:W-:Y:S01]  /*3e80*/  ISETP.GT.U32.AND P6, PT, R2.reuse, R74, PT ;  /* 0x0000004a0200720c */ /* 0x040fe20003fc4070 */
[----:B------:R-:W-:Y:S01]  /*3e90*/  IMAD.MOV R11, RZ, RZ, -R10 ;  /* 0x000000ffff0b7224 */ /* 0x000fe200078e0a0a */
[----:B------:R-:W-:Y:S01]  /*3ea0*/  ISETP.GT.U32.AND P3, PT, R2, R76, PT ;  /* 0x0000004c0200720c */ /* 0x000fe20003f64070 */
[----:B------:R-:W-:Y:S01]  /*3eb0*/  IMAD.HI.U32 R9, R7, R78, RZ ;  /* 0x0000004e07097227 */ /* 0x000fe200078e00ff */
[----:B------:R-:W-:-:S03]  /*3ec0*/  LOP3.LUT R10, R8, 0x88, RZ, 0xfc, !PT ;  /* 0x00000088080a7812 */ /* 0x000fc600078efcff */
[----:B------:R-:W-:Y:S01]  /*3ed0*/  @!P5 IMAD.IADD R70, R70, 0x1, -R2 ;  /* 0x000000014646d824 */ /* 0x000fe200078e0a02 */
[----:B------:R-:W-:Y:S01]  /*3ee0*/  IABS R80, R10 ;  /* 0x0000000a00507213 */ /* 0x000fe20000000000 */
[----:B------:R-:W-:Y:S01]  /*3ef0*/  IMAD.MOV R9, RZ, RZ, -R9 ;  /* 0x000000ffff097224 */ /* 0x000fe200078e0a09 */
[----:B------:R-:W-:Y:S01]  /*3f00*/  ISETP.GE.AND P5, PT, R12, RZ, PT ;  /* 0x000000ff0c00720c */ /* 0x000fe20003fa6270 */
[----:B------:R-:W-:Y:S01]  /*3f10*/  @!P2 IMAD.MOV R70, RZ, RZ, -R70 ;  /* 0x000000ffff46a224 */ /* 0x000fe200078e0a46 */
[----:B------:R-:W-:Y:S01]  /*3f20*/  LOP3.LUT R12, R8, 0x8c, RZ, 0xfc, !PT ;  /* 0x0000008c080c7812 */ /* 0x000fe200078efcff */
[--C-:B------:R-:W-:Y:S01]  /*3f30*/  @!P6 IMAD.IADD R74, R74, 0x1, -R2.reuse ;  /* 0x000000014a4ae824 */ /* 0x100fe200078e0a02 */
[----:B------:R-:W-:Y:S01]  /*3f40*/  ISETP.GE.AND P6, PT, R13, RZ, PT ;  /* 0x000000ff0d00720c */ /* 0x000fe20003fc6270 */
[----:B------:R-:W-:Y:S01]  /*3f50*/  @!P3 IMAD.IADD R76, R76, 0x1, -R2 ;  /* 0x000000014c4cb824 */ /* 0x000fe200078e0a02 */
[----:B------:R-:W-:Y:S01]  /*3f60*/  IABS R84, R12 ;  /* 0x0000000c00547213 */ /* 0x000fe20000000000 */
[----:B------:R-:W-:-:S02]  /*3f70*/  IMAD R78, R2, R9, R78 ;  /* 0x00000009024e7224 */ /* 0x000fc400078e024e */
[----:B------:R-:W-:Y:S01]  /*3f80*/  IMAD.HI.U32 R9, R7, R80, RZ ;  /* 0x0000005007097227 */ /* 0x000fe200078e00ff */
[----:B------:R-:W-:-:S03]  /*3f90*/  ISETP.GT.U32.AND P2, PT, R2, R76, PT ;  /* 0x0000004c0200720c */ /* 0x000fc60003f44070 */
[----:B------:R-:W-:Y:S02]  /*3fa0*/  IMAD.MOV R9, RZ, RZ, -R9 ;  /* 0x000000ffff097224 */ /* 0x000fe400078e0a09 */
[----:B------:R-:W-:Y:S01]  /*3fb0*/  IMAD R114, R2, R11, R114 ;  /* 0x0000000b02727224 */ /* 0x000fe200078e0272 */
[----:B------:R-:W-:Y:S01]  /*3fc0*/  LOP3.LUT R11, R8, 0x8a, RZ, 0xfc, !PT ;  /* 0x0000008a080b7812 */ /* 0x000fe200078efcff */
[----:B------:R-:W-:Y:S01]  /*3fd0*/  @!P6 IMAD.MOV R74, RZ, RZ, -R74 ;  /* 0x000000ffff4ae224 */ /* 0x000fe200078e0a4a */
[C---:B------:R-:W-:Y:S01]  /*3fe0*/  ISETP.GT.U32.AND P6, PT, R2.reuse, R78, PT ;  /* 0x0000004e0200720c */ /* 0x040fe20003fc4070 */
[C---:B------:R-:W-:Y:S01]  /*3ff0*/  IMAD R80, R2.reuse, R9, R80 ;  /* 0x0000000902507224 */ /* 0x040fe200078e0250 */
[----:B------:R-:W-:Y:S01]  /*4000*/  IABS R82, R11 ;  /* 0x0000000b00527213 */ /* 0x000fe20000000000 */
[----:B------:R-:W-:Y:S01]  /*4010*/  @!P4 IMAD.MOV R64, RZ, RZ, -R64 ;  /* 0x000000ffff40c224 */ /* 0x000fe200078e0a40 */
[----:B------:R-:W-:Y:S01]  /*4020*/  ISETP.GT.U32.AND P4, PT, R2, R66, PT ;  /* 0x000000420200720c */ /* 0x000fe20003f84070 */
[----:B------:R-:W-:Y:S01]  /*4030*/  @!P2 IMAD.IADD R76, R76, 0x1, -R2 ;  /* 0x000000014c4ca824 */ /* 0x000fe200078e0a02 */
[C---:B------:R-:W-:Y:S01]  /*4040*/  ISETP.GT.U32.AND P2, PT, R2.reuse, R80, PT ;  /* 0x000000500200720c */ /* 0x040fe20003f44070 */
[----:B------:R-:W-:Y:S01]  /*4050*/  @!P1 IMAD.MOV R100, RZ, RZ, -R100 ;  /* 0x000000ffff649224 */ /* 0x000fe200078e0a64 */
[----:B------:R-:W-:Y:S01]  /*4060*/  ISETP.GT.U32.AND P1, PT, R2, R110, PT ;  /* 0x0000006e0200720c */ /* 0x000fe20003f24070 */
[----:B------:R-:W-:-:S04]  /*4070*/  IMAD.HI.U32 R9, R7, R82, RZ ;  /* 0x0000005207097227 */ /* 0x000fc800078e00ff */
[--C-:B------:R-:W-:Y:S02]  /*4080*/  @!P6 IMAD.IADD R78, R78, 0x1, -R2.reuse ;  /* 0x000000014e4ee824 */ /* 0x100fe400078e0a02 */
[----:B------:R-:W-:Y:S02]  /*4090*/  IMAD.MOV R9, RZ, RZ, -R9 ;  /* 0x000000ffff097224 */ /* 0x000fe400078e0a09 */
[--C-:B------:R-:W-:Y:S01]  /*40a0*/  @!P4 IMAD.IADD R66, R66, 0x1, -R2.reuse ;  /* 0x000000014242c824 */ /* 0x100fe200078e0a02 */
[----:B------:R-:W-:Y:S01]  /*40b0*/  ISETP.GT.U32.AND P6, PT, R2, R78, PT ;  /* 0x0000004e0200720c */ /* 0x000fe20003fc4070 */
[----:B------:R-:W-:Y:S01]  /*40c0*/  @!P2 IMAD.IADD R80, R80, 0x1, -R2 ;  /* 0x000000015050a824 */ /* 0x000fe200078e0a02 */
[C---:B------:R-:W-:Y:S01]  /*40d0*/  ISETP.GT.U32.AND P4, PT, R2.reuse, R114, PT ;  /* 0x000000720200720c */ /* 0x040fe20003f84070 */
[C---:B------:R-:W-:Y:S02]  /*40e0*/  IMAD R82, R2.reuse, R9, R82 ;  /* 0x0000000902527224 */ /* 0x040fe400078e0252 */
[----:B------:R-:W-:Y:S01]  /*40f0*/  IMAD.HI.U32 R9, R7, R84, RZ ;  /* 0x0000005407097227 */ /* 0x000fe200078e00ff */
[----:B------:R-:W-:-:S03]  /*4100*/  ISETP.GT.U32.AND P2, PT, R2, R80, PT ;  /* 0x000000500200720c */ /* 0x000fc60003f44070 */
[----:B------:R-:W-:Y:S01]  /*4110*/  @!P1 IMAD.IADD R110, R110, 0x1, -R2 ;  /* 0x000000016e6e9824 */ /* 0x000fe200078e0a02 */
[----:B------:R-:W-:Y:S01]  /*4120*/  ISETP.GE.AND P1, PT, R14, RZ, PT ;  /* 0x000000ff0e00720c */ /* 0x000fe20003f26270 */
[----:B------:R-:W-:Y:S01]  /*4130*/  IMAD.MOV R9, RZ, RZ, -R9 ;  /* 0x000000ffff097224 */ /* 0x000fe200078e0a09 */
[----:B------:R-:W-:Y:S01]  /*4140*/  LOP3.LUT R14, R8, 0x8e, RZ, 0xfc, !PT ;  /* 0x0000008e080e7812 */ /* 0x000fe200078efcff */
[----:B------:R-:W-:Y:S01]  /*4150*/  @!P0 IMAD.MOV R66, RZ, RZ, -R66 ;  /* 0x000000ffff428224 */ /* 0x000fe200078e0a42 */
[----:B------:R-:W-:Y:S01]  /*4160*/  ISETP.GT.U32.AND P0, PT, R2, R110, PT ;  /* 0x0000006e0200720c */ /* 0x000fe20003f04070 */
[----:B------:R-:W-:Y:S01]  /*4170*/  @!P6 IMAD.IADD R78, R78, 0x1, -R2 ;  /* 0x000000014e4ee824 */ /* 0x000fe200078e0a02 */
[C---:B------:R-:W-:Y:S01]  /*4180*/  ISETP.GT.U32.AND P6, PT, R2.reuse, R82, PT ;  /* 0x000000520200720c */ /* 0x040fe20003fc4070 */
[----:B------:R-:W-:Y:S01]  /*4190*/  IMAD R84, R2, R9, R84 ;  /* 0x0000000902547224 */ /* 0x000fe200078e0254 */
[----:B------:R-:W-:Y:S01]  /*41a0*/  IABS R86, R14 ;  /* 0x0000000e00567213 */ /* 0x000fe20000000000 */
[----:B------:R-:W-:-:S02]  /*41b0*/  @!P2 IMAD.IADD R80, R80, 0x1, -R2 ;  /* 0x000000015050a824 */ /* 0x000fc400078e0a02 */
[----:B------:R-:W-:Y:S01]  /*41c0*/  @!P5 IMAD.MOV R72, RZ, RZ, -R72 ;  /* 0x000000ffff48d224 */ /* 0x000fe200078e0a48 */
[----:B------:R-:W-:Y:S01]  /*41d0*/  ISETP.GT.U32.AND P2, PT, R2, R84, PT ;  /* 0x000000540200720c */ /* 0x000fe20003f44070 */
[--C-:B------:R-:W-:Y:S01]  /*41e0*/  @!P4 IMAD.IADD R114, R114, 0x1, -R2.reuse ;  /* 0x000000017272c824 */ /* 0x100fe200078e0a02 */
[----:B------:R-:W-:Y:S01]  /*41f0*/  ISETP.GE.AND P5, PT, R16, RZ, PT ;  /* 0x000000ff1000720c */ /* 0x000fe20003fa6270 */
[----:B------:R-:W-:Y:S01]  /*4200*/  IMAD.HI.U32 R9, R7, R86, RZ ;  /* 0x0000005607097227 */ /* 0x000fe200078e00ff */
[----:B------:R-:W-:Y:S02]  /*4210*/  LOP3.LUT R16, R8, 0x92, RZ, 0xfc, !PT ;  /* 0x0000009208107812 */ /* 0x000fe400078efcff */
[----:B------:R-:W-:Y:S01]  /*4220*/  ISETP.GT.U32.AND P3, PT, R2, R114, PT ;  /* 0x000000720200720c */ /* 0x000fe20003f64070 */
[--C-:B------:R-:W-:Y:S01]  /*4230*/  @!P0 IMAD.IADD R110, R110, 0x1, -R2.reuse ;  /* 0x000000016e6e8824 */ /* 0x100fe200078e0a02 */
[----:B------:R-:W-:Y:S01]  /*4240*/  IABS R166, R16 ;  /* 0x0000001000a67213 */ /* 0x000fe20000000000 */
[----:B------:R-:W-:Y:S01]  /*4250*/  @!P6 IMAD.IADD R82, R82, 0x1, -R2 ;  /* 0x000000015252e824 */ /* 0x000fe200078e0a02 */
[----:B------:R-:W-:Y:S01]  /*4260*/  ISETP.GE.AND P4, PT, R15, RZ, PT ;  /* 0x000000ff0f00720c */ /* 0x000fe20003f86270 */
[----:B------:R-:W-:Y:S01]  /*4270*/  @!P1 IMAD.MOV R110, RZ, RZ, -R110 ;  /* 0x000000ffff6e9224 */ /* 0x000fe200078e0a6e */
[----:B------:R-:W-:Y:S01]  /*4280*/  ISETP.GE.AND P1, PT, R11, RZ, PT ;  /* 0x000000ff0b00720c */ /* 0x000fe20003f26270 */
[----:B------:R-:W-:Y:S01]  /*4290*/  @!P2 IMAD.IADD R84, R84, 0x1, -R2 ;  /* 0x000000015454a824 */ /* 0x000fe200078e0a02 */
[----:B------:R-:W-:Y:S01]  /*42a0*/  ISETP.GT.U32.AND P2, PT, R2, R82, PT ;  /* 0x000000520200720c */ /* 0x000fe20003f44070 */
[----:B------:R-:W-:Y:S01]  /*42b0*/  IMAD.HI.U32 R11, R7, R166, RZ ;  /* 0x000000a6070b7227 */ /* 0x000fe200078e00ff */
[----:B------:R-:W-:-:S02]  /*42c0*/  LOP3.LUT R15, R8, 0x90, RZ, 0xfc, !PT ;  /* 0x00000090080f7812 */ /* 0x000fc400078efcff */
[----:B------:R-:W-:Y:S01]  /*42d0*/  ISETP.GE.AND P0, PT, R17, RZ, PT ;  /* 0x000000ff1100720c */ /* 0x000fe20003f06270 */
[----:B------:R-:W-:Y:S01]  /*42e0*/  IMAD.MOV R11, RZ, RZ, -R11 ;  /* 0x000000ffff0b7224 */ /* 0x000fe200078e0a0b */
[----:B------:R-:W-:Y:S01]  /*42f0*/  IABS R158, R15 ;  /* 0x0000000f009e7213 */ /* 0x000fe20000000000 */
[----:B------:R-:W-:Y:S01]  /*4300*/  @!P3 IMAD.IADD R114, R114, 0x1, -R2 ;  /* 0x000000017272b824 */ /* 0x000fe200078e0a02 */
[----:B------:R-:W-:Y:S01]  /*4310*/  LOP3.LUT R17, R8, 0x94, RZ, 0xfc, !PT ;  /* 0x0000009408117812 */ /* 0x000fe200078efcff */
[----:B------:R-:W-:Y:S01]  /*4320*/  IMAD R166, R2, R11, R166 ;  /* 0x0000000b02a67224 */ /* 0x000fe200078e02a6 */
[----:B------:R-:W-:Y:S01]  /*4330*/  ISETP.GE.AND P3, PT, R10, RZ, PT ;  /* 0x000000ff0a00720c */ /* 0x000fe20003f66270 */
[C---:B------:R-:W-:Y:S01]  /*4340*/  IMAD.HI.U32 R10, R7.reuse, R158, RZ ;  /* 0x0000009e070a7227 */ /* 0x040fe200078e00ff */
[----:B------:R-:W-:Y:S02]  /*4350*/  IABS R88, R17 ;  /* 0x0000001100587213 */ /* 0x000fe40000000000 */
[----:B------:R-:W-:Y:S01]  /*4360*/  ISETP.GE.AND P6, PT, R12, RZ, PT ;  /* 0x000000ff0c00720c */ /* 0x000fe20003fc6270 */
[----:B------:R-:W-:Y:S01]  /*4370*/  @!P2 IMAD.IADD R82, R82, 0x1, -R2 ;  /* 0x000000015252a824 */ /* 0x000fe200078e0a02 */
[----:B------:R-:W-:Y:S01]  /*4380*/  ISETP.GT.U32.AND P2, PT, R2, R166, PT ;  /* 0x000000a60200720c */ /* 0x000fe20003f44070 */
[----:B------:R-:W-:Y:S01]  /*4390*/  IMAD.MOV R9, RZ, RZ, -R9 ;  /* 0x000000ffff097224 */ /* 0x000fe200078e0a09 */
[C---:B------:R-:W-:Y:S01]  /*43a0*/  LOP3.LUT R11, R8.reuse, 0x98, RZ, 0xfc, !PT ;  /* 0x00000098080b7812 */ /* 0x040fe200078efcff */
[----:B------:R-:W-:Y:S01]  /*43b0*/  IMAD.MOV R13, RZ, RZ, -R10 ;  /* 0x000000ffff0d7224 */ /* 0x000fe200078e0a0a */
[----:B------:R-:W-:Y:S01]  /*43c0*/  LOP3.LUT R10, R8, 0x96, RZ, 0xfc, !PT ;  /* 0x00000096080a7812 */ /* 0x000fe200078efcff */
[C---:B------:R-:W-:Y:S01]  /*43d0*/  IMAD R86, R2.reuse, R9, R86 ;  /* 0x0000000902567224 */ /* 0x040fe200078e0256 */
[----:B------:R-:W-:Y:S01]  /*43e0*/  IABS R160, R11 ;  /* 0x0000000b00a07213 */ /* 0x000fe20000000000 */
[----:B------:R-:W-:Y:S01]  /*43f0*/  @!P4 IMAD.MOV R114, RZ, RZ, -R114 ;  /* 0x000000ffff72c224 */ /* 0x000fe200078e0a72 */
[----:B------:R-:W-:Y:S01]  /*4400*/  ISETP.GT.U32.AND P4, PT, R2, R84, PT ;  /* 0x000000540200720c */ /* 0x000fe20003f84070 */
[----:B------:R-:W-:Y:S01]  /*4410*/  IMAD.HI.U32 R9, R7, R88, RZ ;  /* 0x0000005807097227 */ /* 0x000fe200078e00ff */
[----:B------:R-:W-:-:S02]  /*4420*/  IABS R90, R10 ;  /* 0x0000000a005a7213 */ /* 0x000fc40000000000 */
[----:B------:R-:W-:Y:S01]  /*4430*/  LOP3.LUT R12, R8, 0x9a, RZ, 0xfc, !PT ;  /* 0x0000009a080c7812 */ /* 0x000fe200078efcff */
[----:B------:R-:W-:Y:S02]  /*4440*/  @!P2 IMAD.IADD R166, R166, 0x1, -R2 ;  /* 0x00000001a6a6a824 */ /* 0x000fe400078e0a02 */
[----:B------:R-:W-:Y:S01]  /*4450*/  IMAD.MOV R9, RZ, RZ, -R9 ;  /* 0x000000ffff097224 */ /* 0x000fe200078e0a09 */
[----:B------:R-:W-:Y:S01]  /*4460*/  IABS R156, R12 ;  /* 0x0000000c009c7213 */ /* 0x000fe20000000000 */
[----:B------:R-:W-:Y:S01]  /*4470*/  @!P1 IMAD.MOV R82, RZ, RZ, -R82 ;  /* 0x000000ffff529224 */ /* 0x000fe200078e0a52 */
[C---:B------:R-:W-:Y:S01]  /*4480*/  ISETP.GT.U32.AND P1, PT, R2.reuse, R166, PT ;  /* 0x000000a60200720c */ /* 0x040fe20003f24070 */
[C---:B------:R-:W-:Y:S02]  /*4490*/  IMAD R88, R2.reuse, R9, R88 ;  /* 0x0000000902587224 */ /* 0x040fe400078e0258 */
[----:B------:R-:W-:Y:S01]  /*44a0*/  IMAD R158, R2, R13, R158 ;  /* 0x0000000d029e7224 */ /* 0x000fe200078e029e */
[----:B------:R-:W-:Y:S01]  /*44b0*/  LOP3.LUT R13, R8, 0x9e, RZ, 0xfc, !PT ;  /* 0x0000009e080d7812 */ /* 0x000fe200078efcff */
[----:B------:R-:W-:Y:S01]  /*44c0*/  @!P5 IMAD.MOV R76, RZ, RZ, -R76 ;  /* 0x000000ffff4cd224 */ /* 0x000fe200078e0a4c */
[----:B------:R-:W-:Y:S01]  /*44d0*/  ISETP.GT.U32.AND P5, PT, R2, R86, PT ;  /* 0x000000560200720c */ /* 0x000fe20003fa4070 */
[----:B------:R-:W-:Y:S01]  /*44e0*/  IMAD.HI.U32 R9, R7, R90, RZ ;  /* 0x0000005a07097227 */ /* 0x000fe200078e00ff */
[----:B------:R-:W-:-:S03]  /*44f0*/  IABS R94, R13 ;  /* 0x0000000d005e7213 */ /* 0x000fc60000000000 */
[----:B------:R-:W-:Y:S01]  /*4500*/  @!P0 IMAD.MOV R78, RZ, RZ, -R78 ;  /* 0x000000ffff4e8224 */ /* 0x000fe200078e0a4e */
[----:B------:R-:W-:Y:S01]  /*4510*/  ISETP.GT.U32.AND P0, PT, R2, R158, PT ;  /* 0x0000009e0200720c */ /* 0x000fe20003f04070 */
        /* <DEDUP_REMOVED lines=8> */
[----:B------:R-:W-:-:S02]  /*45a0*/  @!P1 IMAD.IADD R166, R166, 0x1, -R2 ;  /* 0x00000001a6a69824 */ /* 0x000fc400078e0a02 */
[--C-:B------:R-:W-:Y:S01]  /*45b0*/  @!P5 IMAD.IADD R86, R86, 0x1, -R2.reuse ;  /* 0x000000015656d824 */ /* 0x100fe200078e0a02 */
[----:B------:R-:W-:Y:S01]  /*45c0*/  ISETP.GT.U32.AND P1, PT, R2, R90, PT ;  /* 0x0000005a0200720c */ /* 0x000fe20003f24070 */
[----:B------:R-:W-:Y:S01]  /*45d0*/  @!P0 IMAD.IADD R158, R158, 0x1, -R2 ;  /* 0x000000019e9e8824 */ /* 0x000fe200078e0a02 */
[----:B------:R-:W-:Y:S01]  /*45e0*/  ISETP.GE.AND P5, PT, R16, RZ, PT ;  /* 0x000000ff1000720c */ /* 0x000fe20003fa6270 */
[----:B------:R-:W-:Y:S01]  /*45f0*/  IMAD.HI.U32 R9, R7, R160, RZ ;  /* 0x000000a007097227 */ /* 0x000fe200078e00ff */
[C---:B------:R-:W-:Y:S02]  /*4600*/  ISETP.GT.U32.AND P0, PT, R2.reuse, R86, PT ;  /* 0x000000560200720c */ /* 0x040fe40003f04070 */
[----:B------:R-:W-:Y:S01]  /*4610*/  ISETP.GT.U32.AND P2, PT, R2, R158, PT ;  /* 0x0000009e0200720c */ /* 0x000fe20003f44070 */
[----:B------:R-:W-:Y:S01]  /*4620*/  @!P3 IMAD.MOV R80, RZ, RZ, -R80 ;  /* 0x000000ffff50b224 */ /* 0x000fe200078e0a50 */
[----:B------:R-:W-:Y:S01]  /*4630*/  ISETP.GE.AND P3, PT, R14, RZ, PT ;  /* 0x000000ff0e00720c */ /* 0x000fe20003f66270 */
[--C-:B------:R-:W-:Y:S01]  /*4640*/  @!P6 IMAD.IADD R88, R88, 0x1, -R2.reuse ;  /* 0x000000015858e824 */ /* 0x100fe200078e0a02 */
[----:B------:R-:W-:Y:S01]  /*4650*/  ISETP.GE.AND P6, PT, R11, RZ, PT ;  /* 0x000000ff0b00720c */ /* 0x000fe20003fc6270 */
[----:B------:R-:W-:Y:S01]  /*4660*/  IMAD.MOV R9, RZ, RZ, -R9 ;  /* 0x000000ffff097224 */ /* 0x000fe200078e0a09 */
[----:B------:R-:W-:Y:S01]  /*4670*/  LOP3.LUT R11, R8, 0x9c, RZ, 0xfc, !PT ;  /* 0x0000009c080b7812 */ /* 0x000fe200078efcff */
[----:B------:R-:W-:Y:S01]  /*4680*/  @!P1 IMAD.IADD R90, R90, 0x1, -R2 ;  /* 0x000000015a5a9824 */ /* 0x000fe200078e0a02 */
[C---:B------:R-:W-:Y:S01]  /*4690*/  ISETP.GT.U32.AND P1, PT, R2.reuse, R88, PT ;  /* 0x000000580200720c */ /* 0x040fe20003f24070 */
[----:B------:R-:W-:Y:S01]  /*46a0*/  IMAD R160, R2, R9, R160 ;  /* 0x0000000902a07224 */ /* 0x000fe200078e02a0 */
[----:B------:R-:W-:Y:S01]  /*46b0*/  IABS R92, R11 ;  /* 0x0000000b005c7213 */ /* 0x000fe20000000000 */
[----:B------:R-:W-:Y:S01]  /*46c0*/  IMAD.HI.U32 R9, R7, R156, RZ ;  /* 0x0000009c07097227 */ /* 0x000fe200078e00ff */
[----:B------:R-:W-:-:S02]  /*46d0*/  LOP3.LUT R14, R8, 0xa4, RZ, 0xfc, !PT ;  /* 0x000000a4080e7812 */ /* 0x000fc400078efcff */
[----:B------:R-:W-:Y:S01]  /*46e0*/  LOP3.LUT R16, R8, 0xbe, RZ, 0xfc, !PT ;  /* 0x000000be08107812 */ /* 0x000fe200078efcff */
[----:B------:R-:W-:Y:S01]  /*46f0*/  @!P0 IMAD.IADD R86, R86, 0x1, -R2 ;  /* 0x0000000156568824 */ /* 0x000fe200078e0a02 */
        /* <DEDUP_REMOVED lines=17> */
[----:B------:R-:W-:Y:S01]  /*4810*/  ISETP.GE.AND P3, PT, R13, RZ, PT ;  /* 0x000000ff0d00720c */ /* 0x000fe20003f66270 */
[----:B------:R-:W-:-:S04]  /*4820*/  IMAD.HI.U32 R10, R7, R94, RZ ;  /* 0x0000005e070a7227 */ /* 0x000fc800078e00ff */
[--C-:B------:R-:W-:Y:S01]  /*4830*/  @!P1 IMAD.IADD R156, R156, 0x1, -R2.reuse ;  /* 0x000000019c9c9824 */ /* 0x100fe200078e0a02 */
[----:B------:R-:W-:Y:S01]  /*4840*/  ISETP.GT.U32.AND P1, PT, R2, R160, PT ;  /* 0x000000a00200720c */ /* 0x000fe20003f24070 */
[----:B------:R-:W-:Y:S01]  /*4850*/  @!P4 IMAD.IADD R90, R90, 0x1, -R2 ;  /* 0x000000015a5ac824 */ /* 0x000fe200078e0a02 */
[----:B------:R-:W-:Y:S01]  /*4860*/  ISETP.GE.AND P4, PT, R11, RZ, PT ;  /* 0x000000ff0b00720c */ /* 0x000fe20003f86270 */
[----:B------:R-:W-:Y:S02]  /*4870*/  IMAD.MOV R9, RZ, RZ, -R9 ;  /* 0x000000ffff097224 */ /* 0x000fe400078e0a09 */
[----:B------:R-:W-:Y:S01]  /*4880*/  IMAD.MOV R11, RZ, RZ, -R10 ;  /* 0x000000ffff0b7224 */ /* 0x000fe200078e0a0a */
[----:B------:R-:W-:Y:S01]  /*4890*/  LOP3.LUT R10, R8, 0xa0, RZ, 0xfc, !PT ;  /* 0x000000a0080a7812 */ /* 0x000fe200078efcff */
[C---:B------:R-:W-:Y:S02]  /*48a0*/  IMAD R92, R2.reuse, R9, R92 ;  /* 0x00000009025c7224 */ /* 0x040fe400078e025c */
[C---:B------:R-:W-:Y:S01]  /*48b0*/  IMAD R94, R2.reuse, R11, R94 ;  /* 0x0000000b025e7224 */ /* 0x040fe200078e025e */
[----:B------:R-:W-:Y:S01]  /*48c0*/  IABS R96, R10 ;  /* 0x0000000a00607213 */ /* 0x000fe20000000000 */
[----:B------:R-:W-:Y:S01]  /*48d0*/  @!P2 IMAD.MOV R90, RZ, RZ, -R90 ;  /* 0x000000ffff5aa224 */ /* 0x000fe200078e0a5a */
[----:B------:R-:W-:Y:S01]  /*48e0*/  ISETP.GT.U32.AND P2, PT, R2, R92, PT ;  /* 0x0000005c0200720c */ /* 0x000fe20003f44070 */
[----:B------:R-:W-:Y:S01]  /*48f0*/  @!P1 IMAD.IADD R160, R160, 0x1, -R2 ;  /* 0x00000001a0a09824 */ /* 0x000fe200078e0a02 */
[----:B------:R-:W-:Y:S01]  /*4900*/  ISETP.GT.U32.AND P1, PT, R2, R94, PT ;  /* 0x0000005e0200720c */ /* 0x000fe20003f24070 */
[----:B------:R-:W-:-:S04]  /*4910*/  IMAD.HI.U32 R9, R7, R96, RZ ;  /* 0x0000006007097227 */ /* 0x000fc800078e00ff */
[----:B------:R-:W-:Y:S02]  /*4920*/  IMAD.MOV R9, RZ, RZ, -R9 ;  /* 0x000000ffff097224 */ /* 0x000fe400078e0a09 */
[----:B------:R-:W-:Y:S01]  /*4930*/  @!P5 IMAD.MOV R166, RZ, RZ, -R166 ;  /* 0x000000ffffa6d224 */ /* 0x000fe200078e0aa6 */
[----:B------:R-:W-:Y:S01]  /*4940*/  ISETP.GE.AND P5, PT, R12, RZ, PT ;  /* 0x000000ff0c00720c */ /* 0x000fe20003fa6270 */
[----:B------:R-:W-:Y:S01]  /*4950*/  @!P0 IMAD.MOV R88, RZ, RZ, -R88 ;  /* 0x000000ffff588224 */ /* 0x000fe200078e0a58 */
[C---:B------:R-:W-:Y:S01]  /*4960*/  ISETP.GT.U32.AND P0, PT, R2.reuse, R156, PT ;  /* 0x0000009c0200720c */ /* 0x040fe20003f04070 */
[----:B------:R-:W-:Y:S01]  /*4970*/  IMAD R96, R2, R9, R96 ;  /* 0x0000000902607224 */ /* 0x000fe200078e0260 */
[----:B------:R-:W-:Y:S01]  /*4980*/  LOP3.LUT R12, R8, 0xa2, RZ, 0xfc, !PT ;  /* 0x000000a2080c7812 */ /* 0x000fe200078efcff */
[--C-:B------:R-:W-:Y:S02]  /*4990*/  @!P2 IMAD.IADD R92, R92, 0x1, -R2.reuse ;  /* 0x000000015c5ca824 */ /* 0x100fe400078e0a02 */
[----:B------:R-:W-:Y:S01]  /*49a0*/  @!P1 IMAD.IADD R94, R94, 0x1, -R2 ;  /* 0x000000015e5e9824 */ /* 0x000fe200078e0a02 */
[----:B------:R-:W-:Y:S01]  /*49b0*/  IABS R98, R12 ;  /* 0x0000000c00627213 */ /* 0x000fe20000000000 */
[----:B------:R-:W-:Y:S01]  /*49c0*/  @!P6 IMAD.MOV R160, RZ, RZ, -R160 ;  /* 0x000000ffffa0e224 */ /* 0x000fe200078e0aa0 */
[C---:B------:R-:W-:Y:S01]  /*49d0*/  ISETP.GT.U32.AND P2, PT, R2.reuse, R96, PT ;  /* 0x000000600200720c */ /* 0x040fe20003f44070 */
[----:B------:R-:W-:Y:S01]  /*49e0*/  IMAD.HI.U32 R11, R7, R104, RZ ;  /* 0x00000068070b7227 */ /* 0x000fe200078e00ff */
[----:B------:R-:W-:-:S02]  /*49f0*/  ISETP.GT.U32.AND P1, PT, R2, R92, PT ;  /* 0x0000005c0200720c */ /* 0x000fc40003f24070 */
[----:B------:R-:W-:Y:S01]  /*4a00*/  ISETP.GT.U32.AND P6, PT, R2, R94, PT ;  /* 0x0000005e0200720c */ /* 0x000fe20003fc4070 */
[----:B------:R-:W-:-:S04]  /*4a10*/  IMAD.HI.U32 R9, R7, R98, RZ ;  /* 0x0000006207097227 */ /* 0x000fc800078e00ff */
[----:B------:R-:W-:Y:S01]  /*4a20*/  @!P0 IMAD.IADD R156, R156, 0x1, -R2 ;  /* 0x000000019c9c8824 */ /* 0x000fe200078e0a02 */
[----:B------:R-:W-:Y:S01]  /*4a30*/  ISETP.GE.AND P0, PT, R10, RZ, PT ;  /* 0x000000ff0a00720c */ /* 0x000fe20003f06270 */
[----:B------:R-:W-:Y:S02]  /*4a40*/  IMAD.MOV R9, RZ, RZ, -R9 ;  /* 0x000000ffff097224 */ /* 0x000fe400078e0a09 */
[----:B------:R-:W-:-:S04]  /*4a50*/  IMAD.HI.U32 R10, R7, R102, RZ ;  /* 0x00000066070a7227 */ /* 0x000fc800078e00ff */
[----:B------:R-:W-:Y:S02]  /*4a60*/  IMAD R98, R2, R9, R98 ;  /* 0x0000000902627224 */ /* 0x000fe400078e0262 */
[----:B------:R-:W-:Y:S01]  /*4a70*/  IMAD.MOV R13, RZ, RZ, -R10 ;  /* 0x000000ffff0d7224 */ /* 0x000fe200078e0a0a */
[----:B------:R-:W-:Y:S01]  /*4a80*/  LOP3.LUT R10, R8, 0xa8, RZ, 0xfc, !PT ;  /* 0x000000a8080a7812 */ /* 0x000fe200078efcff */
[----:B------:R-:W-:Y:S02]  /*4a90*/  IMAD.MOV R11, RZ, RZ, -R11 ;  /* 0x000000ffff0b7224 */ /* 0x000fe400078e0a0b */
[--C-:B------:R-:W-:Y:S01]  /*4aa0*/  @!P2 IMAD.IADD R96, R96, 0x1, -R2.reuse ;  /* 0x000000016060a824 */ /* 0x100fe200078e0a02 */
[----:B------:R-:W-:Y:S01]  /*4ab0*/  IABS R108, R10 ;  /* 0x0000000a006c7213 */ /* 0x000fe20000000000 */
[----:B------:R-:W-:Y:S01]  /*4ac0*/  @!P1 IMAD.IADD R92, R92, 0x1, -R2 ;  /* 0x000000015c5c9824 */ /* 0x000fe200078e0a02 */
[C---:B------:R-:W-:Y:S01]  /*4ad0*/  ISETP.GT.U32.AND P1, PT, R2.reuse, R98, PT ;  /* 0x000000620200720c */ /* 0x040fe20003f24070 */
[C---:B------:R-:W-:Y:S01]  /*4ae0*/  IMAD R104, R2.reuse, R11, R104 ;  /* 0x0000000b02687224 */ /* 0x040fe200078e0268 */
[----:B------:R-:W-:Y:S01]  /*4af0*/  ISETP.GT.U32.AND P2, PT, R2, R96, PT ;  /* 0x000000600200720c */ /* 0x000fe20003f44070 */
[----:B------:R-:W-:-:S02]  /*4b00*/  @!P6 IMAD.IADD R94, R94, 0x1, -R2 ;  /* 0x000000015e5ee824 */ /* 0x000fc400078e0a02 */
[----:B------:R-:W-:Y:S01]  /*4b10*/  IMAD R102, R2, R13, R102 ;  /* 0x0000000d02667224 */ /* 0x000fe200078e0266 */
[----:B------:R-:W-:Y:S01]  /*4b20*/  LOP3.LUT R13, R8, 0xac, RZ, 0xfc, !PT ;  /* 0x000000ac080d7812 */ /* 0x000fe200078efcff */
[----:B------:R-:W-:Y:S01]  /*4b30*/  @!P3 IMAD.MOV R94, RZ, RZ, -R94 ;  /* 0x000000ffff5eb224 */ /* 0x000fe200078e0a5e */
[C---:B------:R-:W-:Y:S01]  /*4b40*/  ISETP.GT.U32.AND P3, PT, R2.reuse, R104, PT ;  /* 0x000000680200720c */ /* 0x040fe20003f64070 */
[----:B------:R-:W-:Y:S01]  /*4b50*/  IMAD.HI.U32 R9, R7, R108, RZ ;  /* 0x0000006c07097227 */ /* 0x000fe200078e00ff */
[----:B------:R-:W-:Y:S02]  /*4b60*/  ISETP.GT.U32.AND P6, PT, R2, R102, PT ;  /* 0x000000660200720c */ /* 0x000fe40003fc4070 */
[----:B------:R-:W-:Y:S01]  /*4b70*/  IABS R216, R13 ;  /* 0x0000000d00d87213 */ /* 0x000fe20000000000 */
[----:B------:R-:W-:Y:S02]  /*4b80*/  IMAD.MOV R9, RZ, RZ, -R9 ;  /* 0x000000ffff097224 */ /* 0x000fe400078e0a09 */
[----:B------:R-:W-:Y:S01]  /*4b90*/  @!P5 IMAD.MOV R156, RZ, RZ, -R156 ;  /* 0x000000ffff9cd224 */ /* 0x000fe200078e0a9c */
[----:B------:R-:W-:Y:S01]  /*4ba0*/  ISETP.GE.AND P5, PT, R12, RZ, PT ;  /* 0x000000ff0c00720c */ /* 0x000fe20003fa6270 */
[--C-:B------:R-:W-:Y:S01]  /*4bb0*/  @!P1 IMAD.IADD R98, R98, 0x1, -R2.reuse ;  /* 0x0000000162629824 */ /* 0x100fe200078e0a02 */
[----:B------:R-:W-:Y:S01]  /*4bc0*/  LOP3.LUT R12, R8, 0xaa, RZ, 0xfc, !PT ;  /* 0x000000aa080c7812 */ /* 0x000fe200078efcff */
[----:B------:R-:W-:Y:S01]  /*4bd0*/  @!P2 IMAD.IADD R96, R96, 0x1, -R2 ;  /* 0x000000016060a824 */ /* 0x000fe200078e0a02 */
[----:B------:R-:W-:Y:S01]  /*4be0*/  ISETP.GE.AND P2, PT, R15, RZ, PT ;  /* 0x000000ff0f00720c */ /* 0x000fe20003f46270 */
[C---:B------:R-:W-:Y:S01]  /*4bf0*/  IMAD R108, R2.reuse, R9, R108 ;  /* 0x00000009026c7224 */ /* 0x040fe200078e026c */
[----:B------:R-:W-:Y:S01]  /*4c00*/  ISETP.GT.U32.AND P1, PT, R2, R98, PT ;  /* 0x000000620200720c */ /* 0x000fe20003f24070 */
[----:B------:R-:W-:Y:S01]  /*4c10*/  @!P3 IMAD.IADD R104, R104, 0x1, -R2 ;  /* 0x000000016868b824 */ /* 0x000fe200078e0a02 */
[----:B------:R-:W-:Y:S01]  /*4c20*/  IABS R112, R12 ;  /* 0x0000000c00707213 */ /* 0x000fe20000000000 */
[----:B------:R-:W-:Y:S01]  /*4c30*/  @!P0 IMAD.MOV R96, RZ, RZ, -R96 ;  /* 0x000000ffff608224 */ /* 0x000fe200078e0a60 */
[----:B------:R-:W-:Y:S01]  /*4c40*/  ISETP.GT.U32.AND P0, PT, R2, R108, PT ;  /* 0x0000006c0200720c */ /* 0x000fe20003f04070 */
[----:B------:R-:W-:Y:S01]  /*4c50*/  @!P6 IMAD.IADD R102, R102, 0x1, -R2 ;  /* 0x000000016666e824 */ /* 0x000fe200078e0a02 */
[----:B------:R-:W-:Y:S01]  /*4c60*/  ISETP.GT.U32.AND P3, PT, R2, R104, PT ;  /* 0x000000680200720c */ /* 0x000fe20003f64070 */
[----:B------:R-:W-:-:S03]  /*4c70*/  IMAD.HI.U32 R9, R7, R112, RZ ;  /* 0x0000007007097227 */ /* 0x000fc600078e00ff */
[----:B------:R-:W-:Y:S01]  /*4c80*/  ISETP.GT.U32.AND P6, PT, R2, R102, PT ;  /* 0x000000660200720c */ /* 0x000fe20003fc4070 */
[----:B------:R-:W-:Y:S02]  /*4c90*/  IMAD.MOV R11, RZ, RZ, -R9 ;  /* 0x000000ffff0b7224 */ /* 0x000fe400078e0a09 */
[----:B------:R-:W-:Y:S01]  /*4ca0*/  @!P4 IMAD.MOV R92, RZ, RZ, -R92 ;  /* 0x000000ffff5cc224 */ /* 0x000fe200078e0a5c */
[----:B------:R-:W-:Y:S01]  /*4cb0*/  ISETP.GE.AND P4, PT, R14, RZ, PT ;  /* 0x000000ff0e00720c */ /* 0x000fe20003f86270 */
[----:B------:R-:W-:Y:S01]  /*4cc0*/  @!P1 IMAD.IADD R98, R98, 0x1, -R2 ;  /* 0x0000000162629824 */ /* 0x000fe200078e0a02 */
[----:B------:R-:W-:Y:S01]  /*4cd0*/  ISETP.GE.AND P1, PT, R10, RZ, PT ;  /* 0x000000ff0a00720c */ /* 0x000fe20003f26270 */
[C---:B------:R-:W-:Y:S01]  /*4ce0*/  IMAD.HI.U32 R9, R7.reuse, R216, RZ ;  /* 0x000000d807097227 */ /* 0x040fe200078e00ff */
[C---:B------:R-:W-:Y:S02]  /*4cf0*/  LOP3.LUT R10, R8.reuse, 0xae, RZ, 0xfc, !PT ;  /* 0x000000ae080a7812 */ /* 0x040fe400078efcff */
[----:B------:R-:W-:Y:S01]  /*4d00*/  LOP3.LUT R14, R8, 0xb6, RZ, 0xfc, !PT ;  /* 0x000000b6080e7812 */ /* 0x000fe200078efcff */
[----:B------:R-:W-:Y:S01]  /*4d10*/  IMAD R112, R2, R11, R112 ;  /* 0x0000000b02707224 */ /* 0x000fe200078e0270 */
[----:B------:R-:W-:Y:S01]  /*4d20*/  IABS R220, R10 ;  /* 0x0000000a00dc7213 */ /* 0x000fe20000000000 */
[--C-:B------:R-:W-:Y:S01]  /*4d30*/  @!P0 IMAD.IADD R108, R108, 0x1, -R2.reuse ;  /* 0x000000016c6c8824 */ /* 0x100fe200078e0a02 */
[----:B------:R-:W-:Y:S01]  /*4d40*/  LOP3.LUT R11, R8, 0xb0, RZ, 0xfc, !PT ;  /* 0x000000b0080b7812 */ /* 0x000fe200078efcff */
[----:B------:R-:W-:Y:S01]  /*4d50*/  IMAD.MOV R9, RZ, RZ, -R9 ;  /* 0x000000ffff097224 */ /* 0x000fe200078e0a09 */
[----:B------:R-:W-:Y:S01]  /*4d60*/  IABS R226, R14 ;  /* 0x0000000e00e27213 */ /* 0x000fe20000000000 */
[--C-:B------:R-:W-:Y:S01]  /*4d70*/  @!P3 IMAD.IADD R104, R104, 0x1, -R2.reuse ;  /* 0x000000016868b824 */ /* 0x100fe200078e0a02 */
[----:B------:R-:W-:Y:S01]  /*4d80*/  ISETP.GT.U32.AND P3, PT, R2, R112, PT ;  /* 0x000000700200720c */ /* 0x000fe20003f64070 */
[----:B------:R-:W-:Y:S01]  /*4d90*/  @!P6 IMAD.IADD R102, R102, 0x1, -R2 ;  /* 0x000000016666e824 */ /* 0x000fe200078e0a02 */
[C---:B------:R-:W-:Y:S01]  /*4da0*/  ISETP.GT.U32.AND P0, PT, R2.reuse, R108, PT ;  /* 0x0000006c0200720c */ /* 0x040fe20003f04070 */
[----:B------:R-:W-:Y:S01]  /*4db0*/  IMAD R216, R2, R9, R216 ;  /* 0x0000000902d87224 */ /* 0x000fe200078e02d8 */
[----:B------:R-:W-:Y:S01]  /*4dc0*/  IABS R218, R11 ;  /* 0x0000000b00da7213 */ /* 0x000fe20000000000 */
[----:B------:R-:W-:Y:S01]  /*4dd0*/  IMAD.HI.U32 R9, R7, R220, RZ ;  /* 0x000000dc07097227 */ /* 0x000fe200078e00ff */
[----:B------:R-:W-:-:S02]  /*4de0*/  ISETP.GE.AND P6, PT, R12, RZ, PT ;  /* 0x000000ff0c00720c */ /* 0x000fc40003fc6270 */
[----:B------:R-:W-:Y:S01]  /*4df0*/  LOP3.LUT R12, R8, 0xb4, RZ, 0xfc, !PT ;  /* 0x000000b4080c7812 */ /* 0x000fe200078efcff */
[----:B------:R-:W-:Y:S01]  /*4e00*/  @!P4 IMAD.MOV R102, RZ, RZ, -R102 ;  /* 0x000000ffff66c224 */ /* 0x000fe200078e0a66 */
[----:B------:R-:W-:Y:S01]  /*4e10*/  ISETP.GT.U32.AND P4, PT, R2, R216, PT ;  /* 0x000000d80200720c */ /* 0x000fe20003f84070 */
[----:B------:R-:W-:Y:S01]  /*4e20*/  IMAD.MOV R9, RZ, RZ, -R9 ;  /* 0x000000ffff097224 */ /* 0x000fe200078e0a09 */
[----:B------:R-:W-:Y:S01]  /*4e30*/  IABS R224, R12 ;  /* 0x0000000c00e07213 */ /* 0x000fe20000000000 */
[--C-:B------:R-:W-:Y:S02]  /*4e40*/  @!P3 IMAD.IADD R112, R112, 0x1, -R2.reuse ;  /* 0x000000017070b824 */ /* 0x100fe400078e0a02 */
[----:B------:R-:W-:Y:S01]  /*4e50*/  @!P0 IMAD.IADD R108, R108, 0x1, -R2 ;  /* 0x000000016c6c8824 */ /* 0x000fe200078e0a02 */
[----:B------:R-:W-:Y:S01]  /*4e60*/  ISETP.GE.AND P0, PT, R11, RZ, PT ;  /* 0x000000ff0b00720c */ /* 0x000fe20003f06270 */
[C---:B------:R-:W-:Y:S01]  /*4e70*/  IMAD R220, R2.reuse, R9, R220 ;  /* 0x0000000902dc7224 */ /* 0x040fe200078e02dc */
[----:B------:R-:W-:Y:S01]  /*4e80*/  ISETP.GT.U32.AND P3, PT, R2, R112, PT ;  /* 0x000000700200720c */ /* 0x000fe20003f64070 */
[----:B------:R-:W-:-:S02]  /*4e90*/  @!P1 IMAD.MOV R108, RZ, RZ, -R108 ;  /* 0x000000ffff6c9224 */ /* 0x000fc400078e0a6c */
[----:B------:R-:W-:Y:S01]  /*4ea0*/  @!P2 IMAD.MOV R104, RZ, RZ, -R104 ;  /* 0x000000ffff68a224 */ /* 0x000fe200078e0a68 */
[----:B------:R-:W-:Y:S01]  /*4eb0*/  ISETP.GT.U32.AND P1, PT, R2, R220, PT ;  /* 0x000000dc0200720c */ /* 0x000fe20003f24070 */
[--C-:B------:R-:W-:Y:S01]  /*4ec0*/  @!P4 IMAD.IADD R216, R216, 0x1, -R2.reuse ;  /* 0x00000001d8d8c824 */ /* 0x100fe200078e0a02 */
[----:B------:R-:W-:Y:S01]  /*4ed0*/  ISETP.GE.AND P2, PT, R10, RZ, PT ;  /* 0x000000ff0a00720c */ /* 0x000fe20003f46270 */
[----:B------:R-:W-:Y:S01]  /*4ee0*/  IMAD.HI.U32 R9, R7, R218, RZ ;  /* 0x000000da07097227 */ /* 0x000fe200078e00ff */
[----:B------:R-:W-:Y:S02]  /*4ef0*/  LOP3.LUT R10, R8, 0xb2, RZ, 0xfc, !PT ;  /* 0x000000b2080a7812 */ /* 0x000fe400078efcff */
[----:B------:R-:W-:Y:S01]  /*4f00*/  ISETP.GT.U32.AND P4, PT, R2, R216, PT ;  /* 0x000000d80200720c */ /* 0x000fe20003f84070 */
[----:B------:R-:W-:Y:S01]  /*4f10*/  IMAD.MOV R9, RZ, RZ, -R9 ;  /* 0x000000ffff097224 */ /* 0x000fe200078e0a09 */
[----:B------:R-:W-:Y:S01]  /*4f20*/  IABS R222, R10 ;  /* 0x0000000a00de7213 */ /* 0x000fe20000000000 */
[----:B------:R-:W-:Y:S01]  /*4f30*/  @!P3 IMAD.IADD R112, R112, 0x1, -R2 ;  /* 0x000000017070b824 */ /* 0x000fe200078e0a02 */
[----:B------:R-:W-:Y:S01]  /*4f40*/  ISETP.GE.AND P3, PT, R10, RZ, PT ;  /* 0x000000ff0a00720c */ /* 0x000fe20003f66270 */
[----:B------:R-:W-:-:S02]  /*4f50*/  IMAD R218, R2, R9, R218 ;  /* 0x0000000902da7224 */ /* 0x000fc400078e02da */
[----:B------:R-:W-:Y:S01]  /*4f60*/  @!P1 IMAD.IADD R220, R220, 0x1, -R2 ;  /* 0x00000001dcdc9824 */ /* 0x000fe200078e0a02 */
[----:B------:R-:W-:Y:S01]  /*4f70*/  ISETP.GE.AND P1, PT, R12, RZ, PT ;  /* 0x000000ff0c00720c */ /* 0x000fe20003f26270 */
[----:B------:R-:W-:Y:S02]  /*4f80*/  @!P6 IMAD.MOV R112, RZ, RZ, -R112 ;  /* 0x000000ffff70e224 */ /* 0x000fe400078e0a70 */
[----:B------:R-:W-:Y:S01]  /*4f90*/  IMAD.HI.U32 R9, R7, R222, RZ ;  /* 0x000000de07097227 */ /* 0x000fe200078e00ff */
[----:B------:R-:W-:-:S03]  /*4fa0*/  ISETP.GT.U32.AND P6, PT, R2, R220, PT ;  /* 0x000000dc0200720c */ /* 0x000fc60003fc4070 */
[----:B------:R-:W-:Y:S01]  /*4fb0*/  @!P4 IMAD.IADD R216, R216, 0x1, -R2 ;  /* 0x00000001d8d8c824 */ /* 0x000fe200078e0a02 */
[C---:B------:R-:W-:Y:S01]  /*4fc0*/  ISETP.GT.U32.AND P4, PT, R2.reuse, R218, PT ;  /* 0x000000da0200720c */ /* 0x040fe20003f84070 */
[----:B------:R-:W-:Y:S02]  /*4fd0*/  IMAD.MOV R9, RZ, RZ, -R9 ;  /* 0x000000ffff097224 */ /* 0x000fe400078e0a09 */
[----:B------:R-:W-:Y:S01]  /*4fe0*/  @!P5 IMAD.MOV R98, RZ, RZ, -R98 ;  /* 0x000000ffff62d224 */ /* 0x000fe200078e0a62 */
[----:B------:R-:W-:Y:S01]  /*4ff0*/  ISETP.GE.AND P5, PT, R13, RZ, PT ;  /* 0x000000ff0d00720c */ /* 0x000fe20003fa6270 */
[----:B------:R-:W-:Y:S01]  /*5000*/  IMAD R222, R2, R9, R222 ;  /* 0x0000000902de7224 */ /* 0x000fe200078e02de */
[----:B------:R-:W-:Y:S01]  /*5010*/  LOP3.LUT R9, R8, 0xb8, RZ, 0xfc, !PT ;  /* 0x000000b808097812 */ /* 0x000fe200078efcff */
[----:B------:R-:W-:-:S03]  /*5020*/  IMAD.HI.U32 R10, R7, R224, RZ ;  /* 0x000000e0070a7227 */ /* 0x000fc600078e00ff */
[----:B------:R-:W-:Y:S01]  /*5030*/  IABS R228, R9 ;  /* 0x0000000900e47213 */ /* 0x000fe20000000000 */
        /* <DEDUP_REMOVED lines=8> */
[----:B------:R-:W-:Y:S01]  /*50c0*/  IMAD.HI.U32 R11, R7, R226, RZ ;  /* 0x000000e2070b7227 */ /* 0x000fe200078e00ff */
[----:B------:R-:W-:-:S02]  /*50d0*/  IABS R232, R14 ;  /* 0x0000000e00e87213 */ /* 0x000fc40000000000 */
[----:B------:R-:W-:Y:S01]  /*50e0*/  LOP3.LUT R10, R8, 0xba, RZ, 0xfc, !PT ;  /* 0x000000ba080a7812 */ /* 0x000fe200078efcff */
[----:B------:R-:W-:Y:S02]  /*50f0*/  IMAD R224, R2, R13, R224 ;  /* 0x0000000d02e07224 */ /* 0x000fe400078e02e0 */
[----:B------:R-:W-:Y:S01]  /*5100*/  @!P6 IMAD.IADD R222, R222, 0x1, -R2 ;  /* 0x00000001dedee824 */ /* 0x000fe200078e0a02 */
[----:B------:R-:W-:Y:S01]  /*5110*/  IABS R230, R10 ;  /* 0x0000000a00e67213 */ /* 0x000fe20000000000 */
[----:B------:R-:W-:Y:S02]  /*5120*/  IMAD.MOV R11, RZ, RZ, -R11 ;  /* 0x000000ffff0b7224 */ /* 0x000fe400078e0a0b */
[----:B------:R-:W-:Y:S01]  /*5130*/  @!P2 IMAD.MOV R220, RZ, RZ, -R220 ;  /* 0x000000ffffdca224 */ /* 0x000fe200078e0adc */
[----:B------:R-:W-:Y:S01]  /*5140*/  ISETP.GT.U32.AND P6, PT, R2, R222, PT ;  /* 0x000000de0200720c */ /* 0x000fe20003fc4070 */
[----:B------:R-:W-:Y:S01]  /*5150*/  @!P5 IMAD.IADD R218, R218, 0x1, -R2 ;  /* 0x00000001dadad824 */ /* 0x000fe200078e0a02 */
[----:B------:R-:W-:Y:S01]  /*5160*/  ISETP.GE.AND P2, PT, R9, RZ, PT ;  /* 0x000000ff0900720c */ /* 0x000fe20003f46270 */
[----:B------:R-:W-:Y:S01]  /*5170*/  IMAD.HI.U32 R9, R7, R228, RZ ;  /* 0x000000e407097227 */ /* 0x000fe200078e00ff */
[----:B------:R-:W-:-:S03]  /*5180*/  ISETP.GE.AND P5, PT, R10, RZ, PT ;  /* 0x000000ff0a00720c */ /* 0x000fc60003fa6270 */
[----:B------:R-:W-:Y:S01]  /*5190*/  @!P0 IMAD.MOV R218, RZ, RZ, -R218 ;  /* 0x000000ffffda8224 */ /* 0x000fe200078e0ada */
[C---:B------:R-:W-:Y:S01]  /*51a0*/  ISETP.GT.U32.AND P0, PT, R2.reuse, R224, PT ;  /* 0x000000e00200720c */ /* 0x040fe20003f04070 */
[----:B------:R-:W-:Y:S02]  /*51b0*/  IMAD R226, R2, R11, R226 ;  /* 0x0000000b02e27224 */ /* 0x000fe400078e02e2 */
[----:B------:R-:W-:Y:S02]  /*51c0*/  IMAD.MOV R9, RZ, RZ, -R9 ;  /* 0x000000ffff097224 */ /* 0x000fe400078e0a09 */
[----:B------:R-:W-:Y:S01]  /*51d0*/  @!P6 IMAD.IADD R222, R222, 0x1, -R2 ;  /* 0x00000001dedee824 */ /* 0x000fe200078e0a02 */
[C---:B------:R-:W-:Y:S01]  /*51e0*/  ISETP.GT.U32.AND P6, PT, R2.reuse, R226, PT ;  /* 0x000000e20200720c */ /* 0x040fe20003fc4070 */
[----:B------:R-:W-:Y:S02]  /*51f0*/  IMAD R228, R2, R9, R228 ;  /* 0x0000000902e47224 */ /* 0x000fe400078e02e4 */
[----:B------:R-:W-:-:S04]  /*5200*/  IMAD.HI.U32 R11, R7, R232, RZ ;  /* 0x000000e8070b7227 */ /* 0x000fc800078e00ff */
[----:B------:R-:W-:Y:S01]  /*5210*/  @!P0 IMAD.IADD R224, R224, 0x1, -R2 ;  /* 0x00000001e0e08824 */ /* 0x000fe200078e0a02 */
[----:B------:R-:W-:Y:S01]  /*5220*/  ISETP.GT.U32.AND P0, PT, R2, R228, PT ;  /* 0x000000e40200720c */ /* 0x000fe20003f04070 */
[----:B------:R-:W-:Y:S02]  /*5230*/  @!P3 IMAD.MOV R222, RZ, RZ, -R222 ;  /* 0x000000ffffdeb224 */ /* 0x000fe400078e0ade */
[----:B------:R-:W-:-:S04]  /*5240*/  IMAD.HI.U32 R12, R7, R236, RZ ;  /* 0x000000ec070c7227 */ /* 0x000fc800078e00ff */
[----:B------:R-:W-:Y:S01]  /*5250*/  @!P6 IMAD.IADD R226, R226, 0x1, -R2 ;  /* 0x00000001e2e2e824 */ /* 0x000fe200078e0a02 */
[C---:B------:R-:W-:Y:S01]  /*5260*/  ISETP.GT.U32.AND P6, PT, R2.reuse, R224, PT ;  /* 0x000000e00200720c */ /* 0x040fe20003fc4070 */
[----:B------:R-:W-:Y:S02]  /*5270*/  IMAD.MOV R11, RZ, RZ, -R11 ;  /* 0x000000ffff0b7224 */ /* 0x000fe400078e0a0b */
[----:B------:R-:W-:Y:S01]  /*5280*/  IMAD.MOV R15, RZ, RZ, -R12 ;  /* 0x000000ffff0f7224 */ /* 0x000fe200078e0a0c */
[----:B------:R-:W-:Y:S01]  /*5290*/  ISETP.GT.U32.AND P3, PT, R2, R226, PT ;  /* 0x000000e20200720c */ /* 0x000fe20003f64070 */
[----:B------:R-:W-:Y:S01]  /*52a0*/  @!P0 IMAD.IADD R228, R228, 0x1, -R2 ;  /* 0x00000001e4e48824 */ /* 0x000fe200078e0a02 */
[----:B------:R-:W-:Y:S01]  /*52b0*/  LOP3.LUT R12, R8, 0xc2, RZ, 0xfc, !PT ;  /* 0x000000c2080c7812 */ /* 0x000fe200078efcff */
[----:B------:R-:W-:-:S03]  /*52c0*/  IMAD.HI.U32 R9, R7, R234, RZ ;  /* 0x000000ea07097227 */ /* 0x000fc600078e00ff */
[C---:B------:R-:W-:Y:S01]  /*52d0*/  ISETP.GT.U32.AND P0, PT, R2.reuse, R228, PT ;  /* 0x000000e40200720c */ /* 0x040fe20003f04070 */
[----:B------:R-:W-:Y:S01]  /*52e0*/  IMAD R232, R2, R11, R232 ;  /* 0x0000000b02e87224 */ /* 0x000fe200078e02e8 */
[----:B------:R-:W-:Y:S01]  /*52f0*/  IABS R240, R12 ;  /* 0x0000000c00f07213 */ /* 0x000fe20000000000 */
[----:B------:R-:W-:Y:S02]  /*5300*/  @!P6 IMAD.IADD R224, R224, 0x1, -R2 ;  /* 0x00000001e0e0e824 */ /* 0x000fe400078e0a02 */
[----:B------:R-:W-:Y:S01]  /*5310*/  IMAD R236, R2, R15, R236 ;  /* 0x0000000f02ec7224 */ /* 0x000fe200078e02ec */
[----:B------:R-:W-:Y:S01]  /*5320*/  LOP3.LUT R15, R8, 0xc4, RZ, 0xfc, !PT ;  /* 0x000000c4080f7812 */ /* 0x000fe200078efcff */
[----:B------:R-:W-:Y:S02]  /*5330*/  IMAD.MOV R9, RZ, RZ, -R9 ;  /* 0x000000ffff097224 */ /* 0x000fe400078e0a09 */
[----:B------:R-:W-:Y:S01]  /*5340*/  @!P1 IMAD.MOV R224, RZ, RZ, -R224 ;  /* 0x000000ffffe09224 */ /* 0x000fe200078e0ae0 */
[C---:B------:R-:W-:Y:S01]  /*5350*/  ISETP.GT.U32.AND P1, PT, R2.reuse, R232, PT ;  /* 0x000000e80200720c */ /* 0x040fe20003f24070 */
[----:B------:R-:W-:Y:S01]  /*5360*/  IMAD R234, R2, R9, R234 ;  /* 0x0000000902ea7224 */ /* 0x000fe200078e02ea */
[----:B------:R-:W-:Y:S01]  /*5370*/  IABS R238, R15 ;  /* 0x0000000f00ee7213 */ /* 0x000fe20000000000 */
[----:B------:R-:W-:Y:S01]  /*5380*/  @!P3 IMAD.IADD R226, R226, 0x1, -R2 ;  /* 0x00000001e2e2b824 */ /* 0x000fe200078e0a02 */
[----:B------:R-:W-:Y:S01]  /*5390*/  ISETP.GT.U32.AND P3, PT, R2, R236, PT ;  /* 0x000000ec0200720c */ /* 0x000fe20003f64070 */
[----:B------:R-:W-:-:S04]  /*53a0*/  IMAD.HI.U32 R10, R7, R230, RZ ;  /* 0x000000e6070a7227 */ /* 0x000fc800078e00ff */
[----:B------:R-:W-:Y:S01]  /*53b0*/  @!P0 IMAD.IADD R228, R228, 0x1, -R2 ;  /* 0x00000001e4e48824 */ /* 0x000fe200078e0a02 */
[----:B------:R-:W-:Y:S01]  /*53c0*/  ISETP.GT.U32.AND P0, PT, R2, R234, PT ;  /* 0x000000ea0200720c */ /* 0x000fe20003f04070 */
[----:B------:R-:W-:Y:S02]  /*53d0*/  IMAD.MOV R13, RZ, RZ, -R10 ;  /* 0x000000ffff0d7224 */ /* 0x000fe400078e0a0a */
[----:B------:R-:W-:Y:S02]  /*53e0*/  @!P1 IMAD.IADD R232, R232, 0x1, -R2 ;  /* 0x00000001e8e89824 */ /* 0x000fe400078e0a02 */
[----:B------:R-:W-:Y:S02]  /*53f0*/  IMAD R230, R2, R13, R230 ;  /* 0x0000000d02e67224 */ /* 0x000fe400078e02e6 */
[----:B------:R-:W-:-:S03]  /*5400*/  IMAD.HI.U32 R10, R7, R238, RZ ;  /* 0x000000ee070a7227 */ /* 0x000fc600078e00ff */
[----:B------:R-:W-:Y:S01]  /*5410*/  ISETP.GT.U32.AND P6, PT, R2, R230, PT ;  /* 0x000000e60200720c */ /* 0x000fe20003fc4070 */
[----:B------:R-:W-:Y:S01]  /*5420*/  @!P3 IMAD.IADD R236, R236, 0x1, -R2 ;  /* 0x00000001ececb824 */ /* 0x000fe200078e0a02 */
[----:B------:R-:W-:Y:S01]  /*5430*/  ISETP.GT.U32.AND P3, PT, R2, R232, PT ;  /* 0x000000e80200720c */ /* 0x000fe20003f64070 */
[----:B------:R-:W-:-:S04]  /*5440*/  IMAD.HI.U32 R9, R7, R240, RZ ;  /* 0x000000f007097227 */ /* 0x000fc800078e00ff */
[----:B------:R-:W-:Y:S02]  /*5450*/  IMAD.MOV R13, RZ, RZ, -R10 ;  /* 0x000000ffff0d7224 */ /* 0x000fe400078e0a0a */
[----:B------:R-:W-:Y:S01]  /*5460*/  @!P0 IMAD.IADD R234, R234, 0x1, -R2 ;  /* 0x00000001eaea8824 */ /* 0x000fe200078e0a02 */
[----:B------:R-:W-:Y:S01]  /*5470*/  ISETP.GT.U32.AND P0, PT, R2, R236, PT ;  /* 0x000000ec0200720c */ /* 0x000fe20003f04070 */
[----:B------:R-:W-:-:S04]  /*5480*/  IMAD.HI.U32 R11, R7, R242, RZ ;  /* 0x000000f2070b7227 */ /* 0x000fc800078e00ff */
[----:B------:R-:W-:Y:S02]  /*5490*/  IMAD.MOV R9, RZ, RZ, -R9 ;  /* 0x000000ffff097224 */ /* 0x000fe400078e0a09 */
[----:B------:R-:W-:Y:S01]  /*54a0*/  IMAD R238, R2, R13, R238 ;  /* 0x0000000d02ee7224 */ /* 0x000fe200078e02ee */
[----:B------:R-:W-:Y:S01]  /*54b0*/  LOP3.LUT R13, R8, 0xc8, RZ, 0xfc, !PT ;  /* 0x000000c8080d7812 */ /* 0x000fe200078efcff */
[----:B------:R-:W-:Y:S02]  /*54c0*/  IMAD.MOV R11, RZ, RZ, -R11 ;  /* 0x000000ffff0b7224 */ /* 0x000fe400078e0a0b */
[----:B------:R-:W-:Y:S01]  /*54d0*/  IMAD R240, R2, R9, R240 ;  /* 0x0000000902f07224 */ /* 0x000fe200078e02f0 */
[----:B------:R-:W-:Y:S01]  /*54e0*/  IABS R244, R13 ;  /* 0x0000000d00f47213 */ /* 0x000fe20000000000 */
[----:B------:R-:W-:Y:S01]  /*54f0*/  @!P6 IMAD.IADD R230, R230, 0x1, -R2 ;  /* 0x00000001e6e6e824 */ /* 0x000fe200078e0a02 */
[----:B------:R-:W-:Y:S01]  /*5500*/  ISETP.GE.AND P6, PT, R14, RZ, PT ;  /* 0x000000ff0e00720c */ /* 0x000fe20003fc6270 */
[----:B------:R-:W-:Y:S01]  /*5510*/  IMAD R242, R2, R11, R242 ;  /* 0x0000000b02f27224 */ /* 0x000fe200078e02f2 */
[----:B------:R-:W-:Y:S01]  /*5520*/  LOP3.LUT R14, R8, 0xca, RZ, 0xfc, !PT ;  /* 0x000000ca080e7812 */ /* 0x000fe200078efcff */
[----:B------:R-:W-:Y:S01]  /*5530*/  @!P2 IMAD.MOV R228, RZ, RZ, -R228 ;  /* 0x000000ffffe4a224 */ /* 0x000fe200078e0ae4 */
[C---:B------:R-:W-:Y:S01]  /*5540*/  ISETP.GT.U32.AND P2, PT, R2.reuse, R240, PT ;  /* 0x000000f00200720c */ /* 0x040fe20003f44070 */
[----:B------:R-:W-:Y:S01]  /*5550*/  @!P4 IMAD.MOV R226, RZ, RZ, -R226 ;  /* 0x000000ffffe2c224 */ /* 0x000fe200078e0ae2 */
[----:B------:R-:W-:Y:S01]  /*5560*/  ISETP.GT.U32.AND P4, PT, R2, R234, PT ;  /* 0x000000ea0200720c */ /* 0x000fe20003f84070 */
[----:B------:R-:W-:Y:S01]  /*5570*/  @!P3 IMAD.IADD R232, R232, 0x1, -R2 ;  /* 0x00000001e8e8b824 */ /* 0x000fe200078e0a02 */
[----:B------:R-:W-:Y:S01]  /*5580*/  ISETP.GE.AND P3, PT, R16, RZ, PT ;  /* 0x000000ff1000720c */ /* 0x000fe20003f66270 */
[----:B------:R-:W-:Y:S01]  /*5590*/  IMAD.HI.U32 R9, R7, R244, RZ ;  /* 0x000000f407097227 */ /* 0x000fe200078e00ff */
[----:B------:R-:W-:-:S02]  /*55a0*/  ISETP.GT.U32.AND P1, PT, R2, R230, PT ;  /* 0x000000e60200720c */ /* 0x000fc40003f24070 */
[----:B------:R-:W-:Y:S01]  /*55b0*/  IABS R246, R14 ;  /* 0x0000000e00f67213 */ /* 0x000fe20000000000 */
[--C-:B------:R-:W-:Y:S01]  /*55c0*/  @!P0 IMAD.IADD R236, R236, 0x1, -R2.reuse ;  /* 0x00000001ecec8824 */ /* 0x100fe200078e0a02 */
[----:B------:R-:W-:Y:S01]  /*55d0*/  ISETP.GT.U32.AND P0, PT, R2, R242, PT ;  /* 0x000000f20200720c */ /* 0x000fe20003f04070 */
[----:B------:R-:W-:Y:S01]  /*55e0*/  IMAD.MOV R9, RZ, RZ, -R9 ;  /* 0x000000ffff097224 */ /* 0x000fe200078e0a09 */
[----:B------:R-:W-:Y:S01]  /*55f0*/  IABS R16, R23 ;  /* 0x0000001700107213 */ /* 0x000fe20000000000 */
        /* <DEDUP_REMOVED lines=8> */
[--C-:B------:R-:W-:Y:S01]  /*5680*/  @!P1 IMAD.IADD R230, R230, 0x1, -R2.reuse ;  /* 0x00000001e6e69824 */ /* 0x100fe200078e0a02 */
[----:B------:R-:W-:Y:S01]  /*5690*/  ISETP.GT.U32.AND P1, PT, R2, R238, PT ;  /* 0x000000ee0200720c */ /* 0x000fe20003f24070 */
[----:B------:R-:W-:Y:S01]  /*56a0*/  @!P0 IMAD.IADD R242, R242, 0x1, -R2 ;  /* 0x00000001f2f28824 */ /* 0x000fe200078e0a02 */
[----:B------:R-:W-:Y:S01]  /*56b0*/  ISETP.GT.U32.AND P0, PT, R2, R240, PT ;  /* 0x000000f00200720c */ /* 0x000fe20003f04070 */
[----:B------:R-:W-:Y:S01]  /*56c0*/  IMAD.HI.U32 R10, R7, R246, RZ ;  /* 0x000000f6070a7227 */ /* 0x000fe200078e00ff */
[----:B------:R-:W-:-:S02]  /*56d0*/  IABS R248, R9 ;  /* 0x0000000900f87213 */ /* 0x000fc40000000000 */
[C---:B------:R-:W-:Y:S01]  /*56e0*/  LOP3.LUT R12, R8.reuse, 0xd8, RZ, 0xfc, !PT ;  /* 0x000000d8080c7812 */ /* 0x040fe200078efcff */
[----:B------:R-:W-:Y:S01]  /*56f0*/  IMAD.MOV R11, RZ, RZ, -R10 ;  /* 0x000000ffff0b7224 */ /* 0x000fe200078e0a0a */
[----:B------:R-:W-:Y:S01]  /*5700*/  LOP3.LUT R10, R8, 0xce, RZ, 0xfc, !PT ;  /* 0x000000ce080a7812 */ /* 0x000fe200078efcff */
[----:B------:R-:W-:Y:S01]  /*5710*/  @!P5 IMAD.MOV R230, RZ, RZ, -R230 ;  /* 0x000000ffffe6d224 */ /* 0x000fe200078e0ae6 */
[C---:B------:R-:W-:Y:S01]  /*5720*/  ISETP.GT.U32.AND P5, PT, R2.reuse, R242, PT ;  /* 0x000000f20200720c */ /* 0x040fe20003fa4070 */
[----:B------:R-:W-:Y:S01]  /*5730*/  IMAD R246, R2, R11, R246 ;  /* 0x0000000b02f67224 */ /* 0x000fe200078e02f6 */
[----:B------:R-:W-:Y:S01]  /*5740*/  IABS R250, R10 ;  /* 0x0000000a00fa7213 */ /* 0x000fe20000000000 */
[----:B------:R-:W-:Y:S01]  /*5750*/  @!P4 IMAD.MOV R234, RZ, RZ, -R234 ;  /* 0x000000ffffeac224 */ /* 0x000fe200078e0aea */
[----:B------:R-:W-:Y:S01]  /*5760*/  ISETP.GE.AND P4, PT, R18, RZ, PT ;  /* 0x000000ff1200720c */ /* 0x000fe20003f86270 */
[----:B------:R-:W-:Y:S01]  /*5770*/  @!P3 IMAD.IADD R244, R244, 0x1, -R2 ;  /* 0x00000001f4f4b824 */ /* 0x000fe200078e0a02 */
[----:B------:R-:W-:Y:S01]  /*5780*/  ISETP.GE.AND P3, PT, R9, RZ, PT ;  /* 0x000000ff0900720c */ /* 0x000fe20003f66270 */
[----:B------:R-:W-:Y:S01]  /*5790*/  IMAD.HI.U32 R9, R7, R248, RZ ;  /* 0x000000f807097227 */ /* 0x000fe200078e00ff */
[----:B------:R-:W-:-:S02]  /*57a0*/  LOP3.LUT R11, R8, 0xd2, RZ, 0xfc, !PT ;  /* 0x000000d2080b7812 */ /* 0x000fc400078efcff */
[----:B------:R-:W-:Y:S01]  /*57b0*/  IABS R195, R12 ;  /* 0x0000000c00c37213 */ /* 0x000fe20000000000 */
[--C-:B------:R-:W-:Y:S01]  /*57c0*/  @!P1 IMAD.IADD R238, R238, 0x1, -R2.reuse ;  /* 0x00000001eeee9824 */ /* 0x100fe200078e0a02 */
[----:B------:R-:W-:Y:S01]  /*57d0*/  ISETP.GE.AND P1, PT, R15, RZ, PT ;  /* 0x000000ff0f00720c */ /* 0x000fe20003f26270 */
[----:B------:R-:W-:Y:S01]  /*57e0*/  @!P0 IMAD.IADD R240, R240, 0x1, -R2 ;  /* 0x00000001f0f08824 */ /* 0x000fe200078e0a02 */
[C---:B------:R-:W-:Y:S01]  /*57f0*/  ISETP.GT.U32.AND P0, PT, R2.reuse, R246, PT ;  /* 0x000000f60200720c */ /* 0x040fe20003f04070 */
[----:B------:R-:W-:Y:S01]  /*5800*/  IMAD.MOV R9, RZ, RZ, -R9 ;  /* 0x000000ffff097224 */ /* 0x000fe200078e0a09 */
[----:B------:R-:W-:Y:S01]  /*5810*/  IABS R189, R11 ;  /* 0x0000000b00bd7213 */ /* 0x000fe20000000000 */
[----:B------:R-:W-:Y:S01]  /*5820*/  @!P6 IMAD.MOV R232, RZ, RZ, -R232 ;  /* 0x000000ffffe8e224 */ /* 0x000fe200078e0ae8 */
[----:B------:R-:W-:Y:S01]  /*5830*/  ISETP.GT.U32.AND P6, PT, R2, R238, PT ;  /* 0x000000ee0200720c */ /* 0x000fe20003fc4070 */
[----:B------:R-:W-:Y:S01]  /*5840*/  @!P5 IMAD.IADD R242, R242, 0x1, -R2 ;  /* 0x00000001f2f2d824 */ /* 0x000fe200078e0a02 */
[----:B------:R-:W-:Y:S01]  /*5850*/  ISETP.GE.AND P5, PT, R14, RZ, PT ;  /* 0x000000ff0e00720c */ /* 0x000fe20003fa6270 */
[----:B------:R-:W-:Y:S01]  /*5860*/  IMAD R248, R2, R9, R248 ;  /* 0x0000000902f87224 */ /* 0x000fe200078e02f8 */
[C---:B------:R-:W-:Y:S01]  /*5870*/  LOP3.LUT R15, R8.reuse, 0xec, RZ, 0xfc, !PT ;  /* 0x000000ec080f7812 */ /* 0x040fe200078efcff */
[----:B------:R-:W-:Y:S01]  /*5880*/  @!P4 IMAD.MOV R242, RZ, RZ, -R242 ;  /* 0x000000fffff2c224 */ /* 0x000fe200078e0af2 */
[----:B------:R-:W-:Y:S01]  /*5890*/  LOP3.LUT R17, R8, 0xee, RZ, 0xfc, !PT ;  /* 0x000000ee08117812 */ /* 0x000fe200078efcff */
[----:B------:R-:W-:Y:S01]  /*58a0*/  @!P2 IMAD.MOV R240, RZ, RZ, -R240 ;  /* 0x000000fffff0a224 */ /* 0x000fe200078e0af0 */
[----:B------:R-:W-:Y:S01]  /*58b0*/  ISETP.GT.U32.AND P4, PT, R2, R248, PT ;  /* 0x000000f80200720c */ /* 0x000fe20003f84070 */
[----:B------:R-:W-:Y:S01]  /*58c0*/  @!P0 IMAD.IADD R246, R246, 0x1, -R2 ;  /* 0x00000001f6f68824 */ /* 0x000fe200078e0a02 */
[----:B------:R-:W-:Y:S01]  /*58d0*/  ISETP.GT.U32.AND P0, PT, R2, R244, PT ;  /* 0x000000f40200720c */ /* 0x000fe20003f04070 */
[----:B------:R-:W-:Y:S01]  /*58e0*/  IMAD.HI.U32 R9, R7, R250, RZ ;  /* 0x000000fa07097227 */ /* 0x000fe200078e00ff */
[----:B------:R-:W-:-:S02]  /*58f0*/  ISETP.GE.AND P2, PT, R10, RZ, PT ;  /* 0x000000ff0a00720c */ /* 0x000fc40003f46270 */
[----:B------:R-:W-:Y:S01]  /*5900*/  LOP3.LUT R10, R8, 0xd0, RZ, 0xfc, !PT ;  /* 0x000000d0080a7812 */ /* 0x000fe200078efcff */
[----:B------:R-:W-:Y:S01]  /*5910*/  @!P6 IMAD.IADD R238, R238, 0x1, -R2 ;  /* 0x00000001eeeee824 */ /* 0x000fe200078e0a02 */
[----:B------:R-:W-:Y:S01]  /*5920*/  ISETP.GE.AND P6, PT, R13, RZ, PT ;  /* 0x000000ff0d00720c */ /* 0x000fe20003fc6270 */
[----:B------:R-:W-:Y:S01]  /*5930*/  IMAD.MOV R9, RZ, RZ, -R9 ;  /* 0x000000ffff097224 */ /* 0x000fe200078e0a09 */
[----:B------:R-:W-:Y:S01]  /*5940*/  IABS R187, R10 ;  /* 0x0000000a00bb7213 */ /* 0x000fe20000000000 */
[----:B------:R-:W-:Y:S01]  /*5950*/  @!P1 IMAD.MOV R238, RZ, RZ, -R238 ;  /* 0x000000ffffee9224 */ /* 0x000fe200078e0aee */
[----:B------:R-:W-:Y:S01]  /*5960*/  ISETP.GT.U32.AND P1, PT, R2, R246, PT ;  /* 0x000000f60200720c */ /* 0x000fe20003f24070 */
[--C-:B------:R-:W-:Y:S01]  /*5970*/  @!P4 IMAD.IADD R248, R248, 0x1, -R2.reuse ;  /* 0x00000001f8f8c824 */ /* 0x100fe200078e0a02 */
[----:B------:R-:W-:Y:S01]  /*5980*/  LOP3.LUT R13, R8, 0xda, RZ, 0xfc, !PT ;  /* 0x000000da080d7812 */ /* 0x000fe200078efcff */
[----:B------:R-:W-:Y:S01]  /*5990*/  @!P0 IMAD.IADD R244, R244, 0x1, -R2 ;  /* 0x00000001f4f48824 */ /* 0x000fe200078e0a02 */
[----:B------:R-:W-:Y:S01]  /*59a0*/  ISETP.GE.AND P0, PT, R10, RZ, PT ;  /* 0x000000ff0a00720c */ /* 0x000fe20003f06270 */
[C---:B------:R-:W-:Y:S01]  /*59b0*/  IMAD R250, R2.reuse, R9, R250 ;  /* 0x0000000902fa7224 */ /* 0x040fe200078e02fa */
[----:B------:R-:W-:Y:S01]  /*59c0*/  ISETP.GT.U32.AND P4, PT, R2, R248, PT ;  /* 0x000000f80200720c */ /* 0x000fe20003f84070 */
[----:B------:R-:W-:Y:S01]  /*59d0*/  IMAD.HI.U32 R9, R7, R187, RZ ;  /* 0x000000bb07097227 */ /* 0x000fe200078e00ff */
[----:B------:R-:W-:-:S02]  /*59e0*/  IABS R197, R13 ;  /* 0x0000000d00c57213 */ /* 0x000fc40000000000 */
[----:B------:R-:W-:Y:S01]  /*59f0*/  IABS R210, R15 ;  /* 0x0000000f00d27213 */ /* 0x000fe20000000000 */
[----:B------:R-:W-:Y:S01]  /*5a00*/  @!P6 IMAD.MOV R244, RZ, RZ, -R244 ;  /* 0x000000fffff4e224 */ /* 0x000fe200078e0af4 */
[----:B------:R-:W-:Y:S01]  /*5a10*/  ISETP.GT.U32.AND P6, PT, R2, R250, PT ;  /* 0x000000fa0200720c */ /* 0x000fe20003fc4070 */
[----:B------:R-:W-:Y:S01]  /*5a20*/  IMAD.MOV R9, RZ, RZ, -R9 ;  /* 0x000000ffff097224 */ /* 0x000fe200078e0a09 */
[----:B------:R-:W-:Y:S01]  /*5a30*/  IABS R20, R17 ;  /* 0x0000001100147213 */ /* 0x000fe20000000000 */
[--C-:B------:R-:W-:Y:S01]  /*5a40*/  @!P1 IMAD.IADD R246, R246, 0x1, -R2.reuse ;  /* 0x00000001f6f69824 */ /* 0x100fe200078e0a02 */
[----:B------:R-:W-:Y:S01]  /*5a50*/  ISETP.GE.AND P1, PT, R11, RZ, PT ;  /* 0x000000ff0b00720c */ /* 0x000fe20003f26270 */
[----:B------:R-:W-:Y:S01]  /*5a60*/  IMAD R187, R2, R9, R187 ;  /* 0x0000000902bb7224 */ /* 0x000fe200078e02bb */
[----:B------:R-:W-:Y:S01]  /*5a70*/  LOP3.LUT R11, R8, 0xd4, RZ, 0xfc, !PT ;  /* 0x000000d4080b7812 */ /* 0x000fe200078efcff */
[----:B------:R-:W-:Y:S01]  /*5a80*/  @!P4 IMAD.IADD R248, R248, 0x1, -R2 ;  /* 0x00000001f8f8c824 */ /* 0x000fe200078e0a02 */
[----:B------:R-:W-:Y:S01]  /*5a90*/  IABS R18, R19 ;  /* 0x0000001300127213 */ /* 0x000fe20000000000 */
[----:B------:R-:W-:Y:S01]  /*5aa0*/  IMAD.HI.U32 R10, R7, R189, RZ ;  /* 0x000000bd070a7227 */ /* 0x000fe200078e00ff */
[----:B------:R-:W-:-:S02]  /*5ab0*/  ISETP.GT.U32.AND P4, PT, R2, R187, PT ;  /* 0x000000bb0200720c */ /* 0x000fc40003f84070 */
[----:B------:R-:W-:Y:S01]  /*5ac0*/  IABS R191, R11 ;  /* 0x0000000b00bf7213 */ /* 0x000fe20000000000 */
[----:B------:R-:W-:Y:S01]  /*5ad0*/  @!P6 IMAD.IADD R250, R250, 0x1, -R2 ;  /* 0x00000001fafae824 */ /* 0x000fe200078e0a02 */
[----:B------:R-:W-:Y:S01]  /*5ae0*/  IABS R14, R25 ;  /* 0x00000019000e7213 */ /* 0x000fe20000000000 */
[----:B------:R-:W-:Y:S01]  /*5af0*/  @!P5 IMAD.MOV R246, RZ, RZ, -R246 ;  /* 0x000000fffff6d224 */ /* 0x000fe200078e0af6 */
[----:B------:R-:W-:Y:S01]  /*5b00*/  ISETP.GE.AND P5, PT, R11, RZ, PT ;  /* 0x000000ff0b00720c */ /* 0x000fe20003fa6270 */
[----:B------:R-:W-:Y:S01]  /*5b10*/  IMAD.MOV R10, RZ, RZ, -R10 ;  /* 0x000000ffff0a7224 */ /* 0x000fe200078e0a0a */
[----:B------:R-:W-:Y:S01]  /*5b20*/  ISETP.GT.U32.AND P6, PT, R2, R250, PT ;  /* 0x000000fa0200720c */ /* 0x000fe20003fc4070 */
[----:B------:R-:W-:Y:S01]  /*5b30*/  IMAD.HI.U32 R9, R7, R191, RZ ;  /* 0x000000bf07097227 */ /* 0x000fe200078e00ff */
[----:B------:R-:W-:-:S03]  /*5b40*/  LOP3.LUT R11, R8, 0xd6, RZ, 0xfc, !PT ;  /* 0x000000d6080b7812 */ /* 0x000fc600078efcff */
[C---:B------:R-:W-:Y:S01]  /*5b50*/  IMAD R189, R2.reuse, R10, R189 ;  /* 0x0000000a02bd7224 */ /* 0x040fe200078e02bd */
[----:B------:R-:W-:Y:S01]  /*5b60*/  IABS R193, R11 ;  /* 0x0000000b00c17213 */ /* 0x000fe20000000000 */
[----:B------:R-:W-:Y:S02]  /*5b70*/  IMAD.MOV R10, RZ, RZ, -R9 ;  /* 0x000000ffff0a7224 */ /* 0x000fe400078e0a09 */
[----:B------:R-:W-:Y:S02]  /*5b80*/  @!P4 IMAD.IADD R187, R187, 0x1, -R2 ;  /* 0x00000001bbbbc824 */ /* 0x000fe400078e0a02 */
[----:B------:R-:W-:Y:S01]  /*5b90*/  @!P3 IMAD.MOV R248, RZ, RZ, -R248 ;  /* 0x000000fffff8b224 */ /* 0x000fe200078e0af8 */
[C---:B------:R-:W-:Y:S01]  /*5ba0*/  ISETP.GT.U32.AND P3, PT, R2.reuse, R189, PT ;  /* 0x000000bd0200720c */ /* 0x040fe20003f64070 */
[C---:B------:R-:W-:Y:S01]  /*5bb0*/  IMAD R191, R2.reuse, R10, R191 ;  /* 0x0000000a02bf7224 */ /* 0x040fe200078e02bf */
[----:B------:R-:W-:Y:S01]  /*5bc0*/  ISETP.GT.U32.AND P4, PT, R2, R187, PT ;  /* 0x000000bb0200720c */ /* 0x000fe20003f84070 */
[----:B------:R-:W-:-:S04]  /*5bd0*/  IMAD.HI.U32 R9, R7, R193, RZ ;  /* 0x000000c107097227 */ /* 0x000fc800078e00ff */
[----:B------:R-:W-:Y:S01]  /*5be0*/  @!P6 IMAD.IADD R250, R250, 0x1, -R2 ;  /* 0x00000001fafae824 */ /* 0x000fe200078e0a02 */
[----:B------:R-:W-:Y:S01]  /*5bf0*/  ISETP.GT.U32.AND P6, PT, R2, R191, PT ;  /* 0x000000bf0200720c */ /* 0x000fe20003fc4070 */
[----:B------:R-:W-:Y:S02]  /*5c00*/  IMAD.MOV R10, RZ, RZ, -R9 ;  /* 0x000000ffff0a7224 */ /* 0x000fe400078e0a09 */
[----:B------:R-:W-:-:S04]  /*5c10*/  IMAD.HI.U32 R9, R7, R195, RZ ;  /* 0x000000c307097227 */ /* 0x000fc800078e00ff */
[C---:B------:R-:W-:Y:S02]  /*5c20*/  IMAD R193, R2.reuse, R10, R193 ;  /* 0x0000000a02c17224 */ /* 0x040fe400078e02c1 */
[----:B------:R-:W-:Y:S02]  /*5c30*/  IMAD.MOV R10, RZ, RZ, -R9 ;  /* 0x000000ffff0a7224 */ /* 0x000fe400078e0a09 */
[----:B------:R-:W-:Y:S01]  /*5c40*/  @!P2 IMAD.MOV R250, RZ, RZ, -R250 ;  /* 0x000000fffffaa224 */ /* 0x000fe200078e0afa */
[C---:B------:R-:W-:Y:S01]  /*5c50*/  ISETP.GT.U32.AND P2, PT, R2.reuse, R193, PT ;  /* 0x000000c10200720c */ /* 0x040fe20003f44070 */
[--C-:B------:R-:W-:Y:S02]  /*5c60*/  @!P3 IMAD.IADD R189, R189, 0x1, -R2.reuse ;  /* 0x00000001bdbdb824 */ /* 0x100fe400078e0a02 */
[--C-:B------:R-:W-:Y:S01]  /*5c70*/  @!P4 IMAD.IADD R187, R187, 0x1, -R2.reuse ;  /* 0x00000001bbbbc824 */ /* 0x100fe200078e0a02 */
[----:B------:R-:W-:Y:S01]  /*5c80*/  ISETP.GE.AND P4, PT, R11, RZ, PT ;  /* 0x000000ff0b00720c */ /* 0x000fe20003f86270 */
[C---:B------:R-:W-:Y:S01]  /*5c90*/  IMAD R195, R2.reuse, R10, R195 ;  /* 0x0000000a02c37224 */ /* 0x040fe200078e02c3 */
[----:B------:R-:W-:Y:S01]  /*5ca0*/  ISETP.GT.U32.AND P3, PT, R2, R189, PT ;  /* 0x000000bd0200720c */ /* 0x000fe20003f64070 */
[----:B------:R-:W-:Y:S01]  /*5cb0*/  @!P6 IMAD.IADD R191, R191, 0x1, -R2 ;  /* 0x00000001bfbfe824 */ /* 0x000fe200078e0a02 */
[----:B------:R-:W-:Y:S01]  /*5cc0*/  LOP3.LUT R11, R8, 0xdc, RZ, 0xfc, !PT ;  /* 0x000000dc080b7812 */ /* 0x000fe200078efcff */
[----:B------:R-:W-:Y:S01]  /*5cd0*/  @!P0 IMAD.MOV R187, RZ, RZ, -R187 ;  /* 0x000000ffffbb8224 */ /* 0x000fe200078e0abb */
[C---:B------:R-:W-:Y:S01]  /*5ce0*/  ISETP.GT.U32.AND P0, PT, R2.reuse, R195, PT ;  /* 0x000000c30200720c */ /* 0x040fe20003f04070 */
[----:B------:R-:W-:Y:S01]  /*5cf0*/  IMAD.HI.U32 R9, R7, R197, RZ ;  /* 0x000000c507097227 */ /* 0x000fe200078e00ff */
[----:B------:R-:W-:-:S02]  /*5d00*/  ISETP.GT.U32.AND P6, PT, R2, R191, PT ;  /* 0x000000bf0200720c */ /* 0x000fc40003fc4070 */
[----:B------:R-:W-:Y:S01]  /*5d10*/  IABS R180, R11 ;  /* 0x0000000b00b47213 */ /* 0x000fe20000000000 */
[--C-:B------:R-:W-:Y:S02]  /*5d20*/  @!P2 IMAD.IADD R193, R193, 0x1, -R2.reuse ;  /* 0x00000001c1c1a824 */ /* 0x100fe400078e0a02 */
[----:B------:R-:W-:Y:S02]  /*5d30*/  IMAD.MOV R9, RZ, RZ, -R9 ;  /* 0x000000ffff097224 */ /* 0x000fe400078e0a09 */
[--C-:B------:R-:W-:Y:S01]  /*5d40*/  @!P3 IMAD.IADD R189, R189, 0x1, -R2.reuse ;  /* 0x00000001bdbdb824 */ /* 0x100fe200078e0a02 */
[C---:B------:R-:W-:Y:S01]  /*5d50*/  ISETP.GT.U32.AND P2, PT, R2.reuse, R193, PT ;  /* 0x000000c10200720c */ /* 0x040fe20003f44070 */
[----:B------:R-:W-:Y:S01]  /*5d60*/  IMAD R197, R2, R9, R197 ;  /* 0x0000000902c57224 */ /* 0x000fe200078e02c5 */
[----:B------:R-:W-:Y:S01]  /*5d70*/  ISETP.GE.AND P3, PT, R12, RZ, PT ;  /* 0x000000ff0c00720c */ /* 0x000fe20003f66270 */
[--C-:B------:R-:W-:Y:S01]  /*5d80*/  @!P0 IMAD.IADD R195, R195, 0x1, -R2.reuse ;  /* 0x00000001c3c38824 */ /* 0x100fe200078e0a02 */
[----:B------:R-:W-:Y:S01]  /*5d90*/  LOP3.LUT R12, R8, 0xde, RZ, 0xfc, !PT ;  /* 0x000000de080c7812 */ /* 0x000fe200078efcff */
[----:B------:R-:W-:Y:S01]  /*5da0*/  @!P6 IMAD.IADD R191, R191, 0x1, -R2 ;  /* 0x00000001bfbfe824 */ /* 0x000fe200078e0a02 */
[C---:B------:R-:W-:Y:S01]  /*5db0*/  ISETP.GT.U32.AND P6, PT, R2.reuse, R197, PT ;  /* 0x000000c50200720c */ /* 0x040fe20003fc4070 */
[----:B------:R-:W-:Y:S01]  /*5dc0*/  @!P1 IMAD.MOV R189, RZ, RZ, -R189 ;  /* 0x000000ffffbd9224 */ /* 0x000fe200078e0abd */
[----:B------:R-:W-:Y:S01]  /*5dd0*/  IABS R184, R12 ;  /* 0x0000000c00b87213 */ /* 0x000fe20000000000 */
[----:B------:R-:W-:Y:S01]  /*5de0*/  IMAD.HI.U32 R9, R7, R180, RZ ;  /* 0x000000b407097227 */ /* 0x000fe200078e00ff */
[----:B------:R-:W-:-:S02]  /*5df0*/  ISETP.GT.U32.AND P1, PT, R2, R195, PT ;  /* 0x000000c30200720c */ /* 0x000fc40003f24070 */
[----:B------:R-:W-:Y:S01]  /*5e00*/  ISETP.GE.AND P0, PT, R13, RZ, PT ;  /* 0x000000ff0d00720c */ /* 0x000fe20003f06270 */
[----:B------:R-:W-:Y:S01]  /*5e10*/  IMAD.HI.U32 R10, R7, R184, RZ ;  /* 0x000000b8070a7227 */ /* 0x000fe200078e00ff */
[----:B------:R-:W-:-:S03]  /*5e20*/  LOP3.LUT R13, R8, 0xfc, RZ, 0xfc, !PT ;  /* 0x000000fc080d7812 */ /* 0x000fc600078efcff */
[----:B------:R-:W-:Y:S01]  /*5e30*/  @!P2 IMAD.IADD R193, R193, 0x1, -R2 ;  /* 0x00000001c1c1a824 */ /* 0x000fe200078e0a02 */
[----:B------:R-:W-:Y:S01]  /*5e40*/  ISETP.GE.AND P2, PT, R11, RZ, PT ;  /* 0x000000ff0b00720c */ /* 0x000fe20003f46270 */
[----:B------:R-:W-:Y:S01]  /*5e50*/  IMAD.MOV R11, RZ, RZ, -R10 ;  /* 0x000000ffff0b7224 */ /* 0x000fe200078e0a0a */
[----:B------:R-:W-:Y:S01]  /*5e60*/  LOP3.LUT R10, R8, 0xe4, RZ, 0xfc, !PT ;  /* 0x000000e4080a7812 */ /* 0x000fe200078efcff */
[----:B------:R-:W-:Y:S02]  /*5e70*/  @!P6 IMAD.IADD R197, R197, 0x1, -R2 ;  /* 0x00000001c5c5e824 */ /* 0x000fe400078e0a02 */
[C---:B------:R-:W-:Y:S01]  /*5e80*/  IMAD R184, R2.reuse, R11, R184 ;  /* 0x0000000b02b87224 */ /* 0x040fe200078e02b8 */
[----:B------:R-:W-:Y:S01]  /*5e90*/  IABS R28, R10 ;  /* 0x0000000a001c7213 */ /* 0x000fe20000000000 */
[----:B------:R-:W-:Y:S01]  /*5ea0*/  @!P1 IMAD.IADD R195, R195, 0x1, -R2 ;  /* 0x00000001c3c39824 */ /* 0x000fe200078e0a02 */
[----:B------:R-:W-:Y:S01]  /*5eb0*/  ISETP.GT.U32.AND P6, PT, R2, R197, PT ;  /* 0x000000c50200720c */ /* 0x000fe20003fc4070 */
[----:B------:R-:W-:-:S02]  /*5ec0*/  IMAD.MOV R9, RZ, RZ, -R9 ;  /* 0x000000ffff097224 */ /* 0x000fc400078e0a09 */
[----:B------:R-:W-:Y:S01]  /*5ed0*/  @!P3 IMAD.MOV R195, RZ, RZ, -R195 ;  /* 0x000000ffffc3b224 */ /* 0x000fe200078e0ac3 */
[C---:B------:R-:W-:Y:S01]  /*5ee0*/  ISETP.GT.U32.AND P3, PT, R2.reuse, R184, PT ;  /* 0x000000b80200720c */ /* 0x040fe20003f64070 */
[----:B------:R-:W-:Y:S01]  /*5ef0*/  IMAD R180, R2, R9, R180 ;  /* 0x0000000902b47224 */ /* 0x000fe200078e02b4 */
[C---:B------:R-:W-:Y:S01]  /*5f00*/  LOP3.LUT R9, R8.reuse, 0xe0, RZ, 0xfc, !PT ;  /* 0x000000e008097812 */ /* 0x040fe200078efcff */
[----:B------:R-:W-:Y:S02]  /*5f10*/  @!P4 IMAD.MOV R193, RZ, RZ, -R193 ;  /* 0x000000ffffc1c224 */ /* 0x000fe400078e0ac1 */
[----:B------:R-:W-:Y:S01]  /*5f20*/  @!P5 IMAD.MOV R191, RZ, RZ, -R191 ;  /* 0x000000ffffbfd224 */ /* 0x000fe200078e0abf */
[----:B------:R-:W-:Y:S02]  /*5f30*/  ISETP.GE.AND P4, PT, R9, RZ, PT ;  /* 0x000000ff0900720c */ /* 0x000fe40003f86270 */
[----:B------:R-:W-:Y:S01]  /*5f40*/  IABS R188, R9 ;  /* 0x0000000900bc7213 */ /* 0x000fe20000000000 */
[----:B------:R-:W-:Y:S01]  /*5f50*/  @!P6 IMAD.IADD R197, R197, 0x1, -R2 ;  /* 0x00000001c5c5e824 */ /* 0x000fe200078e0a02 */
[----:B------:R-:W-:-:S02]  /*5f60*/  LOP3.LUT R9, R8, 0xe2, RZ, 0xfc, !PT ;  /* 0x000000e208097812 */ /* 0x000fc400078efcff */
[----:B------:R-:W-:Y:S01]  /*5f70*/  ISETP.GE.AND P5, PT, R12, RZ, PT ;  /* 0x000000ff0c00720c */ /* 0x000fe20003fa6270 */
[----:B------:R-:W-:Y:S01]  /*5f80*/  @!P3 IMAD.IADD R184, R184, 0x1, -R2 ;  /* 0x00000001b8b8b824 */ /* 0x000fe200078e0a02 */
[----:B------:R-:W-:Y:S01]  /*5f90*/  ISETP.GE.AND P6, PT, R9, RZ, PT ;  /* 0x000000ff0900720c */ /* 0x000fe20003fc6270 */
[----:B------:R-:W-:Y:S01]  /*5fa0*/  @!P0 IMAD.MOV R197, RZ, RZ, -R197 ;  /* 0x000000ffffc58224 */ /* 0x000fe200078e0ac5 */
[----:B------:R-:W-:Y:S01]  /*5fb0*/  IABS R192, R9 ;  /* 0x0000000900c07213 */ /* 0x000fe20000000000 */
[C---:B------:R-:W-:Y:S01]  /*5fc0*/  IMAD.HI.U32 R9, R7.reuse, R188, RZ ;  /* 0x000000bc07097227 */ /* 0x040fe200078e00ff */
[C---:B------:R-:W-:Y:S02]  /*5fd0*/  ISETP.GT.U32.AND P3, PT, R2.reuse, R184, PT ;  /* 0x000000b80200720c */ /* 0x040fe40003f64070 */
[----:B------:R-:W-:Y:S01]  /*5fe0*/  ISETP.GT.U32.AND P1, PT, R2, R180, PT ;  /* 0x000000b40200720c */ /* 0x000fe20003f24070 */
[----:B------:R-:W-:Y:S01]  /*5ff0*/  IMAD.MOV R9, RZ, RZ, -R9 ;  /* 0x000000ffff097224 */ /* 0x000fe200078e0a09 */
[----:B------:R-:W-:Y:S01]  /*6000*/  ISETP.GE.AND P0, PT, R10, RZ, PT ;  /* 0x000000ff0a00720c */ /* 0x000fe20003f06270 */
[----:B------:R-:W-:Y:S01]  /*6010*/  IMAD.HI.U32 R10, R7, R28, RZ ;  /* 0x0000001c070a7227 */ /* 0x000fe200078e00ff */
[----:B------:R-:W-:-:S03]  /*6020*/  LOP3.LUT R12, R8, 0xe6, RZ, 0xfc, !PT ;  /* 0x000000e6080c7812 */ /* 0x000fc600078efcff */
[----:B------:R-:W-:Y:S01]  /*6030*/  IMAD R188, R2, R9, R188 ;  /* 0x0000000902bc7224 */ /* 0x000fe200078e02bc */
[----:B------:R-:W-:Y:S01]  /*6040*/  IABS R30, R12 ;  /* 0x0000000c001e7213 */ /* 0x000fe20000000000 */
[----:B------:R-:W-:-:S04]  /*6050*/  IMAD.HI.U32 R9, R7, R192, RZ ;  /* 0x000000c007097227 */ /* 0x000fc800078e00ff */
[----:B------:R-:W-:Y:S02]  /*6060*/  IMAD.MOV R9, RZ, RZ, -R9 ;  /* 0x000000ffff097224 */ /* 0x000fe400078e0a09 */
[----:B------:R-:W-:Y:S01]  /*6070*/  @!P3 IMAD.IADD R184, R184, 0x1, -R2 ;  /* 0x00000001b8b8b824 */ /* 0x000fe200078e0a02 */
[----:B------:R-:W-:Y:S01]  /*6080*/  ISETP.GE.AND P3, PT, R12, RZ, PT ;  /* 0x000000ff0c00720c */ /* 0x000fe20003f66270 */
[C---:B------:R-:W-:Y:S01]  /*6090*/  IMAD R192, R2.reuse, R9, R192 ;  /* 0x0000000902c07224 */ /* 0x040fe200078e02c0 */
[----:B------:R-:W-:Y:S01]  /*60a0*/  IABS R12, R27 ;  /* 0x0000001b000c7213 */ /* 0x000fe20000000000 */
[----:B------:R-:W-:Y:S02]  /*60b0*/  @!P5 IMAD.MOV R184, RZ, RZ, -R184 ;  /* 0x000000ffffb8d224 */ /* 0x000fe400078e0ab8 */
[----:B------:R-:W-:Y:S01]  /*60c0*/  IMAD.MOV R11, RZ, RZ, -R10 ;  /* 0x000000ffff0b7224 */ /* 0x000fe200078e0a0a */
[----:B------:R-:W-:Y:S01]  /*60d0*/  ISETP.GT.U32.AND P5, PT, R2, R192, PT ;  /* 0x000000c00200720c */ /* 0x000fe20003fa4070 */
[----:B------:R-:W-:Y:S01]  /*60e0*/  @!P1 IMAD.IADD R180, R180, 0x1, -R2 ;  /* 0x00000001b4b49824 */ /* 0x000fe200078e0a02 */
[----:B------:R-:W-:Y:S01]  /*60f0*/  LOP3.LUT R10, R8, 0xe8, RZ, 0xfc, !PT ;  /* 0x000000e8080a7812 */ /* 0x000fe200078efcff */
[----:B------:R-:W-:-:S02]  /*6100*/  IMAD R28, R2, R11, R28 ;  /* 0x0000000b021c7224 */ /* 0x000fc400078e021c */
[----:B------:R-:W-:Y:S01]  /*6110*/  IMAD.HI.U32 R9, R7, R30, RZ ;  /* 0x0000001e07097227 */ /* 0x000fe200078e00ff */
[----:B------:R-:W-:Y:S02]  /*6120*/  ISETP.GT.U32.AND P1, PT, R2, R180, PT ;  /* 0x000000b40200720c */ /* 0x000fe40003f24070 */
[----:B------:R-:W-:Y:S01]  /*6130*/  IABS R26, R10 ;  /* 0x0000000a001a7213 */ /* 0x000fe20000000000 */
[----:B------:R-:W-:-:S04]  /*6140*/  IMAD.MOV R9, RZ, RZ, -R9 ;  /* 0x000000ffff097224 */ /* 0x000fc800078e0a09 */
[----:B------:R-:W-:Y:S02]  /*6150*/  @!P5 IMAD.IADD R192, R192, 0x1, -R2 ;  /* 0x00000001c0c0d824 */ /* 0x000fe400078e0a02 */
[C---:B------:R-:W-:Y:S02]  /*6160*/  IMAD R30, R2.reuse, R9, R30 ;  /* 0x00000009021e7224 */ /* 0x040fe400078e021e */
[----:B------:R-:W-:Y:S01]  /*6170*/  IMAD.HI.U32 R9, R7, R26, RZ ;  /* 0x0000001a07097227 */ /* 0x000fe200078e00ff */
[----:B------:R-:W-:-:S03]  /*6180*/  ISETP.GT.U32.AND P5, PT, R2, R192, PT ;  /* 0x000000c00200720c */ /* 0x000fc60003fa4070 */
[----:B------:R-:W-:Y:S01]  /*6190*/  @!P1 IMAD.IADD R180, R180, 0x1, -R2 ;  /* 0x00000001b4b49824 */ /* 0x000fe200078e0a02 */
[C---:B------:R-:W-:Y:S01]  /*61a0*/  ISETP.GT.U32.AND P1, PT, R2.reuse, R188, PT ;  /* 0x000000bc0200720c */ /* 0x040fe20003f24070 */
[----:B------:R-:W-:Y:S02]  /*61b0*/  IMAD.MOV R9, RZ, RZ, -R9 ;  /* 0x000000ffff097224 */ /* 0x000fe400078e0a09 */
[----:B------:R-:W-:Y:S02]  /*61c0*/  @!P2 IMAD.MOV R180, RZ, RZ, -R180 ;  /* 0x000000ffffb4a224 */ /* 0x000fe400078e0ab4 */
[----:B------:R-:W-:-:S04]  /*61d0*/  IMAD R26, R2, R9, R26 ;  /* 0x00000009021a7224 */ /* 0x000fc800078e021a */
[----:B------:R-:W-:Y:S01]  /*61e0*/  @!P5 IMAD.IADD R192, R192, 0x1, -R2 ;  /* 0x00000001c0c0d824 */ /* 0x000fe200078e0a02 */
[----:B------:R-:W-:-:S03]  /*61f0*/  ISETP.GT.U32.AND P5, PT, R2, R28, PT ;  /* 0x0000001c0200720c */ /* 0x000fc60003fa4070 */
[----:B------:R-:W-:Y:S01]  /*6200*/  @!P1 IMAD.IADD R188, R188, 0x1, -R2 ;  /* 0x00000001bcbc9824 */ /* 0x000fe200078e0a02 */
[----:B------:R-:W-:Y:S01]  /*6210*/  ISETP.GE.AND P1, PT, R10, RZ, PT ;  /* 0x000000ff0a00720c */ /* 0x000fe20003f26270 */
[----:B------:R-:W-:Y:S01]  /*6220*/  @!P6 IMAD.MOV R192, RZ, RZ, -R192 ;  /* 0x000000ffffc0e224 */ /* 0x000fe200078e0ac0 */
[----:B------:R-:W-:Y:S02]  /*6230*/  LOP3.LUT R10, R8, 0xea, RZ, 0xfc, !PT ;  /* 0x000000ea080a7812 */ /* 0x000fe400078efcff */
[----:B------:R-:W-:Y:S02]  /*6240*/  ISETP.GT.U32.AND P2, PT, R2, R188, PT ;  /* 0x000000bc0200720c */ /* 0x000fe40003f44070 */
[----:B------:R-:W-:-:S03]  /*6250*/  IABS R24, R10 ;  /* 0x0000000a00187213 */ /* 0x000fc60000000000 */
[----:B------:R-:W-:Y:S02]  /*6260*/  @!P5 IMAD.IADD R28, R28, 0x1, -R2 ;  /* 0x000000011c1cd824 */ /* 0x000fe400078e0a02 */
[----:B------:R-:W-:-:S03]  /*6270*/  IMAD.HI.U32 R9, R7, R24, RZ ;  /* 0x0000001807097227 */ /* 0x000fc600078e00ff */
[----:B------:R-:W-:Y:S01]  /*6280*/  ISETP.GT.U32.AND P5, PT, R2, R28, PT ;  /* 0x0000001c0200720c */ /* 0x000fe20003fa4070 */
[----:B------:R-:W-:Y:S02]  /*6290*/  IMAD.MOV R9, RZ, RZ, -R9 ;  /* 0x000000ffff097224 */ /* 0x000fe400078e0a09 */
[----:B------:R-:W-:Y:S01]  /*62a0*/  @!P2 IMAD.IADD R188, R188, 0x1, -R2 ;  /* 0x00000001bcbca824 */ /* 0x000fe200078e0a02 */
[----:B------:R-:W-:Y:S01]  /*62b0*/  ISETP.GE.AND P2, PT, R10, RZ, PT ;  /* 0x000000ff0a00720c */ /* 0x000fe20003f46270 */
[----:B------:R-:W-:-:S04]  /*62c0*/  IMAD.HI.U32 R10, R7, R210, RZ ;  /* 0x000000d2070a7227 */ /* 0x000fc800078e00ff */
[----:B------:R-:W-:Y:S02]  /*62d0*/  IMAD.MOV R11, RZ, RZ, -R10 ;  /* 0x000000ffff0b7224 */ /* 0x000fe400078e0a0a */
[----:B------:R-:W-:Y:S02]  /*62e0*/  IMAD R24, R2, R9, R24 ;  /* 0x0000000902187224 */ /* 0x000fe400078e0218 */
[----:B------:R-:W-:Y:S01]  /*62f0*/  @!P5 IMAD.IADD R28, R28, 0x1, -R2 ;  /* 0x000000011c1cd824 */ /* 0x000fe200078e0a02 */
[C---:B------:R-:W-:Y:S01]  /*6300*/  ISETP.GT.U32.AND P5, PT, R2.reuse, R30, PT ;  /* 0x0000001e0200720c */ /* 0x040fe20003fa4070 */
[----:B------:R-:W-:Y:S01]  /*6310*/  @!P4 IMAD.MOV R188, RZ, RZ, -R188 ;  /* 0x000000ffffbcc224 */ /* 0x000fe200078e0abc */
[----:B------:R-:W-:Y:S01]  /*6320*/  ISETP.GT.U32.AND P6, PT, R2, R24, PT ;  /* 0x000000180200720c */ /* 0x000fe20003fc4070 */
[----:B------:R-:W-:-:S04]  /*6330*/  IMAD.HI.U32 R9, R7, R20, RZ ;  /* 0x0000001407097227 */ /* 0x000fc800078e00ff */
[C---:B------:R-:W-:Y:S02]  /*6340*/  IMAD R210, R2.reuse, R11, R210 ;  /* 0x0000000b02d27224 */ /* 0x040fe400078e02d2 */
[----:B------:R-:W-:Y:S02]  /*6350*/  IMAD.MOV R9, RZ, RZ, -R9 ;  /* 0x000000ffff097224 */ /* 0x000fe400078e0a09 */
[----:B------:R-:W-:Y:S01]  /*6360*/  @!P0 IMAD.MOV R28, RZ, RZ, -R28 ;  /* 0x000000ffff1c8224 */ /* 0x000fe200078e0a1c */
[----:B------:R-:W-:Y:S01]  /*6370*/  ISETP.GT.U32.AND P0, PT, R2, R210, PT ;  /* 0x000000d20200720c */ /* 0x000fe20003f04070 */
[----:B------:R-:W-:Y:S01]  /*6380*/  @!P5 IMAD.IADD R30, R30, 0x1, -R2 ;  /* 0x000000011e1ed824 */ /* 0x000fe200078e0a02 */
[C---:B------:R-:W-:Y:S01]  /*6390*/  ISETP.GT.U32.AND P5, PT, R2.reuse, R26, PT ;  /* 0x0000001a0200720c */ /* 0x040fe20003fa4070 */
[C---:B------:R-:W-:Y:S02]  /*63a0*/  IMAD R20, R2.reuse, R9, R20 ;  /* 0x0000000902147224 */ /* 0x040fe400078e0214 */
[----:B------:R-:W-:Y:S01]  /*63b0*/  IMAD.HI.U32 R9, R7, R22, RZ ;  /* 0x0000001607097227 */ /* 0x000fe200078e00ff */
[----:B------:R-:W-:-:S03]  /*63c0*/  ISETP.GT.U32.AND P4, PT, R2, R30, PT ;  /* 0x0000001e0200720c */ /* 0x000fc60003f84070 */
[----:B------:R-:W-:-:S04]  /*63d0*/  IMAD.HI.U32 R10, R7, R18, RZ ;  /* 0x00000012070a7227 */ /* 0x000fc800078e00ff */
[----:B------:R-:W-:Y:S02]  /*63e0*/  IMAD.MOV R9, RZ, RZ, -R9 ;  /* 0x000000ffff097224 */ /* 0x000fe400078e0a09 */
[----:B------:R-:W-:Y:S02]  /*63f0*/  @!P5 IMAD.IADD R26, R26, 0x1, -R2 ;  /* 0x000000011a1ad824 */ /* 0x000fe400078e0a02 */
[----:B------:R-:W-:Y:S02]  /*6400*/  IMAD.MOV R11, RZ, RZ, -R10 ;  /* 0x000000ffff0b7224 */ /* 0x000fe400078e0a0a */
[----:B------:R-:W-:Y:S01]  /*6410*/  @!P4 IMAD.IADD R30, R30, 0x1, -R2 ;  /* 0x000000011e1ec824 */ /* 0x000fe200078e0a02 */
[C---:B------:R-:W-:Y:S01]  /*6420*/  ISETP.GT.U32.AND P4, PT, R2.reuse, R20, PT ;  /* 0x000000140200720c */ /* 0x040fe20003f84070 */
[C---:B------:R-:W-:Y:S01]  /*6430*/  IMAD R22, R2.reuse, R9, R22 ;  /* 0x0000000902167224 */ /* 0x040fe200078e0216 */
[----:B------:R-:W-:Y:S01]  /*6440*/  ISETP.GT.U32.AND P5, PT, R2, R26, PT ;  /* 0x0000001a0200720c */ /* 0x000fe20003fa4070 */
[----:B------:R-:W-:-:S02]  /*6450*/  @!P6 IMAD.IADD R24, R24, 0x1, -R2 ;  /* 0x000000011818e824 */ /* 0x000fc400078e0a02 */
[----:B------:R-:W-:Y:S01]  /*6460*/  IMAD.HI.U32 R9, R7, R16, RZ ;  /* 0x0000001007097227 */ /* 0x000fe200078e00ff */
[----:B------:R-:W-:-:S03]  /*6470*/  ISETP.GT.U32.AND P6, PT, R2, R22, PT ;  /* 0x000000160200720c */ /* 0x000fc60003fc4070 */
[----:B------:R-:W-:Y:S02]  /*6480*/  IMAD R18, R2, R11, R18 ;  /* 0x0000000b02127224 */ /* 0x000fe400078e0212 */
[----:B------:R-:W-:Y:S01]  /*6490*/  @!P0 IMAD.IADD R210, R210, 0x1, -R2 ;  /* 0x00000001d2d28824 */ /* 0x000fe200078e0a02 */
[----:B------:R-:W-:Y:S01]  /*64a0*/  ISETP.GT.U32.AND P0, PT, R2, R24, PT ;  /* 0x000000180200720c */ /* 0x000fe20003f04070 */
[----:B------:R-:W-:Y:S02]  /*64b0*/  IMAD.MOV R11, RZ, RZ, -R9 ;  /* 0x000000ffff0b7224 */ /* 0x000fe400078e0a09 */
[----:B------:R-:W-:-:S04]  /*64c0*/  IMAD.HI.U32 R10, R7, R12, RZ ;  /* 0x0000000c070a7227 */ /* 0x000fc800078e00ff */
[----:B------:R-:W-:Y:S02]  /*64d0*/  IMAD R16, R2, R11, R16 ;  /* 0x0000000b02107224 */ /* 0x000fe400078e0210 */
[----:B------:R-:W-:Y:S01]  /*64e0*/  IMAD.MOV R11, RZ, RZ, -R10 ;  /* 0x000000ffff0b7224 */ /* 0x000fe200078e0a0a */
[----:B------:R-:W-:Y:S01]  /*64f0*/  IABS R10, R29 ;  /* 0x0000001d000a7213 */ /* 0x000fe20000000000 */
[--C-:B------:R-:W-:Y:S01]  /*6500*/  @!P4 IMAD.IADD R20, R20, 0x1, -R2.reuse ;  /* 0x000000011414c824 */ /* 0x100fe200078e0a02 */
[----:B------:R-:W-:Y:S01]  /*6510*/  ISETP.GT.U32.AND P4, PT, R2, R210, PT ;  /* 0x000000d20200720c */ /* 0x000fe20003f84070 */
[----:B------:R-:W-:Y:S01]  /*6520*/  @!P5 IMAD.IADD R26, R26, 0x1, -R2 ;  /* 0x000000011a1ad824 */ /* 0x000fe200078e0a02 */
[----:B------:R-:W-:Y:S01]  /*6530*/  ISETP.GT.U32.AND P5, PT, R2, R18, PT ;  /* 0x000000120200720c */ /* 0x000fe20003fa4070 */
[----:B------:R-:W-:-:S04]  /*6540*/  IMAD.HI.U32 R9, R7, R14, RZ ;  /* 0x0000000e07097227 */ /* 0x000fc800078e00ff */
[----:B------:R-:W-:Y:S01]  /*6550*/  IMAD R12, R2, R11, R12 ;  /* 0x0000000b020c7224 */ /* 0x000fe200078e020c */
[----:B------:R-:W-:Y:S01]  /*6560*/  IABS R11, R13 ;  /* 0x0000000d000b7213 */ /* 0x000fe20000000000 */
[----:B------:R-:W-:Y:S02]  /*6570*/  IMAD.MOV R9, RZ, RZ, -R9 ;  /* 0x000000ffff097224 */ /* 0x000fe400078e0a09 */
[----:B------:R-:W-:Y:S01]  /*6580*/  @!P0 IMAD.IADD R24, R24, 0x1, -R2 ;  /* 0x0000000118188824 */ /* 0x000fe200078e0a02 */
[----:B------:R-:W-:Y:S01]  /*6590*/  ISETP.GT.U32.AND P0, PT, R2, R16, PT ;  /* 0x000000100200720c */ /* 0x000fe20003f04070 */
[----:B------:R-:W-:-:S04]  /*65a0*/  IMAD.HI.U32 R8, R7, R10, RZ ;  /* 0x0000000a07087227 */ /* 0x000fc800078e00ff */
[----:B------:R-:W-:Y:S02]  /*65b0*/  IMAD R14, R2, R9, R14 ;  /* 0x00000009020e7224 */ /* 0x000fe400078e020e */
[----:B------:R-:W-:-:S04]  /*65c0*/  IMAD.HI.U32 R7, R7, R11, RZ ;  /* 0x0000000b07077227 */ /* 0x000fc800078e00ff */
[----:B------:R-:W-:Y:S02]  /*65d0*/  IMAD.MOV R7, RZ, RZ, -R7 ;  /* 0x000000ffff077224 */ /* 0x000fe400078e0a07 */
[--C-:B------:R-:W-:Y:S01]  /*65e0*/  @!P4 IMAD.IADD R210, R210, 0x1, -R2.reuse ;  /* 0x00000001d2d2c824 */ /* 0x100fe200078e0a02 */
[----:B------:R-:W-:Y:S01]  /*65f0*/  ISETP.GT.U32.AND P4, PT, R2, R14, PT ;  /* 0x0000000e0200720c */ /* 0x000fe20003f84070 */
[----:B------:R-:W-:Y:S01]  /*6600*/  @!P5 IMAD.IADD R18, R18, 0x1, -R2 ;  /* 0x000000011212d824 */ /* 0x000fe200078e0a02 */
[C---:B------:R-:W-:Y:S01]  /*6610*/  ISETP.GT.U32.AND P5, PT, R2.reuse, R20, PT ;  /* 0x000000140200720c */ /* 0x040fe20003fa4070 */
[----:B------:R-:W-:Y:S02]  /*6620*/  IMAD.MOV R9, RZ, RZ, -R8 ;  /* 0x000000ffff097224 */ /* 0x000fe400078e0a08 */
[----:B------:R-:W-:Y:S02]  /*6630*/  IMAD R8, R2, R7, R11 ;  /* 0x0000000702087224 */ /* 0x000fe400078e020b */
[--C-:B------:R-:W-:Y:S01]  /*6640*/  @!P6 IMAD.IADD R22, R22, 0x1, -R2.reuse ;  /* 0x000000011616e824 */ /* 0x100fe200078e0a02 */
[----:B------:R-:W-:Y:S01]  /*6650*/  ISETP.GT.U32.AND P6, PT, R2, R18, PT ;  /* 0x000000120200720c */ /* 0x000fe20003fc4070 */
[----:B------:R-:W-:Y:S01]  /*6660*/  @!P0 IMAD.IADD R16, R16, 0x1, -R2 ;  /* 0x0000000110108824 */ /* 0x000fe200078e0a02 */
[C---:B------:R-:W-:Y:S01]  /*6670*/  ISETP.GT.U32.AND P0, PT, R2.reuse, R8, PT ;  /* 0x000000080200720c */ /* 0x040fe20003f04070 */
[----:B------:R-:W-:Y:S01]  /*6680*/  @!P3 IMAD.MOV R30, RZ, RZ, -R30 ;  /* 0x000000ffff1eb224 */ /* 0x000fe200078e0a1e */
[----:B------:R-:W-:Y:S01]  /*6690*/  ISETP.GT.U32.AND P3, PT, R2, R22, PT ;  /* 0x000000160200720c */ /* 0x000fe20003f64070 */
[----:B------:R-:W-:Y:S01]  /*66a0*/  @!P4 IMAD.IADD R14, R14, 0x1, -R2 ;  /* 0x000000010e0ec824 */ /* 0x000fe200078e0a02 */
[----:B------:R-:W-:Y:S01]  /*66b0*/  ISETP.GE.AND P4, PT, R17, RZ, PT ;  /* 0x000000ff1100720c */ /* 0x000fe20003f86270 */
[----:B------:R-:W-:-:S02]  /*66c0*/  IMAD R10, R2, R9, R10 ;  /* 0x00000009020a7224 */ /* 0x000fc400078e020a */
[----:B------:R-:W-:Y:S01]  /*66d0*/  @!P5 IMAD.IADD R20, R20, 0x1, -R2 ;  /* 0x000000011414d824 */ /* 0x000fe200078e0a02 */
[C---:B------:R-:W-:Y:S01]  /*66e0*/  ISETP.GT.U32.AND P5, PT, R2.reuse, R12, PT ;  /* 0x0000000c0200720c */ /* 0x040fe20003fa4070 */
[----:B------:R-:W-:Y:S01]  /*66f0*/  @!P1 IMAD.MOV R26, RZ, RZ, -R26 ;  /* 0x000000ffff1a9224 */ /* 0x000fe200078e0a1a */
[----:B------:R-:W-:Y:S01]  /*6700*/  ISETP.GT.U32.AND P1, PT, R2, R14, PT ;  /* 0x0000000e0200720c */ /* 0x000fe20003f24070 */
[--C-:B------:R-:W-:Y:S01]  /*6710*/  @!P6 IMAD.IADD R18, R18, 0x1, -R2.reuse ;  /* 0x000000011212e824 */ /* 0x100fe200078e0a02 */
[----:B------:R-:W-:Y:S01]  /*6720*/  ISETP.GT.U32.AND P6, PT, R2, R10, PT ;  /* 0x0000000a0200720c */ /* 0x000fe20003fc4070 */
[--C-:B------:R-:W-:Y:S01]  /*6730*/  @!P0 IMAD.IADD R8, R8, 0x1, -R2.reuse ;  /* 0x0000000108088824 */ /* 0x100fe200078e0a02 */
[----:B------:R-:W-:Y:S01]  /*6740*/  ISETP.GT.U32.AND P0, PT, R2, R16, PT ;  /* 0x000000100200720c */ /* 0x000fe20003f04070 */
[----:B------:R-:W-:Y:S01]  /*6750*/  @!P3 IMAD.IADD R22, R22, 0x1, -R2 ;  /* 0x000000011616b824 */ /* 0x000fe200078e0a02 */
[----:B------:R-:W-:Y:S01]  /*6760*/  ISETP.GE.AND P3, PT, R15, RZ, PT ;  /* 0x000000ff0f00720c */ /* 0x000fe20003f66270 */
[----:B------:R-:W-:Y:S01]  /*6770*/  @!P4 IMAD.MOV R20, RZ, RZ, -R20 ;  /* 0x000000ffff14c224 */ /* 0x000fe200078e0a14 */
[----:B------:R-:W-:Y:S01]  /*6780*/  ISETP.GT.U32.AND P4, PT, R2, R8, PT ;  /* 0x000000080200720c */ /* 0x000fe20003f84070 */
[----:B------:R-:W-:-:S02]  /*6790*/  @!P2 IMAD.MOV R24, RZ, RZ, -R24 ;  /* 0x000000ffff18a224 */ /* 0x000fc400078e0a18 */
[--C-:B------:R-:W-:Y:S01]  /*67a0*/  @!P5 IMAD.IADD R12, R12, 0x1, -R2.reuse ;  /* 0x000000010c0cd824 */ /* 0x100fe200078e0a02 */
[----:B------:R-:W-:Y:S01]  /*67b0*/  ISETP.GE.AND P5, PT, R19, RZ, PT ;  /* 0x000000ff1300720c */ /* 0x000fe20003fa6270 */
[--C-:B------:R-:W-:Y:S01]  /*67c0*/  @!P1 IMAD.IADD R14, R14, 0x1, -R2.reuse ;  /* 0x000000010e0e9824 */ /* 0x100fe200078e0a02 */
[----:B------:R-:W-:Y:S01]  /*67d0*/  ISETP.GE.AND P1, PT, R27, RZ, PT ;  /* 0x000000ff1b00720c */ /* 0x000fe20003f26270 */
[--C-:B------:R-:W-:Y:S01]  /*67e0*/  @!P6 IMAD.IADD R10, R10, 0x1, -R2.reuse ;  /* 0x000000010a0ae824 */ /* 0x100fe200078e0a02 */
[----:B------:R-:W-:Y:S01]  /*67f0*/  ISETP.GT.U32.AND P2, PT, R2, R12, PT ;  /* 0x0000000c0200720c */ /* 0x000fe20003f44070 */
[----:B------:R-:W-:Y:S01]  /*6800*/  @!P0 IMAD.IADD R16, R16, 0x1, -R2 ;  /* 0x0000000110108824 */ /* 0x000fe200078e0a02 */
[----:B------:R-:W-:Y:S01]  /*6810*/  ISETP.GE.AND P0, PT, R25, RZ, PT ;  /* 0x000000ff1900720c */ /* 0x000fe20003f06270 */
[----:B------:R-:W-:Y:S01]  /*6820*/  @!P3 IMAD.MOV R210, RZ, RZ, -R210 ;  /* 0x000000ffffd2b224 */ /* 0x000fe200078e0ad2 */
[----:B------:R-:W-:Y:S01]  /*6830*/  ISETP.GT.U32.AND P3, PT, R2, R10, PT ;  /* 0x0000000a0200720c */ /* 0x000fe20003f64070 */
[----:B------:R-:W-:Y:S01]  /*6840*/  @!P4 IMAD.IADD R8, R8, 0x1, -R2 ;  /* 0x000000010808c824 */ /* 0x000fe200078e0a02 */
[----:B------:R-:W-:Y:S01]  /*6850*/  ISETP.GE.AND P6, PT, R21, RZ, PT ;  /* 0x000000ff1500720c */ /* 0x000fe20003fc6270 */
[----:B----4-:R-:W-:Y:S01]  /*6860*/  IMAD R7, R6, UR7, RZ ;  /* 0x0000000706077c24 */ /* 0x010fe2000f8e02ff */
[----:B------:R-:W-:Y:S01]  /*6870*/  ISETP.NE.AND P4, PT, R239, RZ, PT ;  /* 0x000000ffef00720c */ /* 0x000fe20003f85270 */
[----:B------:R-:W-:Y:S01]  /*6880*/  @!P5 IMAD.MOV R18, RZ, RZ, -R18 ;  /* 0x000000ffff12d224 */ /* 0x000fe200078e0a12 */
[----:B------:R-:W-:Y:S01]  /*6890*/  LOP3.LUT R239, RZ, R239, RZ, 0x33, !PT ;  /* 0x000000efffef7212 */ /* 0x000fe200078e33ff */
[----:B------:R-:W-:Y:S01]  /*68a0*/  VIADD R9, R252, 0xfffffffd ;  /* 0xfffffffdfc097836 */ /* 0x000fe20000000000 */
[----:B------:R-:W-:Y:S01]  /*68b0*/  ISETP.GE.AND P5, PT, R23, RZ, PT ;  /* 0x000000ff1700720c */ /* 0x000fe20003fa6270 */
[----:B------:R-:W-:Y:S01]  /*68c0*/  @!P2 IMAD.IADD R12, R12, 0x1, -R2 ;  /* 0x000000010c0ca824 */ /* 0x000fe200078e0a02 */
[C---:B------:R-:W-:Y:S01]  /*68d0*/  SEL R4, R239.reuse, R4, !P4 ;  /* 0x00000004ef047207 */ /* 0x040fe20006000000 */
[----:B------:R-:W-:Y:S01]  /*68e0*/  @!P0 IMAD.MOV R14, RZ, RZ, -R14 ;  /* 0x000000ffff0e8224 */ /* 0x000fe200078e0a0e */
[----:B------:R-:W-:Y:S01]  /*68f0*/  SEL R167, R239, R46, !P4 ;  /* 0x0000002eefa77207 */ /* 0x000fe20006000000 */
[----:B------:R-:W-:Y:S01]  /*6900*/  IMAD.U32 R46, RZ, RZ, UR4 ;  /* 0x00000004ff2e7e24 */ /* 0x000fe2000f8e00ff */
[----:B------:R-:W-:Y:S01]  /*6910*/  ISETP.GE.AND P2, PT, R29, RZ, PT ;  /* 0x000000ff1d00720c */ /* 0x000fe20003f46270 */
[----:B------:R-:W-:Y:S01]  /*6920*/  @!P3 IMAD.IADD R10, R10, 0x1, -R2 ;  /* 0x000000010a0ab824 */ /* 0x000fe200078e0a02 */
[----:B------:R-:W-:Y:S01]  /*6930*/  LEA R6, P0, R7, UR12, 0x2 ;  /* 0x0000000c07067c11 */ /* 0x000fe2000f8010ff */
[----:B------:R-:W-:Y:S01]  /*6940*/  @!P1 IMAD.MOV R12, RZ, RZ, -R12 ;  /* 0x000000ffff0c9224 */ /* 0x000fe200078e0a0c */
[----:B------:R-:W-:Y:S01]  /*6950*/  ISETP.GE.AND P3, PT, R13, RZ, PT ;  /* 0x000000ff0d00720c */ /* 0x000fe20003f66270 */
[----:B------:R-:W-:Y:S01]  /*6960*/  IMAD R5, R4, UR16, RZ ;  /* 0x0000001004057c24 */ /* 0x000fe2000f8e02ff */
[C---:B------:R-:W-:Y:S01]  /*6970*/  SEL R179, R239.reuse, R244, !P4 ;  /* 0x000000f4efb37207 */ /* 0x040fe20006000000 */
[----:B------:R-:W-:Y:S01]  /*6980*/  @!P6 IMAD.MOV R22, RZ, RZ, -R22 ;  /* 0x000000ffff16e224 */ /* 0x000fe200078e0a16 */
[----:B------:R-:W-:Y:S01]  /*6990*/  LEA R244, P1, R68, UR14, 0x2 ;  /* 0x0000000e44f47c11 */ /* 0x000fe2000f8210ff */
[----:B------:R-:W-:Y:S01]  /*69a0*/  @!P5 IMAD.MOV R16, RZ, RZ, -R16 ;  /* 0x000000ffff10d224 */ /* 0x000fe200078e0a10 */
[----:B------:R-:W-:Y:S01]  /*69b0*/  SEL R177, R239, R242, !P4 ;  /* 0x000000f2efb17207 */ /* 0x000fe20006000000 */
[----:B------:R-:W-:Y:S01]  /*69c0*/  IMAD.U32 R11, RZ, RZ, UR59 ;  /* 0x0000003bff0b7e24 */ /* 0x000fe2000f8e00ff */
[----:B------:R-:W-:Y:S01]  /*69d0*/  LEA.HI.X.SX32 R7, R7, UR13, 0x2, P0 ;  /* 0x0000000d07077c11 */ /* 0x000fe200080f16ff */
[----:B------:R-:W-:Y:S01]  /*69e0*/  @!P2 IMAD.MOV R10, RZ, RZ, -R10 ;  /* 0x000000ffff0aa224 */ /* 0x000fe200078e0a0a */
[----:B------:R-:W-:Y:S01]  /*69f0*/  LEA R242, P6, R46, R6, 0x3 ;  /* 0x000000062ef27211 */ /* 0x000fe200078c18ff */
[----:B------:R-:W-:Y:S01]  /*6a00*/  IMAD.U32 R13, RZ, RZ, UR58 ;  /* 0x0000003aff0d7e24 */ /* 0x000fe2000f8e00ff */
[----:B------:R-:W-:Y:S01]  /*6a10*/  LEA.HI.X.SX32 R68, R68, UR15, 0x2, P1 ;  /* 0x0000000f44447c11 */ /* 0x000fe200088f16ff */
[----:B------:R-:W-:Y:S01]  /*6a20*/  @!P3 IMAD.MOV R8, RZ, RZ, -R8 ;  /* 0x000000ffff08b224 */ /* 0x000fe200078e0a08 */
[----:B------:R-:W-:Y:S01]  /*6a30*/  LEA R4, P1, R5, R244, 0x2 ;  /* 0x000000f405047211 */ /* 0x000fe200078210ff */
[----:B------:R-:W-:Y:S01]  /*6a40*/  IMAD.U32 R15, RZ, RZ, UR57 ;  /* 0x00000039ff0f7e24 */ /* 0x000fe2000f8e00ff */
[-C--:B------:R-:W-:Y:S01]  /*6a50*/  LEA.HI.X.SX32 R243, R241, R7.reuse, 0x2, P6 ;  /* 0x00000007f1f37211 */ /* 0x080fe200030f16ff */
[----:B------:R-:W-:Y:S01]  /*6a60*/  IMAD.U32 R17, RZ, RZ, UR56 ;  /* 0x00000038ff117e24 */ /* 0x000fe2000f8e00ff */
[----:B------:R-:W-:Y:S01]  /*6a70*/  SEL R181, R239, R246, !P4 ;  /* 0x000000f6efb57207 */ /* 0x000fe20006000000 */
[----:B------:R-:W-:Y:S01]  /*6a80*/  IMAD.U32 R19, RZ, RZ, UR55 ;  /* 0x00000037ff137e24 */ /* 0x000fe2000f8e00ff */
[----:B------:R-:W-:Y:S01]  /*6a90*/  LEA.HI.X.SX32 R5, R5, R68, 0x2, P1 ;  /* 0x0000004405057211 */ /* 0x000fe200008f16ff */
[----:B------:R1:W-:Y:S01]  /*6aa0*/  STL.64 [R1+0x38], R242 ;  /* 0x000038f201007387 */ /* 0x0003e20000100a00 */
[C---:B------:R-:W-:Y:S01]  /*6ab0*/  IADD3 R246, P1, PT, R6.reuse, UR30, RZ ;  /* 0x0000001e06f67c10 */ /* 0x040fe2000ff3e0ff */
[----:B------:R-:W-:Y:S01]  /*6ac0*/  IMAD.U32 R21, RZ, RZ, UR54 ;  /* 0x00000036ff157e24 */ /* 0x000fe2000f8e00ff */
[----:B------:R-:W-:Y:S01]  /*6ad0*/  SEL R127, R239, R240, !P4 ;  /* 0x000000f0ef7f7207 */ /* 0x000fe20006000000 */
[----:B------:R-:W-:Y:S01]  /*6ae0*/  IMAD.U32 R23, RZ, RZ, UR28 ;  /* 0x0000001cff177e24 */ /* 0x000fe2000f8e00ff */
[----:B------:R-:W-:Y:S01]  /*6af0*/  LEA.HI.X.SX32 R247, R237, R7, 0x2, P1 ;  /* 0x00000007edf77211 */ /* 0x000fe200008f16ff */
[----:B------:R-:W-:Y:S01]  /*6b00*/  IMAD.U32 R25, RZ, RZ, UR53 ;  /* 0x00000035ff197e24 */ /* 0x000fe2000f8e00ff */
[C---:B------:R-:W-:Y:S01]  /*6b10*/  SEL R101, R239.reuse, R70, !P4 ;  /* 0x00000046ef657207 */ /* 0x040fe20006000000 */
[----:B------:R-:W-:Y:S01]  /*6b20*/  IMAD.U32 R27, RZ, RZ, UR52 ;  /* 0x00000034ff1b7e24 */ /* 0x000fe2000f8e00ff */
[C---:B------:R-:W-:Y:S01]  /*6b30*/  SEL R137, R239.reuse, R102, !P4 ;  /* 0x00000066ef897207 */ /* 0x040fe20006000000 */
[----:B------:R-:W-:Y:S01]  /*6b40*/  STL.64 [R1+0x30], R246 ;  /* 0x000030f601007387 */ /* 0x000fe20000100a00 */
[C---:B------:R-:W-:Y:S01]  /*6b50*/  SEL R133, R239.reuse, R104, !P4 ;  /* 0x00000068ef857207 */ /* 0x040fe20006000000 */
[----:B------:R-:W-:Y:S01]  /*6b60*/  IMAD.U32 R29, RZ, RZ, UR51 ;  /* 0x00000033ff1d7e24 */ /* 0x000fe2000f8e00ff */
[----:B-1----:R-:W-:Y:S01]  /*6b70*/  IADD3 R242, P6, PT, R6, UR29, RZ ;  /* 0x0000001d06f27c10 */ /* 0x002fe2000ffde0ff */
[----:B------:R-:W-:Y:S01]  /*6b80*/  UIMAD UR12, UR4, 0x32, URZ ;  /* 0x00000032040c78a4 */ /* 0x000fe2000f8e02ff */
[C---:B------:R-:W-:Y:S01]  /*6b90*/  SEL R129, R239.reuse, R108, !P4 ;  /* 0x0000006cef817207 */ /* 0x040fe20006000000 */
[----:B------:R-:W-:Y:S01]  /*6ba0*/  UIMAD UR13, UR4, 0x33, URZ ;  /* 0x00000033040d78a4 */ /* 0x000fe2000f8e02ff */
[C---:B------:R-:W-:Y:S01]  /*6bb0*/  SEL R125, R239.reuse, R112, !P4 ;  /* 0x00000070ef7d7207 */ /* 0x040fe20006000000 */
[----:B------:R-:W-:Y:S01]  /*6bc0*/  UIMAD UR14, UR4, 0x35, URZ ;  /* 0x00000035040e78a4 */ /* 0x000fe2000f8e02ff */
[C---:B------:R-:W-:Y:S01]  /*6bd0*/  LEA R240, P1, R46.reuse, R6, 0x4 ;  /* 0x000000062ef07211 */ /* 0x040fe200078220ff */
[----:B------:R-:W-:Y:S01]  /*6be0*/  IMAD.U32 R87, RZ, RZ, UR12 ;  /* 0x0000000cff577e24 */ /* 0x000fe2000f8e00ff */
[C---:B------:R-:W-:Y:S01]  /*6bf0*/  SEL R214, R239.reuse, R214, !P4 ;  /* 0x000000d6efd67207 */ /* 0x040fe20006000000 */
[----:B------:R-:W-:Y:S01]  /*6c00*/  IMAD.U32 R89, RZ, RZ, UR13 ;  /* 0x0000000dff597e24 */ /* 0x000fe2000f8e00ff */
[C---:B------:R-:W-:Y:S01]  /*6c10*/  SEL R213, R239.reuse, R32, !P4 ;  /* 0x00000020efd57207 */ /* 0x040fe20006000000 */
[----:B------:R-:W-:Y:S01]  /*6c20*/  IMAD R32, R46, 0x64, RZ ;  /* 0x000000642e207824 */ /* 0x000fe200078e02ff */
[C---:B------:R-:W-:Y:S01]  /*6c30*/  SEL R212, R239.reuse, R212, !P4 ;  /* 0x000000d4efd47207 */ /* 0x040fe20006000000 */
[----:B------:R-:W-:Y:S01]  /*6c40*/  UIMAD UR15, UR4, 0x36, URZ ;  /* 0x00000036040f78a4 */ /* 0x000fe2000f8e02ff */
[C---:B------:R-:W-:Y:S01]  /*6c50*/  SEL R208, R239.reuse, R208, !P4 ;  /* 0x000000d0efd07207 */ /* 0x040fe20006000000 */
[----:B------:R-:W-:Y:S01]  /*6c60*/  IMAD.U32 R93, RZ, RZ, UR14 ;  /* 0x0000000eff5d7e24 */ /* 0x000fe2000f8e00ff */
[C---:B------:R-:W-:Y:S01]  /*6c70*/  SEL R206, R239.reuse, R206, !P4 ;  /* 0x000000ceefce7207 */ /* 0x040fe20006000000 */
[----:B------:R-:W-:Y:S01]  /*6c80*/  IMAD R214, R214, UR16, RZ ;  /* 0x00000010d6d67c24 */ /* 0x000fe2000f8e02ff */
[C---:B------:R-:W-:Y:S01]  /*6c90*/  SEL R205, R239.reuse, R34, !P4 ;  /* 0x00000022efcd7207 */ /* 0x040fe20006000000 */
[C---:B------:R-:W-:Y:S01]  /*6ca0*/  IMAD R34, R46.reuse, 0x68, RZ ;  /* 0x000000682e227824 */ /* 0x040fe200078e02ff */
[C---:B------:R-:W-:Y:S01]  /*6cb0*/  SEL R204, R239.reuse, R204, !P4 ;  /* 0x000000ccefcc7207 */ /* 0x040fe20006000000 */
[----:B------:R-:W-:Y:S01]  /*6cc0*/  IMAD.U32 R95, RZ, RZ, UR15 ;  /* 0x0000000fff5f7e24 */ /* 0x000fe2000f8e00ff */
[----:B------:R-:W-:Y:S01]  /*6cd0*/  SEL R202, R239, R202, !P4 ;  /* 0x000000caefca7207 */ /* 0x000fe20006000000 */
[----:B------:R-:W-:Y:S01]  /*6ce0*/  IMAD R213, R213, UR16, RZ ;  /* 0x00000010d5d57c24 */ /* 0x000fe2000f8e02ff */
[C---:B------:R-:W-:Y:S01]  /*6cf0*/  SEL R201, R239.reuse, R36, !P4 ;  /* 0x00000024efc97207 */ /* 0x040fe20006000000 */
[----:B------:R-:W-:Y:S01]  /*6d00*/  IMAD R36, R46, 0x6c, RZ ;  /* 0x0000006c2e247824 */ /* 0x000fe200078e02ff */
[C---:B------:R-:W-:Y:S01]  /*6d10*/  SEL R200, R239.reuse, R200, !P4 ;  /* 0x000000c8efc87207 */ /* 0x040fe20006000000 */
[----:B------:R-:W-:Y:S01]  /*6d20*/  IMAD R212, R212, UR16, RZ ;  /* 0x00000010d4d47c24 */ /* 0x000fe2000f8e02ff */
[C---:B------:R-:W-:Y:S01]  /*6d30*/  SEL R199, R239.reuse, R38, !P4 ;  /* 0x00000026efc77207 */ /* 0x040fe20006000000 */
[----:B------:R-:W-:Y:S01]  /*6d40*/  IMAD R38, R46, 0x70, RZ ;  /* 0x000000702e267824 */ /* 0x000fe200078e02ff */
[C---:B------:R-:W-:Y:S01]  /*6d50*/  SEL R198, R239.reuse, R198, !P4 ;  /* 0x000000c6efc67207 */ /* 0x040fe20006000000 */
[----:B------:R-:W-:Y:S01]  /*6d60*/  IMAD R208, R208, UR16, RZ ;  /* 0x00000010d0d07c24 */ /* 0x000fe2000f8e02ff */
[C---:B------:R-:W-:Y:S01]  /*6d70*/  SEL R196, R239.reuse, R196, !P4 ;  /* 0x000000c4efc47207 */ /* 0x040fe20006000000 */
[----:B------:R-:W-:Y:S01]  /*6d80*/  IMAD R206, R206, UR16, RZ ;  /* 0x00000010cece7c24 */ /* 0x000fe2000f8e02ff */
[----:B------:R-:W-:Y:S01]  /*6d90*/  SEL R194, R239, R194, !P4 ;  /* 0x000000c2efc27207 */ /* 0x000fe20006000000 */
[----:B------:R-:W-:Y:S01]  /*6da0*/  IMAD R205, R205, UR16, RZ ;  /* 0x00000010cdcd7c24 */ /* 0x000fe2000f8e02ff */
        /* <DEDUP_REMOVED lines=31> */
[C---:B------:R-:W-:Y:S01]  /*6fa0*/  IMAD R50, R46.reuse, 0x88, RZ ;  /* 0x000000882e327824 */ /* 0x040fe200078e02ff */
[C---:B------:R-:W-:Y:S01]  /*6fb0*/  SEL R159, R239.reuse, R52, !P4 ;  /* 0x00000034ef9f7207 */ /* 0x040fe20006000000 */
[C---:B------:R-:W-:Y:S01]  /*6fc0*/  IMAD R52, R46.reuse, 0x8c, RZ ;  /* 0x0000008c2e347824 */ /* 0x040fe200078e02ff */
[C---:B------:R-:W-:Y:S01]  /*6fd0*/  SEL R157, R239.reuse, R54, !P4 ;  /* 0x00000036ef9d7207 */ /* 0x040fe20006000000 */
[C---:B------:R-:W-:Y:S01]  /*6fe0*/  IMAD R54, R46.reuse, 0x90, RZ ;  /* 0x000000902e367824 */ /* 0x040fe200078e02ff */
        /* <DEDUP_REMOVED lines=99> */
[----:B------:R-:W-:Y:S01]  /*7620*/  IMAD.U32 R220, RZ, RZ, UR64 ;  /* 0x00000040ffdc7e24 */ /* 0x000fe2000f8e00ff */
[C---:B------:R-:W-:Y:S01]  /*7630*/  SEL R112, R239.reuse, R218, !P4 ;  /* 0x000000daef707207 */ /* 0x040fe20006000000 */
[C---:B------:R-:W-:Y:S01]  /*7640*/  IMAD R218, R46.reuse, 0xe8, RZ ;  /* 0x000000e82eda7824 */ /* 0x040fe200078e02ff */
[C---:B------:R-:W-:Y:S01]  /*7650*/  SEL R108, R239.reuse, R222, !P4 ;  /* 0x000000deef6c7207 */ /* 0x040fe20006000000 */
[C---:B------:R-:W-:Y:S01]  /*7660*/  IMAD R222, R46.reuse, 0xec, RZ ;  /* 0x000000ec2ede7824 */ /* 0x040fe200078e02ff */
[C---:B------:R-:W-:Y:S01]  /*7670*/  SEL R104, R239.reuse, R224, !P4 ;  /* 0x000000e0ef687207 */ /* 0x040fe20006000000 */
[----:B------:R-:W-:Y:S01]  /*7680*/  IMAD.U32 R224, RZ, RZ, UR65 ;  /* 0x00000041ffe07e24 */ /* 0x000fe2000f8e00ff */
        /* <DEDUP_REMOVED lines=46> */
[----:B------:R-:W-:Y:S01]  /*7970*/  SEL R210, R239, R210, !P4 ;  /* 0x000000d2efd27207 */ /* 0x000fe20006000000 */
        /* <DEDUP_REMOVED lines=12> */
[----:B------:R-:W-:Y:S01]  /*7a40*/  IMAD.U32 R12, RZ, RZ, UR62 ;  /* 0x0000003eff0c7e24 */ /* 0x000fe2000f8e00ff */
[----:B------:R-:W-:Y:S01]  /*7a50*/  SEL R235, R239, R10, !P4 ;  /* 0x0000000aefeb7207 */ /* 0x000fe20006000000 */
[----:B------:R-:W-:Y:S01]  /*7a60*/  IMAD.U32 R10, RZ, RZ, UR30 ;  /* 0x0000001eff0a7e24 */ /* 0x000fe2000f8e00ff */
[-C--:B------:R-:W-:Y:S01]  /*7a70*/  LEA.HI.X.SX32 R243, R46, R7.reuse, 0x2, P6 ;  /* 0x000000072ef37211 */ /* 0x080fe200030f16ff */
[----:B------:R-:W-:Y:S01]  /*7a80*/  IMAD R101, R101, UR16, RZ ;  /* 0x0000001065657c24 */ /* 0x000fe2000f8e02ff */
[----:B------:R-:W-:Y:S01]  /*7a90*/  SEL R239, R239, R8, !P4 ;  /* 0x00000008efef7207 */ /* 0x000fe20006000000 */
[----:B------:R-:W-:Y:S01]  /*7aa0*/  VIADD R8, R252, 0xffffffff ;  /* 0xfffffffffc087836 */ /* 0x000fe20000000000 */
[----:B------:R-:W-:Y:S01]  /*7ab0*/  IADD3 R236, P6, PT, R6, UR28, RZ ;  /* 0x0000001c06ec7c10 */ /* 0x000fe2000ffde0ff */
[----:B------:R-:W-:Y:S01]  /*7ac0*/  IMAD R71, R71, UR16, RZ ;  /* 0x0000001047477c24 */ /* 0x000fe2000f8e02ff */
[-C--:B------:R-:W-:Y:S01]  /*7ad0*/  LEA.HI.X.SX32 R241, R233, R7.reuse, 0x2, P1 ;  /* 0x00000007e9f17211 */ /* 0x080fe200008f16ff */
[----:B------:R-:W-:Y:S01]  /*7ae0*/  IMAD R105, R105, UR16, RZ ;  /* 0x0000001069697c24 */ /* 0x000fe2000f8e02ff */
[-C--:B------:R-:W-:Y:S01]  /*7af0*/  LEA.HI.X.SX32 R237, R229, R7.reuse, 0x2, P6 ;  /* 0x00000007e5ed7211 */ /* 0x080fe200030f16ff */
[----:B------:R-:W-:Y:S01]  /*7b00*/  IMAD R110, R110, UR16, RZ ;  /* 0x000000106e6e7c24 */ /* 0x000fe2000f8e02ff */
[----:B------:R-:W-:Y:S01]  /*7b10*/  ISETP.GE.U32.AND P3, PT, R8, 0x7fffffc0, PT ;  /* 0x7fffffc00800780c */ /* 0x000fe20003f66070 */
[C---:B------:R-:W-:Y:S01]  /*7b20*/  VIADD R8, R252.reuse, 0xfffffffe ;  /* 0xfffffffefc087836 */ /* 0x040fe20000000000 */
[----:B------:R1:W-:Y:S01]  /*7b30*/  STL.64 [R1+0x28], R240 ;  /* 0x000028f001007387 */ /* 0x0003e20000100a00 */
[----:B------:R-:W-:Y:S01]  /*7b40*/  ISETP.GE.U32.AND P2, PT, R9, 0x7fffffbe, PT ;  /* 0x7fffffbe0900780c */ /* 0x000fe20003f46070 */
[----:B------:R-:W-:Y:S01]  /*7b50*/  VIADD R9, R252, 0xfffffffb ;  /* 0xfffffffbfc097836 */ /* 0x000fe20000000000 */
[----:B------:R-:W-:Y:S01]  /*7b60*/  USHF.L.U32 UR7, UR9, 0x15, URZ ;  /* 0x0000001509077899 */ /* 0x000fe200080006ff */
[----:B------:R-:W-:Y:S01]  /*7b70*/  STL.64 [R1+0x40], R242 ;  /* 0x000040f201007387 */ /* 0x000fe20000100a00 */
[----:B------:R-:W-:Y:S01]  /*7b80*/  ISETP.GE.U32.AND P4, PT, R8, 0x7fffffbf, PT ;  /* 0x7fffffbf0800780c */ /* 0x000fe20003f86070 */
[----:B------:R-:W-:Y:S01]  /*7b90*/  VIADD R8, R252, 0xfffffffc ;  /* 0xfffffffcfc087836 */ /* 0x000fe20000000000 */
[----:B------:R-:W-:Y:S01]  /*7ba0*/  ISETP.GE.U32.AND P5, PT, R9, 0x7fffffbc, PT ;  /* 0x7fffffbc0900780c */ /* 0x000fe20003fa6070 */
[----:B------:R2:W-:Y:S01]  /*7bb0*/  STL.64 [R1+0x20], R236 ;  /* 0x000020ec01007387 */ /* 0x0005e20000100a00 */
[----:B------:R-:W-:Y:S01]  /*7bc0*/  IMAD.U32 R9, RZ, RZ, UR60 ;  /* 0x0000003cff097e24 */ /* 0x000fe2000f8e00ff */
[----:B------:R-:W-:Y:S01]  /*7bd0*/  ULOP3.LUT UR7, UR7, 0x600000, URZ, 0xc0, !UPT ;  /* 0x0060000007077892 */ /* 0x000fe2000f8ec0ff */
[----:B------:R-:W-:Y:S01]  /*7be0*/  ISETP.GE.U32.AND P0, PT, R8, 0x7fffffbd, PT ;  /* 0x7fffffbd0800780c */ /* 0x000fe20003f06070 */
[----:B------:R-:W-:Y:S01]  /*7bf0*/  IMAD.U32 R8, RZ, RZ, UR61 ;  /* 0x0000003dff087e24 */ /* 0x000fe2000f8e00ff */
[----:B-1----:R-:W-:Y:S01]  /*7c00*/  IADD3 R240, P1, PT, R6, UR27, RZ ;  /* 0x0000001b06f07c10 */ /* 0x002fe2000ff3e0ff */
[----:B------:R-:W-:Y:S01]  /*7c10*/  IMAD R114, R114, UR16, RZ ;  /* 0x0000001072727c24 */ /* 0x000fe2000f8e02ff */
[----:B------:R-:W-:Y:S01]  /*7c20*/  UIADD3 UR12, UPT, UPT, UR11, UR7, URZ ;  /* 0x000000070b0c7290 */ /* 0x000fe2000fffe0ff */
[----:B------:R-:W-:Y:S01]  /*7c30*/  IMAD R123, R123, UR16, RZ ;  /* 0x000000107b7b7c24 */ /* 0x000fe2000f8e02ff */
[-C--:B------:R-:W-:Y:S01]  /*7c40*/  LEA.HI.X.SX32 R241, R225, R7.reuse, 0x2, P1 ;  /* 0x00000007e1f17211 */ /* 0x080fe200008f16ff */
[----:B------:R-:W-:Y:S01]  /*7c50*/  IMAD R131, R131, UR16, RZ ;  /* 0x0000001083837c24 */ /* 0x000fe2000f8e02ff */
[-C--:B------:R-:W-:Y:S01]  /*7c60*/  LEA R232, P1, R46, R6.reuse, 0x5 ;  /* 0x000000062ee87211 */ /* 0x080fe200078228ff */
[----:B------:R-:W-:Y:S01]  /*7c70*/  IMAD R135, R135, UR16, RZ ;  /* 0x0000001087877c24 */ /* 0x000fe2000f8e02ff */
[----:B--2---:R-:W-:Y:S01]  /*7c80*/  IADD3 R236, P6, PT, R6, UR26, RZ ;  /* 0x0000001a06ec7c10 */ /* 0x004fe2000ffde0ff */
[----:B------:R-:W-:Y:S01]  /*7c90*/  STL.64 [R1+0x18], R240 ;  /* 0x000018f001007387 */ /* 0x000fe20000100a00 */
[-C--:B------:R-:W-:Y:S01]  /*7ca0*/  LEA.HI.X.SX32 R233, R220, R7.reuse, 0x2, P1 ;  /* 0x00000007dce97211 */ /* 0x080fe200008f16ff */
[----:B------:R-:W-:Y:S01]  /*7cb0*/  IMAD R143, R143, UR16, RZ ;  /* 0x000000108f8f7c24 */ /* 0x000fe2000f8e02ff */
[-C--:B------:R-:W-:Y:S01]  /*7cc0*/  LEA.HI.X.SX32 R237, R224, R7.reuse, 0x2, P6 ;  /* 0x00000007e0ed7211 */ /* 0x080fe200030f16ff */
[----:B------:R-:W-:Y:S01]  /*7cd0*/  IMAD R147, R147, UR16, RZ ;  /* 0x0000001093937c24 */ /* 0x000fe2000f8e02ff */
[C---:B------:R-:W-:Y:S01]  /*7ce0*/  IADD3 R228, P6, PT, R6.reuse, UR25, RZ ;  /* 0x0000001906e47c10 */ /* 0x040fe2000ffde0ff */
[----:B------:R-:W-:Y:S01]  /*7cf0*/  IMAD R151, R151, UR16, RZ ;  /* 0x0000001097977c24 */ /* 0x000fe2000f8e02ff */
[----:B------:R-:W-:Y:S01]  /*7d00*/  IADD3 R250, P1, PT, R6, UR24, RZ ;  /* 0x0000001806fa7c10 */ /* 0x000fe2000ff3e0ff */
[----:B------:R-:W-:Y:S01]  /*7d10*/  STL.64 [R1+0x10], R236 ;  /* 0x000010ec01007387 */ /* 0x000fe20000100a00 */
[-C--:B------:R-:W-:Y:S01]  /*7d20*/  LEA.HI.X.SX32 R229, R14, R7.reuse, 0x2, P6 ;  /* 0x000000070ee57211 */ /* 0x080fe200030f16ff */
[----:B------:R-:W-:Y:S01]  /*7d30*/  IMAD R158, R158, UR16, RZ ;  /* 0x000000109e9e7c24 */ /* 0x000fe2000f8e02ff */
[----:B------:R-:W-:Y:S01]  /*7d40*/  IADD3 R248, P6, PT, R6, UR23, RZ ;  /* 0x0000001706f87c10 */ /* 0x000fe2000ffde0ff */
[----:B------:R-:W-:Y:S01]  /*7d50*/  STL.64 [R1+0x8], R232 ;  /* 0x000008e801007387 */ /* 0x000fe20000100a00 */
[-C--:B------:R-:W-:Y:S01]  /*7d60*/  LEA.HI.X.SX32 R251, R12, R7.reuse, 0x2, P1 ;  /* 0x000000070cfb7211 */ /* 0x080fe200008f16ff */
[----:B------:R-:W-:Y:S01]  /*7d70*/  IMAD R166, R166, UR16, RZ ;  /* 0x00000010a6a67c24 */ /* 0x000fe2000f8e02ff */
[----:B------:R-:W-:Y:S01]  /*7d80*/  IADD3 R246, P1, PT, R6, UR22, RZ ;  /* 0x0000001606f67c10 */ /* 0x000fe2000ff3e0ff */
[----:B------:R1:W-:Y:S01]  /*7d90*/  STL.64 [R1], R228 ;  /* 0x000000e401007387 */ /* 0x0003e20000100a00 */
[-C--:B------:R-:W-:Y:S01]  /*7da0*/  LEA.HI.X.SX32 R249, R8, R7.reuse, 0x2, P6 ;  /* 0x0000000708f97211 */ /* 0x080fe200030f16ff */
[----:B------:R-:W-:Y:S01]  /*7db0*/  IMAD R169, R169, UR16, RZ ;  /* 0x00000010a9a97c24 */ /* 0x000fe2000f8e02ff */
[----:B------:R-:W-:Y:S01]  /*7dc0*/  IADD3 R8, P6, PT, R6, UR21, RZ ;  /* 0x0000001506087c10 */ /* 0x000fe2000ffde0ff */
[----:B------:R-:W-:Y:S01]  /*7dd0*/  IMAD R141, R141, UR16, RZ ;  /* 0x000000108d8d7c24 */ /* 0x000fe2000f8e02ff */
[-C--:B------:R-:W-:Y:S01]  /*7de0*/  LEA.HI.X.SX32 R247, R10, R7.reuse, 0x2, P1 ;  /* 0x000000070af77211 */ /* 0x080fe200008f16ff */
[----:B------:R-:W-:Y:S01]  /*7df0*/  IMAD R177, R177, UR16, RZ ;  /* 0x00000010b1b17c24 */ /* 0x000fe2000f8e02ff */
[C---:B------:R-:W-:Y:S01]  /*7e00*/  IADD3 R10, P1, PT, R6.reuse, UR20, RZ ;  /* 0x00000014060a7c10 */ /* 0x040fe2000ff3e0ff */
[----:B------:R-:W-:Y:S01]  /*7e10*/  IMAD R179, R179, UR16, RZ ;  /* 0x00000010b3b37c24 */ /* 0x000fe2000f8e02ff */
[-C--:B------:R-:W-:Y:S01]  /*7e20*/  LEA.HI.X.SX32 R9, R9, R7.reuse, 0x2, P6 ;  /* 0x0000000709097211 */ /* 0x080fe200030f16ff */
[----:B------:R-:W-:Y:S01]  /*7e30*/  IMAD R181, R181, UR16, RZ ;  /* 0x00000010b5b57c24 */ /* 0x000fe2000f8e02ff */
[----:B------:R-:W-:Y:S01]  /*7e40*/  IADD3 R12, P6, PT, R6, UR17, RZ ;  /* 0x00000011060c7c10 */ /* 0x000fe2000ffde0ff */
[----:B------:R-:W-:Y:S01]  /*7e50*/  IMAD R183, R183, UR16, RZ ;  /* 0x00000010b7b77c24 */ /* 0x000fe2000f8e02ff */
[-C--:B------:R-:W-:Y:S01]  /*7e60*/  LEA.HI.X.SX32 R11, R11, R7.reuse, 0x2, P1 ;  /* 0x000000070b0b7211 */ /* 0x080fe200008f16ff */
[----:B------:R-:W-:Y:S01]  /*7e70*/  IMAD R185, R185, UR16, RZ ;  /* 0x00000010b9b97c24 */ /* 0x000fe2000f8e02ff */
[-C--:B------:R-:W-:Y:S01]  /*7e80*/  LEA R14, P1, R46, R6.reuse, 0x6 ;  /* 0x000000062e0e7211 */ /* 0x080fe200078230ff */
[----:B------:R-:W-:Y:S01]  /*7e90*/  IMAD R187, R187, UR16, RZ ;  /* 0x00000010bbbb7c24 */ /* 0x000fe2000f8e02ff */
[-C--:B------:R-:W-:Y:S01]  /*7ea0*/  LEA.HI.X.SX32 R13, R13, R7.reuse, 0x2, P6 ;  /* 0x000000070d0d7211 */ /* 0x080fe200030f16ff */
[----:B------:R-:W-:Y:S01]  /*7eb0*/  IMAD R189, R189, UR16, RZ ;  /* 0x00000010bdbd7c24 */ /* 0x000fe2000f8e02ff */
[-C--:B------:R-:W-:Y:S01]  /*7ec0*/  IADD3 R16, P6, PT, R16, R6.reuse, RZ ;  /* 0x0000000610107210 */ /* 0x080fe20007fde0ff */
        /* <DEDUP_REMOVED lines=11> */
[----:B------:R-:W-:Y:S01]  /*7f80*/  IADD3 R22, P1, PT, R22, R6, RZ ;  /* 0x0000000616167210 */ /* 0x000fe20007f3e0ff */
[----:B------:R-:W-:Y:S01]  /*7f90*/  IMAD R211, R211, UR16, RZ ;  /* 0x00000010d3d37c24 */ /* 0x000fe2000f8e02ff */
[----:B------:R-:W-:-:S02]  /*7fa0*/  LEA.HI.X.SX32 R21, R21, R7, 0x2, P6 ;  /* 0x0000000715157211 */ /* 0x000fc400030f16ff */
[-C--:B------:R-:W-:Y:S02]  /*7fb0*/  IADD3 R24, P6, PT, R24, R6.reuse, RZ ;  /* 0x0000000618187210 */ /* 0x080fe40007fde0ff */
[-C--:B------:R-:W-:Y:S02]  /*7fc0*/  LEA.HI.X.SX32 R23, R23, R7.reuse, 0x2, P1 ;  /* 0x0000000717177211 */ /* 0x080fe400008f16ff */
[-C--:B------:R-:W-:Y:S02]  /*7fd0*/  IADD3 R26, P1, PT, R26, R6.reuse, RZ ;  /* 0x000000061a1a7210 */ /* 0x080fe40007f3e0ff */
[-C--:B------:R-:W-:Y:S02]  /*7fe0*/  LEA.HI.X.SX32 R25, R25, R7.reuse, 0x2, P6 ;  /* 0x0000000719197211 */ /* 0x080fe400030f16ff */
[----:B------:R-:W-:Y:S02]  /*7ff0*/  IADD3 R28, P6, PT, R28, R6, RZ ;  /* 0x000000061c1c7210 */ /* 0x000fe40007fde0ff */
        /* <DEDUP_REMOVED lines=17> */
[----:B------:R-:W-:Y:S02]  /*8110*/  LEA R46, P1, R46, R6, 0x7 ;  /* 0x000000062e2e7211 */ /* 0x000fe400078238ff */
        /* <DEDUP_REMOVED lines=49> */
[CC--:B-1----:R-:W-:Y:S02]  /*8430*/  LEA R228, P6, R214.reuse, R244.reuse, 0x2 ;  /* 0x000000f4d6e47211 */ /* 0x0c2fe400078c10ff */
[----:B------:R-:W-:Y:S02]  /*8440*/  LEA.HI.X.SX32 R99, R99, R7, 0x2, P1 ;  /* 0x0000000763637211 */ /* 0x000fe400008f16ff */
[C---:B------:R-:W-:Y:S02]  /*8450*/  LEA R224, P1, R213.reuse, R244, 0x2 ;  /* 0x000000f4d5e07211 */ /* 0x040fe400078210ff */
[-C--:B------:R-:W-:Y:S02]  /*8460*/  LEA.HI.X.SX32 R229, R214, R68.reuse, 0x2, P6 ;  /* 0x00000044d6e57211 */ /* 0x080fe400030f16ff */
[----:B------:R-:W-:-:S03]  /*8470*/  LEA.HI.X.SX32 R225, R213, R68, 0x2, P1 ;  /* 0x00000044d5e17211 */ /* 0x000fc600008f16ff */
[----:B------:R1:W-:Y:S04]  /*8480*/  STL.64 [R1+0x228], R228 ;  /* 0x000228e401007387 */ /* 0x0003e80000100a00 */
[----:B------:R2:W-:Y:S01]  /*8490*/  STL.64 [R1+0x220], R224 ;  /* 0x000220e001007387 */ /* 0x0005e20000100a00 */
[-C--:B-1----:R-:W-:Y:S02]  /*84a0*/  LEA R228, P6, R212, R244.reuse, 0x2 ;  /* 0x000000f4d4e47211 */ /* 0x082fe400078c10ff */
[----:B--2---:R-:W-:Y:S02]  /*84b0*/  LEA R224, P1, R208, R244, 0x2 ;  /* 0x000000f4d0e07211 */ /* 0x004fe400078210ff */
[-C--:B------:R-:W-:Y:S02]  /*84c0*/  LEA.HI.X.SX32 R229, R212, R68.reuse, 0x2, P6 ;  /* 0x00000044d4e57211 */ /* 0x080fe400030f16ff */
[----:B------:R-:W-:-:S03]  /*84d0*/  LEA.HI.X.SX32 R225, R208, R68, 0x2, P1 ;  /* 0x00000044d0e17211 */ /* 0x000fc600008f16ff */
[----:B------:R1:W-:Y:S04]  /*84e0*/  STL.64 [R1+0x218], R228 ;  /* 0x000218e401007387 */ /* 0x0003e80000100a00 */
[----:B------:R2:W-:Y:S01]  /*84f0*/  STL.64 [R1+0x210], R224 ;  /* 0x000210e001007387 */ /* 0x0005e20000100a00 */
[CC--:B-1----:R-:W-:Y:S02]  /*8500*/  LEA R228, P6, R206.reuse, R244.reuse, 0x2 ;  /* 0x000000f4cee47211 */ /* 0x0c2fe400078c10ff */
[----:B--2---:R-:W-:Y:S02]  /*8510*/  LEA R224, P1, R205, R244, 0x2 ;  /* 0x000000f4cde07211 */ /* 0x004fe400078210ff */
[----:B------:R-:W-:Y:S02]  /*8520*/  LEA.HI.X.SX32 R229, R206, R68, 0x2, P6 ;  /* 0x00000044cee57211 */ /* 0x000fe400030f16ff */
[----:B------:R-:W-:-:S02]  /*8530*/  LEA R212, P6, R204, R244, 0x2 ;  /* 0x000000f4ccd47211 */ /* 0x000fc400078c10ff */
[-C--:B------:R-:W-:Y:S02]  /*8540*/  LEA.HI.X.SX32 R225, R205, R68.reuse, 0x2, P1 ;  /* 0x00000044cde17211 */ /* 0x080fe400008f16ff */
[----:B------:R-:W-:-:S03]  /*8550*/  LEA.HI.X.SX32 R213, R204, R68, 0x2, P6 ;  /* 0x00000044ccd57211 */ /* 0x000fc600030f16ff */
[----:B------:R1:W-:Y:S04]  /*8560*/  STL.64 [R1+0x200], R224 ;  /* 0x000200e001007387 */ /* 0x0003e80000100a00 */
[----:B------:R-:W-:Y:S04]  /*8570*/  STL.64 [R1+0x208], R228 ;  /* 0x000208e401007387 */ /* 0x000fe80000100a00 */
[----:B------:R2:W-:Y:S01]  /*8580*/  STL.64 [R1+0x1f8], R212 ;  /* 0x0001f8d401007387 */ /* 0x0005e20000100a00 */
[----:B-1----:R-:W-:-:S04]  /*8590*/  LEA R224, P1, R202, R244, 0x2 ;  /* 0x000000f4cae07211 */ /* 0x002fc800078210ff */
[----:B------:R-:W-:Y:S02]  /*85a0*/  LEA.HI.X.SX32 R225, R202, R68, 0x2, P1 ;  /* 0x00000044cae17211 */ /* 0x000fe400008f16ff */
[CC--:B------:R-:W-:Y:S02]  /*85b0*/  LEA R204, P1, R200.reuse, R244.reuse, 0x2 ;  /* 0x000000f4c8cc7211 */ /* 0x0c0fe400078210ff */
[C---:B--2---:R-:W-:Y:S01]  /*85c0*/  LEA R212, P6, R201.reuse, R244, 0x2 ;  /* 0x000000f4c9d47211 */ /* 0x044fe200078c10ff */
[----:B------:R-:W-:Y:S01]  /*85d0*/  STL.64 [R1+0x1f0], R224 ;  /* 0x0001f0e001007387 */ /* 0x000fe20000100a00 */
[-C--:B------:R-:W-:Y:S02]  /*85e0*/  LEA.HI.X.SX32 R205, R200, R68.reuse, 0x2, P1 ;  /* 0x00000044c8cd7211 */ /* 0x080fe400008f16ff */
[----:B------:R-:W-:-:S05]  /*85f0*/  LEA.HI.X.SX32 R213, R201, R68, 0x2, P6 ;  /* 0x00000044c9d57211 */ /* 0x000fca00030f16ff */
        /* <DEDUP_REMOVED lines=13> */
[-C--:B------:R-:W-:Y:S02]  /*86d0*/  LEA R198, P1, R186, R244.reuse, 0x2 ;  /* 0x000000f4bac67211 */ /* 0x080fe400078210ff */
[----:B--2---:R-:W-:Y:S01]  /*86e0*/  LEA R200, P6, R190, R244, 0x2 ;  /* 0x000000f4bec87211 */ /* 0x004fe200078c10ff */
[----:B------:R-:W-:Y:S01]  /*86f0*/  STL.64 [R1+0x1c0], R204 ;  /* 0x0001c0cc01007387 */ /* 0x000fe20000100a00 */
[-C--:B------:R-:W-:Y:S02]  /*8700*/  LEA.HI.X.SX32 R199, R186, R68.reuse, 0x2, P1 ;  /* 0x00000044bac77211 */ /* 0x080fe400008f16ff */
[----:B------:R-:W-:-:S05]  /*8710*/  LEA.HI.X.SX32 R201, R190, R68, 0x2, P6 ;  /* 0x00000044bec97211 */ /* 0x000fca00030f16ff */
        /* <DEDUP_REMOVED lines=9> */
[C---:B--2---:R-:W-:Y:S02]  /*87b0*/  LEA R198, P1, R175.reuse, R244, 0x2 ;  /* 0x000000f4afc67211 */ /* 0x044fe400078210ff */
        /* <DEDUP_REMOVED lines=14> */
[----:B------:R-:W-:Y:S01]  /*88a0*/  LEA.HI.X.SX32 R199, R171, R68, 0x2, P1 ;  /* 0x00000044abc77211 */ /* 0x000fe200008f16ff */
[----:B------:R-:W-:Y:S01]  /*88b0*/  STL.64 [R1+0x178], R200 ;  /* 0x000178c801007387 */ /* 0x000fe20000100a00 */
[----:B------:R-:W-:Y:S02]  /*88c0*/  LEA R172, P1, R168, R244, 0x2 ;  /* 0x000000f4a8ac7211 */ /* 0x000fe400078210ff */
[-C--:B------:R-:W-:Y:S01]  /*88d0*/  LEA.HI.X.SX32 R175, R170, R68.reuse, 0x2, P6 ;  /* 0x00000044aaaf7211 */ /* 0x080fe200030f16ff */
[----:B------:R-:W-:Y:S01]  /*88e0*/  STL.64 [R1+0x170], R198 ;  /* 0x000170c601007387 */ /* 0x000fe20000100a00 */
[----:B------:R-:W-:Y:S01]  /*88f0*/  LEA.HI.X.SX32 R173, R168, R68, 0x2, P1 ;  /* 0x00000044a8ad7211 */ /* 0x000fe200008f16ff */
[----:B------:R-:W-:Y:S02]  /*8900*/  IMAD R168, R163, UR16, RZ ;  /* 0x00000010a3a87c24 */ /* 0x000fe4000f8e02ff */
[----:B------:R1:W-:Y:S01]  /*8910*/  STL.64 [R1+0x168], R174 ;  /* 0x000168ae01007387 */ /* 0x0003e20000100a00 */
[----:B------:R-:W-:-:S02]  /*8920*/  IMAD R163, R70, UR16, RZ ;  /* 0x0000001046a37c24 */ /* 0x000fc4000f8e02ff */
[----:B------:R-:W-:Y:S01]  /*8930*/  IMAD R70, R139, UR16, RZ ;  /* 0x000000108b467c24 */ /* 0x000fe2000f8e02ff */
[----:B------:R2:W-:Y:S01]  /*8940*/  STL.64 [R1+0x160], R172 ;  /* 0x000160ac01007387 */ /* 0x0005e20000100a00 */
[-C--:B-1----:R-:W-:Y:S02]  /*8950*/  LEA R174, P6, R167, R244.reuse, 0x2 ;  /* 0x000000f4a7ae7211 */ /* 0x082fe400078c10ff */
[----:B--2---:R-:W-:Y:S02]  /*8960*/  LEA R172, P1, R165, R244, 0x2 ;  /* 0x000000f4a5ac7211 */ /* 0x004fe400078210ff */
[----:B------:R-:W-:Y:S01]  /*8970*/  LEA.HI.X.SX32 R175, R167, R68, 0x2, P6 ;  /* 0x00000044a7af7211 */ /* 0x000fe200030f16ff */
[----:B------:R-:W-:Y:S01]  /*8980*/  IMAD R167, R69, UR16, RZ ;  /* 0x0000001045a77c24 */ /* 0x000fe2000f8e02ff */
[----:B------:R-:W-:Y:S01]  /*8990*/  LEA R170, P6, R164, R244, 0x2 ;  /* 0x000000f4a4aa7211 */ /* 0x000fe200078c10ff */
[----:B------:R-:W-:Y:S01]  /*89a0*/  IMAD R69, R119, UR16, RZ ;  /* 0x0000001077457c24 */ /* 0x000fe2000f8e02ff */
[----:B------:R-:W-:-:S02]  /*89b0*/  LEA.HI.X.SX32 R173, R165, R68, 0x2, P1 ;  /* 0x00000044a5ad7211 */ /* 0x000fc400008f16ff */
[----:B------:R-:W-:-:S03]  /*89c0*/  LEA.HI.X.SX32 R171, R164, R68, 0x2, P6 ;  /* 0x00000044a4ab7211 */ /* 0x000fc600030f16ff */
[----:B------:R1:W-:Y:S04]  /*89d0*/  STL.64 [R1+0x150], R172 ;  /* 0x000150ac01007387 */ /* 0x0003e80000100a00 */
[----:B------:R-:W-:Y:S04]  /*89e0*/  STL.64 [R1+0x158], R174 ;  /* 0x000158ae01007387 */ /* 0x000fe80000100a00 */
[----:B------:R2:W-:Y:S01]  /*89f0*/  STL.64 [R1+0x148], R170 ;  /* 0x000148aa01007387 */ /* 0x0005e20000100a00 */
[----:B-1----:R-:W-:-:S04]  /*8a00*/  LEA R172, P1, R162, R244, 0x2 ;  /* 0x000000f4a2ac7211 */ /* 0x002fc800078210ff */
[----:B------:R-:W-:Y:S01]  /*8a10*/  LEA.HI.X.SX32 R173, R162, R68, 0x2, P1 ;  /* 0x00000044a2ad7211 */ /* 0x000fe200008f16ff */
[----:B------:R-:W-:Y:S01]  /*8a20*/  IMAD R162, R160, UR16, RZ ;  /* 0x00000010a0a27c24 */ /* 0x000fe2000f8e02ff */
[-C--:B------:R-:W-:Y:S01]  /*8a30*/  LEA R164, P1, R159, R244.reuse, 0x2 ;  /* 0x000000f49fa47211 */ /* 0x080fe200078210ff */
[----:B------:R-:W-:Y:S01]  /*8a40*/  IMAD R160, R156, UR16, RZ ;  /* 0x000000109ca07c24 */ /* 0x000fe2000f8e02ff */
[----:B--2---:R-:W-:Y:S01]  /*8a50*/  LEA R170, P6, R161, R244, 0x2 ;  /* 0x000000f4a1aa7211 */ /* 0x004fe200078c10ff */
[----:B------:R-:W-:Y:S01]  /*8a60*/  STL.64 [R1+0x140], R172 ;  /* 0x000140ac01007387 */ /* 0x000fe20000100a00 */
[-C--:B------:R-:W-:Y:S01]  /*8a70*/  LEA.HI.X.SX32 R165, R159, R68.reuse, 0x2, P1 ;  /* 0x000000449fa57211 */ /* 0x080fe200008f16ff */
[----:B------:R-:W-:Y:S01]  /*8a80*/  IMAD R156, R153, UR16, RZ ;  /* 0x00000010999c7c24 */ /* 0x000fe2000f8e02ff */
[----:B------:R-:W-:Y:S01]  /*8a90*/  LEA.HI.X.SX32 R171, R161, R68, 0x2, P6 ;  /* 0x00000044a1ab7211 */ /* 0x000fe200030f16ff */
[----:B------:R-:W-:Y:S02]  /*8aa0*/  IMAD R153, R117, UR16, RZ ;  /* 0x0000001075997c24 */ /* 0x000fe4000f8e02ff */
[----:B------:R-:W-:-:S02]  /*8ab0*/  IMAD R161, R102, UR16, RZ ;  /* 0x0000001066a17c24 */ /* 0x000fc4000f8e02ff */
[----:B------:R1:W-:Y:S01]  /*8ac0*/  STL.64 [R1+0x138], R170 ;  /* 0x000138aa01007387 */ /* 0x0003e20000100a00 */
[----:B------:R-:W-:-:S03]  /*8ad0*/  IMAD R159, R104, UR16, RZ ;  /* 0x00000010689f7c24 */ /* 0x000fc6000f8e02ff */
[----:B------:R2:W-:Y:S01]  /*8ae0*/  STL.64 [R1+0x130], R164 ;  /* 0x000130a401007387 */ /* 0x0005e20000100a00 */
[-C--:B-1----:R-:W-:Y:S02]  /*8af0*/  LEA R170, P6, R157, R244.reuse, 0x2 ;  /* 0x000000f49daa7211 */ /* 0x082fe400078c10ff */
[----:B--2---:R-:W-:Y:S02]  /*8b00*/  LEA R164, P1, R155, R244, 0x2 ;  /* 0x000000f49ba47211 */ /* 0x004fe400078210ff */
[-C--:B------:R-:W-:Y:S01]  /*8b10*/  LEA.HI.X.SX32 R171, R157, R68.reuse, 0x2, P6 ;  /* 0x000000449dab7211 */ /* 0x080fe200030f16ff */
[----:B------:R-:W-:Y:S01]  /*8b20*/  IMAD R157, R108, UR16, RZ ;  /* 0x000000106c9d7c24 */ /* 0x000fe2000f8e02ff */
[----:B------:R-:W-:-:S03]  /*8b30*/  LEA.HI.X.SX32 R165, R155, R68, 0x2, P1 ;  /* 0x000000449ba57211 */ /* 0x000fc600008f16ff */
[----:B------:R1:W-:Y:S04]  /*8b40*/  STL.64 [R1+0x128], R170 ;  /* 0x000128aa01007387 */ /* 0x0003e80000100a00 */
[----:B------:R2:W-:Y:S01]  /*8b50*/  STL.64 [R1+0x120], R164 ;  /* 0x000120a401007387 */ /* 0x0005e20000100a00 */
[-C--:B-1----:R-:W-:Y:S02]  /*8b60*/  LEA R170, P6, R154, R244.reuse, 0x2 ;  /* 0x000000f49aaa7211 */ /* 0x082fe400078c10ff */
[----:B--2---:R-:W-:Y:S02]  /*8b70*/  LEA R164, P1, R152, R244, 0x2 ;  /* 0x000000f498a47211 */ /* 0x004fe400078210ff */
[-C--:B------:R-:W-:Y:S02]  /*8b80*/  LEA.HI.X.SX32 R171, R154, R68.reuse, 0x2, P6 ;  /* 0x000000449aab7211 */ /* 0x080fe400030f16ff */
[----:B------:R-:W-:Y:S01]  /*8b90*/  LEA.HI.X.SX32 R165, R152, R68, 0x2, P1 ;  /* 0x0000004498a57211 */ /* 0x000fe200008f16ff */
[----:B------:R-:W-:-:S02]  /*8ba0*/  IMAD R152, R149, UR16, RZ ;  /* 0x0000001095987c24 */ /* 0x000fc4000f8e02ff */
[----:B------:R1:W-:Y:S01]  /*8bb0*/  STL.64 [R1+0x118], R170 ;  /* 0x000118aa01007387 */ /* 0x0003e20000100a00 */
[----:B------:R-:W-:-:S03]  /*8bc0*/  IMAD R149, R125, UR16, RZ ;  /* 0x000000107d957c24 */ /* 0x000fc6000f8e02ff */
[----:B------:R2:W-:Y:S01]  /*8bd0*/  STL.64 [R1+0x110], R164 ;  /* 0x000110a401007387 */ /* 0x0005e20000100a00 */
[-C--:B-1----:R-:W-:Y:S02]  /*8be0*/  LEA R170, P6, R150, R244.reuse, 0x2 ;  /* 0x000000f496aa7211 */ /* 0x082fe400078c10ff */
[----:B--2---:R-:W-:Y:S02]  /*8bf0*/  LEA R164, P1, R148, R244, 0x2 ;  /* 0x000000f494a47211 */ /* 0x004fe400078210ff */
[----:B------:R-:W-:Y:S01]  /*8c00*/  LEA.HI.X.SX32 R171, R150, R68, 0x2, P6 ;  /* 0x0000004496ab7211 */ /* 0x000fe200030f16ff */
[----:B------:R-:W-:Y:S01]  /*8c10*/  IMAD R150, R129, UR16, RZ ;  /* 0x0000001081967c24 */ /* 0x000fe2000f8e02ff */
[----:B------:R-:W-:Y:S02]  /*8c20*/  LEA R154, P6, R146, R244, 0x2 ;  /* 0x000000f4929a7211 */ /* 0x000fe400078c10ff */
[-C--:B------:R-:W-:Y:S01]  /*8c30*/  LEA.HI.X.SX32 R165, R148, R68.reuse, 0x2, P1 ;  /* 0x0000004494a57211 */ /* 0x080fe200008f16ff */
[----:B------:R-:W-:Y:S01]  /*8c40*/  IMAD R148, R145, UR16, RZ ;  /* 0x0000001091947c24 */ /* 0x000fe2000f8e02ff */
[----:B------:R-:W-:Y:S01]  /*8c50*/  LEA.HI.X.SX32 R155, R146, R68, 0x2, P6 ;  /* 0x00000044929b7211 */ /* 0x000fe200030f16ff */
[----:B------:R-:W-:-:S02]  /*8c60*/  IMAD R146, R137, UR16, RZ ;  /* 0x0000001089927c24 */ /* 0x000fc4000f8e02ff */
[----:B------:R1:W-:Y:S04]  /*8c70*/  STL.64 [R1+0x100], R164 ;  /* 0x000100a401007387 */ /* 0x0003e80000100a00 */
[----:B------:R-:W-:Y:S04]  /*8c80*/  STL.64 [R1+0x108], R170 ;  /* 0x000108aa01007387 */ /* 0x000fe80000100a00 */
[----:B------:R2:W-:Y:S01]  /*8c90*/  STL.64 [R1+0xf8], R154 ;  /* 0x0000f89a01007387 */ /* 0x0005e20000100a00 */
[----:B-1----:R-:W-:-:S04]  /*8ca0*/  LEA R164, P1, R144, R244, 0x2 ;  /* 0x000000f490a47211 */ /* 0x002fc800078210ff */
[----:B------:R-:W-:Y:S02]  /*8cb0*/  LEA.HI.X.SX32 R165, R144, R68, 0x2, P1 ;  /* 0x0000004490a57211 */ /* 0x000fe400008f16ff */
[----:B--2---:R-:W-:-:S03]  /*8cc0*/  LEA R154, P6, R142, R244, 0x2 ;  /* 0x000000f48e9a7211 */ /* 0x004fc600078c10ff */
[----:B------:R1:W-:Y:S01]  /*8cd0*/  STL.64 [R1+0xf0], R164 ;  /* 0x0000f0a401007387 */ /* 0x0003e20000100a00 */
[----:B------:R-:W-:-:S05]  /*8ce0*/  LEA.HI.X.SX32 R155, R142, R68, 0x2, P6 ;  /* 0x000000448e9b7211 */ /* 0x000fca00030f16ff */
[----:B------:R2:W-:Y:S01]  /*8cf0*/  STL.64 [R1+0xe8], R154 ;  /* 0x0000e89a01007387 */ /* 0x0005e20000100a00 */
[----:B-1----:R-:W-:-:S04]  /*8d00*/  LEA R164, P1, R140, R244, 0x2 ;  /* 0x000000f48ca47211 */ /* 0x002fc800078210ff */
[----:B------:R-:W-:Y:S02]  /*8d10*/  LEA.HI.X.SX32 R165, R140, R68, 0x2, P1 ;  /* 0x000000448ca57211 */ /* 0x000fe400008f16ff */
[-C--:B------:R-:W-:Y:S02]  /*8d20*/  LEA R144, P1, R136, R244.reuse, 0x2 ;  /* 0x000000f488907211 */ /* 0x080fe400078210ff */
[----:B--2---:R-:W-:Y:S01]  /*8d30*/  LEA R154, P6, R138, R244, 0x2 ;  /* 0x000000f48a9a7211 */ /* 0x004fe200078c10ff */
[----:B------:R1:W-:Y:S01]  /*8d40*/  STL.64 [R1+0xe0], R164 ;  /* 0x0000e0a401007387 */ /* 0x0003e20000100a00 */
[-C--:B------:R-:W-:Y:S02]  /*8d50*/  LEA.HI.X.SX32 R145, R136, R68.reuse, 0x2, P1 ;  /* 0x0000004488917211 */ /* 0x080fe400008f16ff */
[----:B------:R-:W-:-:S05]  /*8d60*/  LEA.HI.X.SX32 R155, R138, R68, 0x2, P6 ;  /* 0x000000448a9b7211 */ /* 0x000fca00030f16ff */
[----:B------:R2:W-:Y:S01]  /*8d70*/  STL.64 [R1+0xd8], R154 ;  /* 0x0000d89a01007387 */ /* 0x0005e20000100a00 */
[----:B-1----:R-:W-:-:S03]  /*8d80*/  LEA R164, P1, R132, R244, 0x2 ;  /* 0x000000f484a47211 */ /* 0x002fc600078210ff */
[----:B------:R1:W-:Y:S01]  /*8d90*/  STL.64 [R1+0xd0], R144 ;  /* 0x0000d09001007387 */ /* 0x0003e20000100a00 */
[----:B------:R-:W-:Y:S02]  /*8da0*/  LEA.HI.X.SX32 R165, R132, R68, 0x2, P1 ;  /* 0x0000004484a57211 */ /* 0x000fe400008f16ff */
[-C--:B------:R-:W-:Y:S02]  /*8db0*/  LEA R136, P1, R128, R244.reuse, 0x2 ;  /* 0x000000f480887211 */ /* 0x080fe400078210ff */
[----:B--2---:R-:W-:Y:S02]  /*8dc0*/  LEA R154, P6, R134, R244, 0x2 ;  /* 0x000000f4869a7211 */ /* 0x004fe400078c10ff */
[-C--:B------:R-:W-:Y:S02]  /*8dd0*/  LEA.HI.X.SX32 R137, R128, R68.reuse, 0x2, P1 ;  /* 0x0000004480897211 */ /* 0x080fe400008f16ff */
[----:B------:R-:W-:Y:S01]  /*8de0*/  LEA.HI.X.SX32 R155, R134, R68, 0x2, P6 ;  /* 0x00000044869b7211 */ /* 0x000fe200030f16ff */
[----:B-1----:R-:W-:-:S04]  /*8df0*/  IMAD R145, R133, UR16, RZ ;  /* 0x0000001085917c24 */ /* 0x002fc8000f8e02ff */
[----:B------:R1:W-:Y:S04]  /*8e00*/  STL.64 [R1+0xc8], R154 ;  /* 0x0000c89a01007387 */ /* 0x0003e80000100a00 */
[----:B------:R2:W-:Y:S04]  /*8e10*/  STL.64 [R1+0xc0], R164 ;  /* 0x0000c0a401007387 */ /* 0x0005e80000100a00 */
[----:B------:R3:W-:Y:S01]  /*8e20*/  STL.64 [R1+0xb0], R136 ;  /* 0x0000b08801007387 */ /* 0x0007e20000100a00 */
[----:B-1----:R-:W-:-:S04]  /*8e30*/  LEA R154, P6, R130, R244, 0x2 ;  /* 0x000000f4829a7211 */ /* 0x002fc800078c10ff */
[----:B------:R-:W-:Y:S01]  /*8e40*/  LEA.HI.X.SX32 R155, R130, R68, 0x2, P6 ;  /* 0x00000044829b7211 */ /* 0x000fe200030f16ff */
[----:B--2---:R-:W-:Y:S01]  /*8e50*/  IMAD R165, R2, UR16, RZ ;  /* 0x0000001002a57c24 */ /* 0x004fe2000f8e02ff */
[-C--:B------:R-:W-:Y:S01]  /*8e60*/  LEA R132, P6, R126, R244.reuse, 0x2 ;  /* 0x000000f47e847211 */ /* 0x080fe200078c10ff */
[----:B------:R-:W-:Y:S01]  /*8e70*/  IMAD R2, R127, UR16, RZ ;  /* 0x000000107f027c24 */ /* 0x000fe2000f8e02ff */
[----:B---3--:R-:W-:Y:S01]  /*8e80*/  LEA R136, P1, R124, R244, 0x2 ;  /* 0x000000f47c887211 */ /* 0x008fe200078210ff */
[----:B------:R1:W-:Y:S01]  /*8e90*/  STL.64 [R1+0xb8], R154 ;  /* 0x0000b89a01007387 */ /* 0x0003e20000100a00 */
[-C--:B------:R-:W-:Y:S02]  /*8ea0*/  LEA.HI.X.SX32 R133, R126, R68.reuse, 0x2, P6 ;  /* 0x000000447e857211 */ /* 0x080fe400030f16ff */
[----:B------:R-:W-:Y:S02]  /*8eb0*/  LEA.HI.X.SX32 R137, R124, R68, 0x2, P1 ;  /* 0x000000447c897211 */ /* 0x000fe400008f16ff */
[C---:B------:R-:W-:Y:S01]  /*8ec0*/  LEA R128, P1, R120.reuse, R244, 0x2 ;  /* 0x000000f478807211 */ /* 0x040fe200078210ff */
[----:B------:R2:W-:Y:S03]  /*8ed0*/  STL.64 [R1+0xa8], R132 ;  /* 0x0000a88401007387 */ /* 0x0005e60000100a00 */
[----:B------:R-:W-:Y:S01]  /*8ee0*/  LEA.HI.X.SX32 R129, R120, R68, 0x2, P1 ;  /* 0x0000004478817211 */ /* 0x000fe200008f16ff */
[----:B------:R-:W-:Y:S01]  /*8ef0*/  STL.64 [R1+0xa0], R136 ;  /* 0x0000a08801007387 */ /* 0x000fe20000100a00 */
[----:B-1----:R-:W-:-:S03]  /*8f00*/  IMAD R154, R121, UR16, RZ ;  /* 0x00000010799a7c24 */ /* 0x002fc6000f8e02ff */
[----:B------:R1:W-:Y:S01]  /*8f10*/  STL.64 [R1+0x90], R128 ;  /* 0x0000908001007387 */ /* 0x0003e20000100a00 */
[----:B------:R-:W-:Y:S01]  /*8f20*/  IMAD R155, R112, UR16, RZ ;  /* 0x00000010709b7c24 */ /* 0x000fe2000f8e02ff */
[----:B--2---:R-:W-:-:S04]  /*8f30*/  LEA R132, P6, R122, R244, 0x2 ;  /* 0x000000f47a847211 */ /* 0x004fc800078c10ff */
[----:B------:R-:W-:Y:S02]  /*8f40*/  LEA.HI.X.SX32 R133, R122, R68, 0x2, P6 ;  /* 0x000000447a857211 */ /* 0x000fe400030f16ff */
[-C--:B------:R-:W-:Y:S02]  /*8f50*/  LEA R124, P6, R118, R244.reuse, 0x2 ;  /* 0x000000f4767c7211 */ /* 0x080fe400078c10ff */
[----:B-1----:R-:W-:Y:S01]  /*8f60*/  LEA R128, P1, R116, R244, 0x2 ;  /* 0x000000f474807211 */ /* 0x002fe200078210ff */
[----:B------:R-:W-:Y:S01]  /*8f70*/  STL.64 [R1+0x98], R132 ;  /* 0x0000988401007387 */ /* 0x000fe20000100a00 */
[-C--:B------:R-:W-:Y:S02]  /*8f80*/  LEA.HI.X.SX32 R125, R118, R68.reuse, 0x2, P6 ;  /* 0x00000044767d7211 */ /* 0x080fe400030f16ff */
[----:B------:R-:W-:Y:S02]  /*8f90*/  LEA.HI.X.SX32 R129, R116, R68, 0x2, P1 ;  /* 0x0000004474817211 */ /* 0x000fe400008f16ff */
[C---:B------:R-:W-:Y:S01]  /*8fa0*/  LEA R120, P1, R111.reuse, R244, 0x2 ;  /* 0x000000f46f787211 */ /* 0x040fe200078210ff */
[----:B------:R1:W-:Y:S03]  /*8fb0*/  STL.64 [R1+0x88], R124 ;  /* 0x0000887c01007387 */ /* 0x0003e60000100a00 */
[----:B------:R-:W-:Y:S01]  /*8fc0*/  LEA.HI.X.SX32 R121, R111, R68, 0x2, P1 ;  /* 0x000000446f797211 */ /* 0x000fe200008f16ff */
[----:B------:R-:W-:Y:S01]  /*8fd0*/  STL.64 [R1+0x80], R128 ;  /* 0x0000808001007387 */ /* 0x000fe20000100a00 */
[----:B------:R-:W-:-:S02]  /*8fe0*/  LEA R112, P1, R107, R244, 0x2 ;  /* 0x000000f46b707211 */ /* 0x000fc400078210ff */
[----:B-1----:R-:W-:-:S04]  /*8ff0*/  LEA R124, P6, R113, R244, 0x2 ;  /* 0x000000f4717c7211 */ /* 0x002fc800078c10ff */
[----:B------:R-:W-:Y:S02]  /*9000*/  LEA.HI.X.SX32 R125, R113, R68, 0x2, P6 ;  /* 0x00000044717d7211 */ /* 0x000fe400030f16ff */
[----:B------:R-:W-:Y:S02]  /*9010*/  LEA R116, P6, R109, R244, 0x2 ;  /* 0x000000f46d747211 */ /* 0x000fe400078c10ff */
[-C--:B------:R-:W-:Y:S01]  /*9020*/  LEA.HI.X.SX32 R113, R107, R68.reuse, 0x2, P1 ;  /* 0x000000446b717211 */ /* 0x080fe200008f16ff */
[----:B------:R-:W-:Y:S01]  /*9030*/  STL.64 [R1+0x78], R124 ;  /* 0x0000787c01007387 */ /* 0x000fe20000100a00 */
[----:B------:R-:W-:-:S03]  /*9040*/  LEA.HI.X.SX32 R117, R109, R68, 0x2, P6 ;  /* 0x000000446d757211 */ /* 0x000fc600030f16ff */
[----:B------:R-:W-:Y:S04]  /*9050*/  STL.64 [R1+0x70], R120 ;  /* 0x0000707801007387 */ /* 0x000fe80000100a00 */
[----:B------:R1:W-:Y:S04]  /*9060*/  STL.64 [R1+0x68], R116 ;  /* 0x0000687401007387 */ /* 0x0003e80000100a00 */
[----:B------:R2:W-:Y:S01]  /*9070*/  STL.64 [R1+0x60], R112 ;  /* 0x0000607001007387 */ /* 0x0005e20000100a00 */
[-C--:B-1----:R-:W-:Y:S02]  /*9080*/  LEA R116, P6, R106, R244.reuse, 0x2 ;  /* 0x000000f46a747211 */ /* 0x082fe400078c10ff */
[----:B--2---:R-:W-:-:S02]  /*9090*/  LEA R112, P1, R100, R244, 0x2 ;  /* 0x000000f464707211 */ /* 0x004fc400078210ff */
[----:B------:R-:W-:Y:S02]  /*90a0*/  LEA.HI.X.SX32 R117, R106, R68, 0x2, P6 ;  /* 0x000000446a757211 */ /* 0x000fe400030f16ff */
[----:B------:R-:W-:Y:S02]  /*90b0*/  LEA R108, P6, R103, R244, 0x2 ;  /* 0x000000f4676c7211 */ /* 0x000fe400078c10ff */
[----:B------:R-:W-:Y:S01]  /*90c0*/  LEA.HI.X.SX32 R113, R100, R68, 0x2, P1 ;  /* 0x0000004464717211 */ /* 0x000fe200008f16ff */
[----:B------:R-:W-:Y:S01]  /*90d0*/  STL.64 [R1+0x58], R116 ;  /* 0x0000587401007387 */ /* 0x000fe20000100a00 */
[----:B------:R-:W-:Y:S02]  /*90e0*/  LEA R100, P1, R101, R244, 0x2 ;  /* 0x000000f465647211 */ /* 0x000fe400078210ff */
[----:B------:R-:W-:Y:S01]  /*90f0*/  LEA.HI.X.SX32 R109, R103, R68, 0x2, P6 ;  /* 0x00000044676d7211 */ /* 0x000fe200030f16ff */
[----:B------:R-:W-:Y:S01]  /*9100*/  STL.64 [R1+0x50], R112 ;  /* 0x0000507001007387 */ /* 0x000fe20000100a00 */
[----:B------:R-:W-:-:S02]  /*9110*/  LEA R102, P6, R71, R244, 0x2 ;  /* 0x000000f447667211 */ /* 0x000fc400078c10ff */
[----:B------:R-:W-:Y:S01]  /*9120*/  LEA.HI.X.SX32 R101, R101, R68, 0x2, P1 ;  /* 0x0000004465657211 */ /* 0x000fe200008f16ff */
[----:B------:R1:W-:Y:S01]  /*9130*/  STL.64 [R1+0x48], R108 ;  /* 0x0000486c01007387 */ /* 0x0003e20000100a00 */
[----:B------:R-:W-:Y:S02]  /*9140*/  LEA R104, P1, R105, R244, 0x2 ;  /* 0x000000f469687211 */ /* 0x000fe400078210ff */
[----:B------:R-:W-:Y:S01]  /*9150*/  LEA.HI.X.SX32 R103, R71, R68, 0x2, P6 ;  /* 0x0000004447677211 */ /* 0x000fe200030f16ff */
[----:B------:R-:W-:Y:S01]  /*9160*/  IMAD R71, R115, UR16, RZ ;  /* 0x0000001073477c24 */ /* 0x000fe2000f8e02ff */
[C---:B------:R-:W-:Y:S02]  /*9170*/  LEA R106, P6, R110.reuse, R244, 0x2 ;  /* 0x000000f46e6a7211 */ /* 0x040fe400078c10ff */
[-C--:B------:R-:W-:Y:S02]  /*9180*/  LEA.HI.X.SX32 R105, R105, R68.reuse, 0x2, P1 ;  /* 0x0000004469697211 */ /* 0x080fe400008f16ff */
[----:B------:R-:W-:-:S02]  /*9190*/  LEA.HI.X.SX32 R107, R110, R68, 0x2, P6 ;  /* 0x000000446e6b7211 */ /* 0x000fc400030f16ff */
[CC--:B------:R-:W-:Y:S02]  /*91a0*/  LEA R110, P6, R123.reuse, R244.reuse, 0x2 ;  /* 0x000000f47b6e7211 */ /* 0x0c0fe400078c10ff */
[C---:B-1----:R-:W-:Y:S02]  /*91b0*/  LEA R108, P1, R114.reuse, R244, 0x2 ;  /* 0x000000f4726c7211 */ /* 0x042fe400078210ff */
[-C--:B------:R-:W-:Y:S02]  /*91c0*/  LEA.HI.X.SX32 R111, R123, R68.reuse, 0x2, P6 ;  /* 0x000000447b6f7211 */ /* 0x080fe400030f16ff */
[----:B------:R-:W-:Y:S02]  /*91d0*/  LEA.HI.X.SX32 R109, R114, R68, 0x2, P1 ;  /* 0x00000044726d7211 */ /* 0x000fe400008f16ff */
[-C--:B------:R-:W-:Y:S02]  /*91e0*/  LEA R112, P1, R131, R244.reuse, 0x2 ;  /* 0x000000f483707211 */ /* 0x080fe400078210ff */
[----:B------:R-:W-:-:S02]  /*91f0*/  LEA R114, P6, R135, R244, 0x2 ;  /* 0x000000f487727211 */ /* 0x000fc400078c10ff */
[----:B------:R-:W-:Y:S02]  /*9200*/  LEA.HI.X.SX32 R113, R131, R68, 0x2, P1 ;  /* 0x0000004483717211 */ /* 0x000fe400008f16ff */
[----:B------:R-:W-:Y:S02]  /*9210*/  LEA R116, P1, R143, R244, 0x2 ;  /* 0x000000f48f747211 */ /* 0x000fe400078210ff */
[----:B------:R-:W-:Y:S02]  /*9220*/  LEA.HI.X.SX32 R115, R135, R68, 0x2, P6 ;  /* 0x0000004487737211 */ /* 0x000fe400030f16ff */
[----:B------:R-:W-:Y:S02]  /*9230*/  LEA R118, P6, R147, R244, 0x2 ;  /* 0x000000f493767211 */ /* 0x000fe400078c10ff */
[----:B------:R-:W-:Y:S02]  /*9240*/  LEA.HI.X.SX32 R117, R143, R68, 0x2, P1 ;  /* 0x000000448f757211 */ /* 0x000fe400008f16ff */
        /* <DEDUP_REMOVED lines=20> */
[C---:B------:R-:W-:Y:S02]  /*9390*/  LEA R140, P1, R141.reuse, R244, 0x2 ;  /* 0x000000f48d8c7211 */ /* 0x040fe400078210ff */
        /* <DEDUP_REMOVED lines=30> */
[----:B------:R-:W-:Y:S01]  /*9580*/  LEA.HI.X.SX32 R169, R71, R68, 0x2, P1 ;  /* 0x0000004447a97211 */ /* 0x000fe200008f16ff */
[----:B------:R-:W-:Y:S01]  /*9590*/  IMAD R71, R180, UR16, RZ ;  /* 0x00000010b4477c24 */ /* 0x000fe2000f8e02ff */
[----:B------:R-:W-:Y:S02]  /*95a0*/  LEA R172, P1, R2, R244, 0x2 ;  /* 0x000000f402ac7211 */ /* 0x000fe400078210ff */
[----:B------:R-:W-:Y:S01]  /*95b0*/  LEA.HI.X.SX32 R171, R69, R68, 0x2, P6 ;  /* 0x0000004445ab7211 */ /* 0x000fe200030f16ff */
[----:B------:R-:W-:Y:S01]  /*95c0*/  IMAD R69, R188, UR16, RZ ;  /* 0x00000010bc457c24 */ /* 0x000fe2000f8e02ff */
[----:B------:R-:W-:-:S02]  /*95d0*/  LEA R174, P6, R70, R244, 0x2 ;  /* 0x000000f446ae7211 */ /* 0x000fc400078c10ff */
[----:B------:R-:W-:Y:S01]  /*95e0*/  LEA.HI.X.SX32 R173, R2, R68, 0x2, P1 ;  /* 0x0000004402ad7211 */ /* 0x000fe200008f16ff */
[----:B------:R-:W-:Y:S01]  /*95f0*/  IMAD R2, R192, UR16, RZ ;  /* 0x00000010c0027c24 */ /* 0x000fe2000f8e02ff */
[----:B------:R-:W-:Y:S02]  /*9600*/  LEA R176, P1, R177, R244, 0x2 ;  /* 0x000000f4b1b07211 */ /* 0x000fe400078210ff */
[----:B------:R-:W-:Y:S01]  /*9610*/  LEA.HI.X.SX32 R175, R70, R68, 0x2, P6 ;  /* 0x0000004446af7211 */ /* 0x000fe200030f16ff */
[----:B------:R-:W-:Y:S01]  /*9620*/  IMAD R70, R184, UR16, RZ ;  /* 0x00000010b8467c24 */ /* 0x000fe2000f8e02ff */
        /* <DEDUP_REMOVED lines=31> */
[C---:B------:R-:W-:Y:S02]  /*9820*/  LEA R206, P6, R207.reuse, R244, 0x2 ;  /* 0x000000f4cfce7211 */ /* 0x040fe400078c10ff */
[-C--:B------:R-:W-:Y:S01]  /*9830*/  LEA.HI.X.SX32 R205, R2, R68.reuse, 0x2, P1 ;  /* 0x0000004402cd7211 */ /* 0x080fe200008f16ff */
[----:B------:R-:W-:Y:S01]  /*9840*/  IMAD R2, R210, UR16, RZ ;  /* 0x00000010d2027c24 */ /* 0x000fe2000f8e02ff */
[----:B------:R-:W-:Y:S02]  /*9850*/  LEA.HI.X.SX32 R207, R207, R68, 0x2, P6 ;  /* 0x00000044cfcf7211 */ /* 0x000fe400030f16ff */
[-C--:B------:R-:W-:Y:S02]  /*9860*/  LEA R208, P1, R209, R244.reuse, 0x2 ;  /* 0x000000f4d1d07211 */ /* 0x080fe400078210ff */
[----:B------:R-:W-:-:S02]  /*9870*/  LEA R210, P6, R211, R244, 0x2 ;  /* 0x000000f4d3d27211 */ /* 0x000fc400078c10ff */
[-C--:B------:R-:W-:Y:S02]  /*9880*/  LEA.HI.X.SX32 R209, R209, R68.reuse, 0x2, P1 ;  /* 0x00000044d1d17211 */ /* 0x080fe400008f16ff */
[----:B------:R-:W-:Y:S02]  /*9890*/  LEA.HI.X.SX32 R211, R211, R68, 0x2, P6 ;  /* 0x00000044d3d37211 */ /* 0x000fe400030f16ff */
[-C--:B------:R-:W-:Y:S02]  /*98a0*/  LEA R212, P1, R70, R244.reuse, 0x2 ;  /* 0x000000f446d47211 */ /* 0x080fe400078210ff */
[----:B------:R-:W-:Y:S02]  /*98b0*/  LEA R214, P6, R2, R244, 0x2 ;  /* 0x000000f402d67211 */ /* 0x000fe400078c10ff */
[-C--:B------:R-:W-:Y:S01]  /*98c0*/  LEA.HI.X.SX32 R213, R70, R68.reuse, 0x2, P1 ;  /* 0x0000004446d57211 */ /* 0x080fe200008f16ff */
[----:B------:R-:W-:Y:S01]  /*98d0*/  IMAD R70, R217, UR16, RZ ;  /* 0x00000010d9467c24 */ /* 0x000fe2000f8e02ff */
[----:B------:R-:W-:Y:S01]  /*98e0*/  LEA.HI.X.SX32 R215, R2, R68, 0x2, P6 ;  /* 0x0000004402d77211 */ /* 0x000fe200030f16ff */
[----:B------:R-:W-:Y:S01]  /*98f0*/  IMAD.U32 R2, RZ, RZ, UR70 ;  /* 0x00000046ff027e24 */ /* 0x000fe2000f8e00ff */
[----:B------:R-:W-:-:S02]  /*9900*/  LEA R220, P6, R69, R244, 0x2 ;  /* 0x000000f445dc7211 */ /* 0x000fc400078c10ff */
[----:B------:R-:W-:Y:S02]  /*9910*/  IADD3 R216, P1, PT, R216, R6, RZ ;  /* 0x00000006d8d87210 */ /* 0x000fe40007f3e0ff */
[----:B------:R-:W-:Y:S01]  /*9920*/  LEA.HI.X.SX32 R221, R69, R68, 0x2, P6 ;  /* 0x0000004445dd7211 */ /* 0x000fe200030f16ff */
[----:B------:R-:W-:Y:S01]  /*9930*/  IMAD R69, R223, UR16, RZ ;  /* 0x00000010df457c24 */ /* 0x000fe2000f8e02ff */
[C---:B------:R-:W-:Y:S02]  /*9940*/  LEA R224, P6, R70.reuse, R244, 0x2 ;  /* 0x000000f446e07211 */ /* 0x040fe400078c10ff */
[----:B------:R-:W-:Y:S02]  /*9950*/  LEA.HI.X.SX32 R217, R219, R7, 0x2, P1 ;  /* 0x00000007dbd97211 */ /* 0x000fe400008f16ff */
[----:B------:R-:W-:Y:S01]  /*9960*/  LEA.HI.X.SX32 R225, R70, R68, 0x2, P6 ;  /* 0x0000004446e17211 */ /* 0x000fe200030f16ff */
[----:B------:R-:W-:Y:S01]  /*9970*/  IMAD R70, R227, UR16, RZ ;  /* 0x00000010e3467c24 */ /* 0x000fe2000f8e02ff */
[----:B------:R-:W-:-:S02]  /*9980*/  LEA R228, P6, R71, R244, 0x2 ;  /* 0x000000f447e47211 */ /* 0x000fc400078c10ff */
[----:B------:R-:W-:Y:S02]  /*9990*/  IADD3 R218, P1, PT, R218, R6, RZ ;  /* 0x00000006dada7210 */ /* 0x000fe40007f3e0ff */
[----:B------:R-:W-:Y:S01]  /*99a0*/  LEA.HI.X.SX32 R229, R71, R68, 0x2, P6 ;  /* 0x0000004447e57211 */ /* 0x000fe200030f16ff */
[----:B------:R-:W-:Y:S01]  /*99b0*/  IMAD R71, R231, UR16, RZ ;  /* 0x00000010e7477c24 */ /* 0x000fe2000f8e02ff */
[C---:B------:R-:W-:Y:S02]  /*99c0*/  LEA R232, P6, R69.reuse, R244, 0x2 ;  /* 0x000000f445e87211 */ /* 0x040fe400078c10ff */
[----:B------:R-:W-:Y:S01]  /*99d0*/  LEA.HI.X.SX32 R219, R2, R7, 0x2, P1 ;  /* 0x0000000702db7211 */ /* 0x000fe200008f16ff */
[----:B------:R-:W-:Y:S01]  /*99e0*/  IMAD.U32 R2, RZ, RZ, UR71 ;  /* 0x00000047ff027e24 */ /* 0x000fe2000f8e00ff */
        /* <DEDUP_REMOVED lines=9> */
[----:B------:R-:W-:Y:S02]  /*9a80*/  LEA.HI.X.SX32 R241, R71, R68, 0x2, P6 ;  /* 0x0000004447f17211 */ /* 0x000fe400030f16ff */
[----:B------:R-:W1:Y:S01]  /*9a90*/  S2R R71, SR_TID.X ;  /* 0x0000000000477919 */ /* 0x000e620000002100 */
[----:B------:R-:W-:-:S02]  /*9aa0*/  IADD3 R226, P1, PT, R226, R6, RZ ;  /* 0x00000006e2e27210 */ /* 0x000fc40007f3e0ff */
[C---:B------:R-:W-:Y:S02]  /*9ab0*/  LEA R242, P6, R69.reuse, R244, 0x2 ;  /* 0x000000f445f27211 */ /* 0x040fe400078c10ff */
[-C--:B------:R-:W-:Y:S01]  /*9ac0*/  LEA.HI.X.SX32 R227, R2, R7.reuse, 0x2, P1 ;  /* 0x0000000702e37211 */ /* 0x080fe200008f16ff */
[----:B------:R-:W-:Y:S01]  /*9ad0*/  IMAD.U32 R2, RZ, RZ, UR72 ;  /* 0x00000048ff027e24 */ /* 0x000fe2000f8e00ff */
[----:B------:R-:W-:Y:S02]  /*9ae0*/  IADD3 R230, P1, PT, R230, R6, RZ ;  /* 0x00000006e6e67210 */ /* 0x000fe40007f3e0ff */
[----:B------:R-:W-:Y:S02]  /*9af0*/  LEA.HI.X.SX32 R243, R69, R68, 0x2, P6 ;  /* 0x0000004445f37211 */ /* 0x000fe400030f16ff */
[----:B------:R-:W-:Y:S01]  /*9b00*/  LEA.HI.X.SX32 R231, R2, R7, 0x2, P1 ;  /* 0x0000000702e77211 */ /* 0x000fe200008f16ff */
[----:B------:R-:W-:Y:S01]  /*9b10*/  IMAD.U32 R2, RZ, RZ, UR73 ;  /* 0x00000049ff027e24 */ /* 0x000fe2000f8e00ff */
[----:B------:R-:W-:-:S02]  /*9b20*/  IADD3 R234, P1, PT, R234, R6, RZ ;  /* 0x00000006eaea7210 */ /* 0x000fc40007f3e0ff */
[----:B------:R-:W-:Y:S02]  /*9b30*/  LEA R244, P6, R70, R244, 0x2 ;  /* 0x000000f446f47211 */ /* 0x000fe400078c10ff */
[----:B------:R-:W-:Y:S01]  /*9b40*/  LEA.HI.X.SX32 R235, R2, R7, 0x2, P1 ;  /* 0x0000000702eb7211 */ /* 0x000fe200008f16ff */
[----:B------:R-:W-:Y:S01]  /*9b50*/  IMAD.U32 R2, RZ, RZ, UR74 ;  /* 0x0000004aff027e24 */ /* 0x000fe2000f8e00ff */
[----:B------:R-:W-:-:S04]  /*9b60*/  IADD3 R238, P1, PT, R238, R6, RZ ;  /* 0x00000006eeee7210 */ /* 0x000fc80007f3e0ff */
[----:B------:R-:W-:Y:S02]  /*9b70*/  LEA.HI.X.SX32 R239, R2, R7, 0x2, P1 ;  /* 0x0000000702ef7211 */ /* 0x000fe400008f16ff */
[----:B------:R-:W-:Y:S01]  /*9b80*/  ISETP.NE.U32.AND P1, PT, R0, RZ, PT ;  /* 0x000000ff0000720c */ /* 0x000fe20003f25070 */
[----:B-1----:R-:W-:-:S05]  /*9b90*/  IMAD.SHL.U32 R71, R71, 0x400, RZ ;  /* 0x0000040047477824 */ /* 0x002fca00078e00ff */
[----:B------:R-:W-:Y:S02]  /*9ba0*/  LOP3.LUT R2, R245, 0x8000, R71, 0xf8, !PT ;  /* 0x00008000f5027812 */ /* 0x000fe400078ef847 */
[----:B------:R-:W-:Y:S01]  /*9bb0*/  LEA.HI.X.SX32 R245, R70, R68, 0x2, P6 ;  /* 0x0000004446f57211 */ /* 0x000fe200030f16ff */
[----:B------:R-:W-:Y:S06]  /*9bc0*/  BRA.U UP0, `(.L_x_5) ;  /* 0x0000000100187547 */ /* 0x000fec000b800000 */
[----:B------:R-:W-:Y:S01]  /*9bd0*/  ELECT P6, URZ, PT ;  /* 0x0000000000ff782f */ /* 0x000fe200038c0000 */
[----:B------:R-:W-:Y:S01]  /*9be0*/  IMAD.MOV.U32 R68, RZ, RZ, 0x1 ;  /* 0x00000001ff447424 */ /* 0x000fe200078e00ff */
[----:B------:R-:W-:Y:S01]  /*9bf0*/  UMOV UR7, 0x40 ;  /* 0x0000004000077882 */ /* 0x000fe20000000000 */
[----:B------:R-:W-:Y:S01]  /*9c00*/  UVIRTCOUNT.DEALLOC.SMPOOL 0x80 ;  /* 0x000000800000784c */ /* 0x000fe20000000000 */
[----:B------:R-:W-:-:S09]  /*9c10*/  ULEA UR7, UR6, UR7, 0x18 ;  /* 0x0000000706077291 */ /* 0x000fd2000f8ec0ff */
[----:B------:R1:W-:Y:S03]  /*9c20*/  @P6 STS.U8 [UR7], R68 ;  /* 0x00000044ff006988 */ /* 0x0003e60008000007 */
.L_x_5:
[----:B------:R2:W-:Y:S04]  /*9c30*/  STL.64 [R1+0x910], R168 ;  /* 0x000910a801007387 */ /* 0x0005e80000100a00 */
[----:B--2---:R-:W2:Y:S04]  /*9c40*/  LDL.64 R168, [R1+0x40] ;  /* 0x0000400001a87983 */ /* 0x004ea80000100a00 */
[----:B------:R3:W-:Y:S04]  /*9c50*/  STL.64 [R1+0x908], R176 ;  /* 0x000908b001007387 */ /* 0x0007e80000100a00 */
[----:B---3--:R-:W3:Y:S04]  /*9c60*/  LDL.64 R176, [R1+0x38] ;  /* 0x0000380001b07983 */ /* 0x008ee80000100a00 */
[----:B------:R4:W-:Y:S04]  /*9c70*/  STL.64 [R1+0x900], R184 ;  /* 0x000900b801007387 */ /* 0x0009e80000100a00 */
[----:B----4-:R-:W4:Y:S04]  /*9c80*/  LDL.64 R184, [R1] ;  /* 0x0000000001b87983 */ /* 0x010f280000100a00 */
[----:B------:R1:W-:Y:S04]  /*9c90*/  STL.64 [R1+0x8f8], R192 ;  /* 0x0008f8c001007387 */ /* 0x0003e80000100a00 */
[----:B-1----:R-:W4:Y:S04]  /*9ca0*/  LDL.64 R192, [R1+0x8] ;  /* 0x0000080001c07983 */ /* 0x002f280000100a00 */
        /* <DEDUP_REMOVED lines=9> */
[----:B-1----:R-:W4:Y:S01]  /*9d40*/  LDL.64 R4, [R1+0x30] ;  /* 0x0000300001047983 */ /* 0x002f220000100a00 */
[----:B------:R-:W-:Y:S01]  /*9d50*/  VOTEU.ALL UP1, P1 ;  /* 0x0000000000ff7886 */ /* 0x000fe20000820000 */
[----:B------:R-:W-:Y:S01]  /*9d60*/  UMOV UR6, 0x1 ;  /* 0x0000000100067882 */ /* 0x000fe20000000000 */
[----:B------:R-:W1:Y:S01]  /*9d70*/  LDCU.64 UR28, c[0x0][0x358] ;  /* 0x00006b00ff1c77ac */ /* 0x000e620008000a00 */
[----:B------:R-:W-:Y:S01]  /*9d80*/  STTM.x64 tmem[UR12], RZ ;  /* 0x000000ff000079ed */ /* 0x000fe2000834000c */
[----:B------:R-:W-:Y:S01]  /*9d90*/  STTM.x64 tmem[UR12+0x40], RZ ;  /* 0x000040ff000079ed */ /* 0x000fe2000834000c */
[----:B------:R-:W-:Y:S01]  /*9da0*/  STTM.x64 tmem[UR12+0x80], RZ ;  /* 0x000080ff000079ed */ /* 0x000fe2000834000c */
[----:B------:R-:W-:Y:S01]  /*9db0*/  STTM.x64 tmem[UR12+0xc0], RZ ;  /* 0x0000c0ff000079ed */ /* 0x000fe2000834000c */
[----:B------:R-:W1:Y:S01]  /*9dc0*/  FENCE.VIEW.ASYNC.T ;  /* 0x00000000000073c6 */ /* 0x000e620000000200 */
[----:B------:R-:W-:-:S04]  /*9dd0*/  @!UP1 UIADD3 UR14, UPT, UPT, -UR6, 0x100000, URZ ;  /* 0x00100000060e9890 */ /* 0x000fc8000fffe1ff */
[----:B------:R-:W-:Y:S02]  /*9de0*/  @!UP1 USHF.L.U32 UR15, UR14, 0xb, URZ ;  /* 0x0000000b0e0f9899 */ /* 0x000fe400080006ff */
[----:B------:R-:W-:Y:S01]  /*9df0*/  @!UP1 USHF.L.U32 UR14, UR14, 0x1, URZ ;  /* 0x000000010e0e9899 */ /* 0x000fe200080006ff */
[----:B------:R-:W-:Y:S01]  /*9e00*/  VIADD R68, R252, 0xfffffffa ;  /* 0xfffffffafc447836 */ /* 0x000fe20000000000 */
[----:B------:R-:W-:-:S04]  /*9e10*/  @!UP1 UIADD3 UR6, UPT, UPT, -UR6, 0x100000, URZ ;  /* 0x0010000006069890 */ /* 0x000fc8000fffe1ff */
[----:B------:R-:W-:Y:S02]  /*9e20*/  @!UP1 USHF.L.U32 UR7, UR6, 0xb, URZ ;  /* 0x0000000b06079899 */ /* 0x000fe400080006ff */
[----:B------:R-:W-:Y:S01]  /*9e30*/  @!UP1 USHF.L.U32 UR6, UR6, 0x1, URZ ;  /* 0x0000000106069899 */ /* 0x000fe200080006ff */
[----:B-1----:R-:W-:Y:S01]  /*9e40*/  VOTEU.ALL UP1, P1 ;  /* 0x0000000000ff7886 */ /* 0x002fe20000820000 */
[----:B------:R-:W-:Y:S01]  /*9e50*/  BAR.SYNC.DEFER_BLOCKING 0x0 ;  /* 0x0000000000007b1d */ /* 0x000fe20000010000 */
[----:B------:R-:W-:Y:S02]  /*9e60*/  LEA R70, R0, UR10, 0x8 ;  /* 0x0000000a00467c11 */ /* 0x000fe4000f8e40ff */
[----:B------:R-:W-:Y:S01]  /*9e70*/  ISETP.GE.U32.AND P6, PT, R68, 0x7fffffbb, PT ;  /* 0x7fffffbb4400780c */ /* 0x000fe20003fc6070 */
[----:B------:R-:W-:Y:S02]  /*9e80*/  VIADD R68, R252, 0xfffffff9 ;  /* 0xfffffff9fc447836 */ /* 0x000fe40000000000 */
[----:B------:R-:W-:Y:S01]  /*9e90*/  VOTEU.ALL UP2, P1 ;  /* 0x0000000000ff7886 */ /* 0x000fe20000840000 */
[----:B------:R-:W1:Y:S02]  /*9ea0*/  FENCE.VIEW.ASYNC.S ;  /* 0x00000000000073c6 */ /* 0x000e640000000000 */
[----:B-1----:R-:W1:Y:S02]  /*9eb0*/  @!UP1 SYNCS.EXCH.64 URZ, [UR8], UR14 ;  /* 0x0000000e08ff95b2 */ /* 0x002e640008000100 */
[----:B-1----:R-:W-:Y:S06]  /*9ec0*/  BAR.SYNC.DEFER_BLOCKING 0x0 ;  /* 0x0000000000007b1d */ /* 0x002fec0000010000 */
[----:B------:R1:W1:Y:S02]  /*9ed0*/  @!UP2 SYNCS.EXCH.64 URZ, [UR10+0x70008], UR6 ;  /* 0x070008060affa5b2 */ /* 0x0002640008000100 */
[----:B------:R-:W-:Y:S01]  /*9ee0*/  @!PT LDS RZ, [RZ] ;  /* 0x00000000fffff984 */ /* 0x000fe20000000800 */
[----:B------:R-:W-:Y:S01]  /*9ef0*/  @!PT LDS RZ, [RZ] ;  /* 0x00000000fffff984 */ /* 0x000fe20000000800 */
[----:B------:R-:W-:Y:S01]  /*9f00*/  @!PT LDS RZ, [RZ] ;  /* 0x00000000fffff984 */ /* 0x000fe20000000800 */
[----:B-1----:R-:W-:Y:S01]  /*9f10*/  LDGSTS.E [R70+0x50000], desc[UR28][R6.64], !P3 ;  /* 0x5000000006467fae */ /* 0x002fe2000d9a101c */
[----:B------:R-:W-:Y:S01]  /*9f20*/  ISETP.GE.U32.AND P3, PT, R68, 0x7fffffba, PT ;  /* 0x7fffffba4400780c */ /* 0x000fe20003f66070 */
[----:B------:R-:W-:-:S02]  /*9f30*/  VIADD R68, R252, 0xfffffff8 ;  /* 0xfffffff8fc447836 */ /* 0x000fc40000000000 */
[----:B--2---:R-:W-:Y:S03]  /*9f40*/  LDGSTS.E [R70+0x50004], desc[UR28][R168.64], !P4 ;  /* 0x50004000a8467fae */ /* 0x004fe6000e1a101c */
[----:B------:R-:W-:Y:S01]  /*9f50*/  ISETP.GE.U32.AND P4, PT, R68, 0x7fffffb9, PT ;  /* 0x7fffffb94400780c */ /* 0x000fe20003f86070 */
[C---:B------:R-:W-:Y:S02]  /*9f60*/  VIADD R68, R252.reuse, 0xfffffff7 ;  /* 0xfffffff7fc447836 */ /* 0x040fe40000000000 */
[C---:B------:R-:W-:Y:S02]  /*9f70*/  VIADD R71, R252.reuse, 0x3f ;  /* 0x0000003ffc477836 */ /* 0x040fe40000000000 */
[----:B------:R-:W-:Y:S01]  /*9f80*/  VIADD R69, R252, 0xffffffc0 ;  /* 0xffffffc0fc457836 */ /* 0x000fe20000000000 */
[----:B------:R-:W2:Y:S04]  /*9f90*/  LDL.LU.64 R168, [R1+0x910] ;  /* 0x0009100001a87983 */ /* 0x000ea80000300a00 */
[----:B---3--:R-:W-:Y:S01]  /*9fa0*/  LDGSTS.E [R70+0x50008], desc[UR28][R176.64], !P2 ;  /* 0x50008000b0467fae */ /* 0x008fe2000d1a101c */
[----:B------:R-:W-:Y:S01]  /*9fb0*/  ISETP.GE.U32.AND P2, PT, R68, 0x7fffffb8, PT ;  /* 0x7fffffb84400780c */ /* 0x000fe20003f46070 */
[----:B------:R-:W-:-:S02]  /*9fc0*/  VIADD R68, R252, 0xfffffff6 ;  /* 0xfffffff6fc447836 */ /* 0x000fc40000000000 */
[----:B------:R-:W3:Y:S04]  /*9fd0*/  LDL.LU.64 R176, [R1+0x908] ;  /* 0x0009080001b07983 */ /* 0x000ee80000300a00 */
[----:B------:R-:W-:Y:S04]  /*9fe0*/  STL.64 [R1+0x888], R250 ;  /* 0x000888fa01007387 */ /* 0x000fe80000100a00 */
[----:B------:R-:W-:Y:S04]  /*9ff0*/  STL.64 [R1+0x890], R248 ;  /* 0x000890f801007387 */ /* 0x000fe80000100a00 */
[----:B------:R-:W-:Y:S04]  /*a000*/  STL.64 [R1+0x898], R246 ;  /* 0x000898f601007387 */ /* 0x000fe80000100a00 */
[----:B------:R1:W-:Y:S04]  /*a010*/  STL.64 [R1+0x8a0], R8 ;  /* 0x0008a00801007387 */ /* 0x0003e80000100a00 */
[----:B------:R-:W-:Y:S04]  /*a020*/  STL.64 [R1+0x8a8], R10 ;  /* 0x0008a80a01007387 */ /* 0x000fe80000100a00 */
[----:B------:R-:W-:Y:S04]  /*a030*/  STL.64 [R1+0x8b0], R12 ;  /* 0x0008b00c01007387 */ /* 0x000fe80000100a00 */
[----:B------:R-:W-:Y:S04]  /*a040*/  STL.64 [R1+0x8b8], R14 ;  /* 0x0008b80e01007387 */ /* 0x000fe80000100a00 */
[----:B------:R-:W-:Y:S04]  /*a050*/  STL.64 [R1+0x8c0], R16 ;  /* 0x0008c01001007387 */ /* 0x000fe80000100a00 */
[----:B------:R1:W-:Y:S04]  /*a060*/  STL.64 [R1+0x8c8], R18 ;  /* 0x0008c81201007387 */ /* 0x0003e80000100a00 */
[----:B----4-:R-:W-:Y:S01]  /*a070*/  LDGSTS.E [R70+0x5000c], desc[UR28][R4.64], !P0 ;  /* 0x5000c00004467fae */ /* 0x010fe2000c1a101c */
[----:B------:R-:W-:Y:S01]  /*a080*/  ISETP.GE.U32.AND P0, PT, R68, 0x7fffffb7, PT ;  /* 0x7fffffb74400780c */ /* 0x000fe20003f06070 */
[----:B------:R-:W-:-:S02]  /*a090*/  VIADD R68, R252, 0xfffffff5 ;  /* 0xfffffff5fc447836 */ /* 0x000fc40000000000 */
[----:B------:R-:W-:Y:S03]  /*a0a0*/  LDGSTS.E [R70+0x50010], desc[UR28][R236.64], !P5 ;  /* 0x50010000ec467fae */ /* 0x000fe6000e9a101c */
[----:B------:R-:W-:Y:S01]  /*a0b0*/  ISETP.GE.U32.AND P5, PT, R68, 0x7fffffb6, PT ;  /* 0x7fffffb64400780c */ /* 0x000fe20003fa6070 */
[----:B------:R-:W-:Y:S01]  /*a0c0*/  VIADD R68, R252, 0xfffffff4 ;  /* 0xfffffff4fc447836 */ /* 0x000fe20000000000 */
[----:B------:R-:W-:Y:S04]  /*a0d0*/  LDGSTS.E [R70+0x50014], desc[UR28][R220.64], !P6 ;  /* 0x50014000dc467fae */ /* 0x000fe8000f1a101c */
        /* <DEDUP_REMOVED lines=11> */
[----:B------:R4:W-:Y:S04]  /*a190*/  LDGSTS.E [R70+0x50024], desc[UR28][R184.64], !P0 ;  /* 0x50024000b8467fae */ /* 0x0009e8000c1a101c */
        /* <DEDUP_REMOVED lines=125> */
[----:B----4-:R-:W4:Y:S01]  /*a970*/  S2R R185, SR_TID.X ;  /* 0x0000000000b97919 */ /* 0x010f220000002100 */
        /* <DEDUP_REMOVED lines=15> */
[----:B------:R-:W-:Y:S01]  /*aa70*/  LDGSTS.E [R70+0x500e0], desc[UR28][R98.64], !P2 ;  /* 0x500e000062467fae */ /* 0x000fe2000d1a101c */
[----:B----4-:R-:W-:-:S03]  /*aa80*/  LOP3.LUT R185, R185, 0x3f, RZ, 0xc0, !PT ;  /* 0x0000003fb9b97812 */ /* 0x010fc600078ec0ff */
[----:B------:R-:W-:Y:S01]  /*aa90*/  LDGSTS.E [R70+0x500e4], desc[UR28][R216.64], !P0 ;  /* 0x500e4000d8467fae */ /* 0x000fe2000c1a101c */
[----:B------:R-:W-:Y:S02]  /*aaa0*/  ISETP.GT.AND P0, PT, R71, 0x3f, PT ;  /* 0x0000003f4700780c */ /* 0x000fe40003f04270 */
[----:B------:R-:W-:Y:S01]  /*aab0*/  ISETP.GE.U32.AND P2, PT, R68, 0x7fffff82, PT ;  /* 0x7fffff824400780c */ /* 0x000fe20003f46070 */
[----:B------:R-:W-:Y:S01]  /*aac0*/  LDGSTS.E [R70+0x500e8], desc[UR28][R218.64], !P5 ;  /* 0x500e8000da467fae */ /* 0x000fe2000e9a101c */
[----:B------:R-:W-:Y:S02]  /*aad0*/  ISETP.GE.AND P5, PT, R185, R252, PT ;  /* 0x000000fcb900720c */ /* 0x000fe40003fa6270 */
[----:B------:R-:W-:Y:S01]  /*aae0*/  SEL R68, RZ, 0x4, !P0 ;  /* 0x00000004ff447807 */ /* 0x000fe20004000000 */
[----:B------:R-:W-:Y:S01]  /*aaf0*/  LDGSTS.E [R70+0x500ec], desc[UR28][R222.64], !P6 ;  /* 0x500ec000de467fae */ /* 0x000fe2000f1a101c */
[----:B------:R-:W-:Y:S02]  /*ab00*/  ISETP.GE.U32.AND P6, PT, R69, 0x7fffff81, PT ;  /* 0x7fffff814500780c */ /* 0x000fe40003fc6070 */
[----:B------:R-:W-:Y:S01]  /*ab10*/  SEL R68, R68, RZ, !P5 ;  /* 0x000000ff44447207 */ /* 0x000fe20006800000 */
[----:B------:R-:W-:Y:S01]  /*ab20*/  LDGSTS.E [R70+0x500f0], desc[UR28][R226.64], !P3 ;  /* 0x500f0000e2467fae */ /* 0x000fe2000d9a101c */
[----:B------:R-:W-:-:S02]  /*ab30*/  ISETP.GE.AND P5, PT, R185, R69, PT ;  /* 0x00000045b900720c */ /* 0x000fc40003fa6270 */
[----:B------:R-:W-:Y:S01]  /*ab40*/  ISETP.NE.U32.AND P3, PT, R68, RZ, PT ;  /* 0x000000ff4400720c */ /* 0x000fe20003f65070 */
        /* <DEDUP_REMOVED lines=8> */
[----:B------:R-:W4:Y:S01]  /*abd0*/  LDL.64 R184, [R1+0x228] ;  /* 0x0002280001b87983 */ /* 0x000f220000100a00 */
[----:B------:R-:W-:Y:S01]  /*abe0*/  ISETP.GE.U32.AND P6, PT, R68, 0x7fffff7e, PT ;  /* 0x7fffff7e4400780c */ /* 0x000fe20003fc6070 */
[----:B------:R-:W-:-:S02]  /*abf0*/  VIADD R68, R252, 0xffffffbc ;  /* 0xffffffbcfc447836 */ /* 0x000fc40000000000 */
[----:B------:R-:W2:Y:S01]  /*ac00*/  LDL.64 R192, [R1+0x208] ;  /* 0x0002080001c07983 */ /* 0x000ea20000100a00 */
[----:B-1----:R-:W-:-:S03]  /*ac10*/  SEL R9, RZ, 0x4, P5 ;  /* 0x00000004ff097807 */ /* 0x002fc60002800000 */
[----:B------:R-:W3:Y:S01]  /*ac20*/  LDL.64 R200, [R1+0x1e8] ;  /* 0x0001e80001c87983 */ /* 0x000ee20000100a00 */
[----:B------:R-:W-:-:S03]  /*ac30*/  ISETP.GE.U32.AND P5, PT, R68, 0x7fffff7d, PT ;  /* 0x7fffff7d4400780c */ /* 0x000fc60003fa6070 */
[----:B------:R-:W3:Y:S04]  /*ac40*/  LDL.64 R208, [R1+0x1c8] ;  /* 0x0001c80001d07983 */ /* 0x000ee80000100a00 */
        /* <DEDUP_REMOVED lines=11> */
[----:B------:R-:W-:Y:S04]  /*ad00*/  STL [R1+0x880], R239 ;  /* 0x000880ef01007387 */ /* 0x000fe80000100800 */
[----:B------:R-:W3:Y:S01]  /*ad10*/  LDL.64 R68, [R1+0x148] ;  /* 0x0001480001447983 */ /* 0x000ee20000100a00 */
[----:B------:R-:W-:Y:S01]  /*ad20*/  VIADD R8, R2, UR10 ;  /* 0x0000000a02087c36 */ /* 0x000fe20008000000 */
[----:B------:R-:W-:-:S02]  /*ad30*/  USHF.L.U32 UR4, UR4, 0x6, URZ ;  /* 0x0000000604047899 */ /* 0x000fc400080006ff */
[----:B------:R-:W0:Y:S04]  /*ad40*/  LDGDEPBAR ;  /* 0x00000000000079af */ /* 0x000e280000000000 */
[----:B------:R-:W-:Y:S04]  /*ad50*/  STL [R1+0x528], R8 ;  /* 0x0005280801007387 */ /* 0x000fe80000100800 */
[----:B----4-:R-:W-:Y:S04]  /*ad60*/  LDGSTS.E [R8], desc[UR28][R184.64], P3 ;  /* 0x00000000b8087fae */ /* 0x010fe800099a101c */
[----:B--2---:R-:W-:Y:S04]  /*ad70*/  LDGSTS.E [R8+0x400], desc[UR28][R192.64], P3 ;  /* 0x00400000c0087fae */ /* 0x004fe800099a101c */
[----:B---3--:R-:W-:Y:S04]  /*ad80*/  LDGSTS.E [R8+0x800], desc[UR28][R200.64], P3 ;  /* 0x00800000c8087fae */ /* 0x008fe800099a101c */
[----:B------:R-:W-:Y:S04]  /*ad90*/  LDGSTS.E [R8+0xc00], desc[UR28][R208.64], P3 ;  /* 0x00c00000d0087fae */ /* 0x000fe800099a101c */
[----:B------:R-:W-:Y:S04]  /*ada0*/  LDGSTS.E [R8+0x1000], desc[UR28][R220.64], P3 ;  /* 0x01000000dc087fae */ /* 0x000fe800099a101c */
[----:B------:R-:W-:Y:S04]  /*adb0*/  LDGSTS.E [R8+0x1400], desc[UR28][R236.64], P3 ;  /* 0x01400000ec087fae */ /* 0x000fe800099a101c */
[----:B------:R-:W-:Y:S04]  /*adc0*/  LDGSTS.E [R8+0x1800], desc[UR28][R4.64], P3 ;  /* 0x0180000004087fae */ /* 0x000fe800099a101c */
[----:B------:R-:W2:Y:S04]  /*add0*/  LDL.LU.64 R184, [R1+0x900] ;  /* 0x0009000001b87983 */ /* 0x000ea80000300a00 */
[----:B------:R-:W3:Y:S04]  /*ade0*/  LDL.LU.64 R192, [R1+0x8f8] ;  /* 0x0008f80001c07983 */ /* 0x000ee80000300a00 */
[----:B------:R-:W4:Y:S04]  /*adf0*/  LDL.LU.64 R200, [R1+0x8f0] ;  /* 0x0008f00001c87983 */ /* 0x000f280000300a00 */
[----:B------:R-:W2:Y:S04]  /*ae00*/  LDL.LU.64 R208, [R1+0x8e8] ;  /* 0x0008e80001d07983 */ /* 0x000ea80000300a00 */
[----:B------:R-:W2:Y:S04]  /*ae10*/  LDL.LU.64 R220, [R1+0x8e0] ;  /* 0x0008e00001dc7983 */ /* 0x000ea80000300a00 */
[----:B------:R-:W2:Y:S04]  /*ae20*/  LDL.LU.64 R236, [R1+0x8d8] ;  /* 0x0008d80001ec7983 */ /* 0x000ea80000300a00 */
[----:B------:R-:W2:Y:S04]  /*ae30*/  LDL.LU.64 R4, [R1+0x8d0] ;  /* 0x0008d00001047983 */ /* 0x000ea80000300a00 */
[----:B------:R1:W-:Y:S04]  /*ae40*/  LDGSTS.E [R8+0x1c00], desc[UR28][R68.64], P3 ;  /* 0x01c0000044087fae */ /* 0x0003e800099a101c */
[----:B------:R-:W-:Y:S04]  /*ae50*/  LDGSTS.E [R8+0x2000], desc[UR28][R18.64], P3 ;  /* 0x0200000012087fae */ /* 0x000fe800099a101c */
[----:B------:R-:W-:Y:S04]  /*ae60*/  LDGSTS.E [R8+0x2400], desc[UR28][R16.64], P3 ;  /* 0x0240000010087fae */ /* 0x000fe800099a101c */
[----:B------:R-:W-:Y:S04]  /*ae70*/  LDGSTS.E [R8+0x2800], desc[UR28][R14.64], P3 ;  /* 0x028000000e087fae */ /* 0x000fe800099a101c */
[----:B------:R-:W-:Y:S04]  /*ae80*/  LDGSTS.E [R8+0x2c00], desc[UR28][R12.64], P3 ;  /* 0x02c000000c087fae */ /* 0x000fe800099a101c */
[----:B------:R-:W-:Y:S04]  /*ae90*/  LDGSTS.E [R8+0x3000], desc[UR28][R10.64], P3 ;  /* 0x030000000a087fae */ /* 0x000fe800099a101c */
[----:B------:R-:W-:Y:S04]  /*aea0*/  LDGSTS.E [R8+0x3400], desc[UR28][R246.64], P3 ;  /* 0x03400000f6087fae */ /* 0x000fe800099a101c */
[----:B------:R-:W-:Y:S04]  /*aeb0*/  LDGSTS.E [R8+0x3800], desc[UR28][R248.64], P3 ;  /* 0x03800000f8087fae */ /* 0x000fe800099a101c */
[----:B------:R-:W-:Y:S04]  /*aec0*/  LDGSTS.E [R8+0x3c00], desc[UR28][R250.64], P3 ;  /* 0x03c00000fa087fae */ /* 0x000fe800099a101c */
[----:B------:R-:W2:Y:S04]  /*aed0*/  LDL.64 R18, [R1+0x200] ;  /* 0x0002000001127983 */ /* 0x000ea80000100a00 */
[----:B------:R-:W2:Y:S04]  /*aee0*/  LDL.64 R16, [R1+0x1e0] ;  /* 0x0001e00001107983 */ /* 0x000ea80000100a00 */
[----:B------:R-:W2:Y:S04]  /*aef0*/  LDL.64 R14, [R1+0x1c0] ;  /* 0x0001c000010e7983 */ /* 0x000ea80000100a00 */
[----:B------:R-:W2:Y:S04]  /*af00*/  LDL.64 R12, [R1+0x1a0] ;  /* 0x0001a000010c7983 */ /* 0x000ea80000100a00 */
[----:B------:R-:W2:Y:S04]  /*af10*/  LDL.64 R10, [R1+0x180] ;  /* 0x00018000010a7983 */ /* 0x000ea80000100a00 */
[----:B------:R-:W2:Y:S04]  /*af20*/  LDL.64 R246, [R1+0x160] ;  /* 0x0001600001f67983 */ /* 0x000ea80000100a00 */
[----:B------:R-:W2:Y:S04]  /*af30*/  LDL.64 R248, [R1+0x140] ;  /* 0x0001400001f87983 */ /* 0x000ea80000100a00 */
[----:B------:R-:W2:Y:S04]  /*af40*/  LDL.64 R250, [R1+0x120] ;  /* 0x0001200001fa7983 */ /* 0x000ea80000100a00 */
[----:B------:R-:W-:Y:S04]  /*af50*/  LDGSTS.E [R8+0x4000], desc[UR28][R106.64], P3 ;  /* 0x040000006a087fae */ /* 0x000fe800099a101c */
[----:B------:R-:W-:Y:S04]  /*af60*/  STL.64 [R1+0x770], R106 ;  /* 0x0007706a01007387 */ /* 0x000fe80000100a00 */
[----:B------:R-:W-:Y:S04]  /*af70*/  LDGSTS.E [R8+0x4400], desc[UR28][R114.64], P3 ;  /* 0x0440000072087fae */ /* 0x000fe800099a101c */
[----:B------:R1:W-:Y:S04]  /*af80*/  STL.64 [R1+0x778], R114 ;  /* 0x0007787201007387 */ /* 0x0003e80000100a00 */
[----:B------:R-:W-:Y:S04]  /*af90*/  LDGSTS.E [R8+0x4800], desc[UR28][R122.64], P3 ;  /* 0x048000007a087fae */ /* 0x000fe800099a101c */
[----:B------:R-:W-:Y:S04]  /*afa0*/  LDGSTS.E [R8+0x4c00], desc[UR28][R130.64], P3 ;  /* 0x04c0000082087fae */ /* 0x000fe800099a101c */
[----:B-1----:R-:W2:Y:S04]  /*afb0*/  LDL.LU.64 R114, [R1+0x60] ;  /* 0x0000600001727983 */ /* 0x002ea80000300a00 */
[----:B------:R1:W-:Y:S04]  /*afc0*/  STL.64 [R1+0x780], R122 ;  /* 0x0007807a01007387 */ /* 0x0003e80000100a00 */
[----:B------:R-:W-:Y:S04]  /*afd0*/  LDGSTS.E [R8+0x5000], desc[UR28][R138.64], P3 ;  /* 0x050000008a087fae */ /* 0x000fe800099a101c */
[----:B------:R-:W-:Y:S04]  /*afe0*/  LDGSTS.E [R8+0x5400], desc[UR28][R146.64], P3 ;  /* 0x0540000092087fae */ /* 0x000fe800099a101c */
[----:B-1----:R-:W2:Y:S04]  /*aff0*/  LDL.64 R122, [R1+0x220] ;  /* 0x00022000017a7983 */ /* 0x002ea80000100a00 */
[----:B------:R-:W-:Y:S04]  /*b000*/  STL.64 [R1+0x788], R130 ;  /* 0x0007888201007387 */ /* 0x000fe80000100a00 */
[----:B------:R1:W-:Y:S04]  /*b010*/  STL.64 [R1+0x790], R138 ;  /* 0x0007908a01007387 */ /* 0x0003e80000100a00 */
[----:B------:R-:W-:Y:S04]  /*b020*/  LDGSTS.E [R8+0x5800], desc[UR28][R154.64], P3 ;  /* 0x058000009a087fae */ /* 0x000fe800099a101c */
[----:B------:R-:W-:Y:S04]  /*b030*/  LDGSTS.E [R8+0x5c00], desc[UR28][R162.64], P3 ;  /* 0x05c00000a2087fae */ /* 0x000fe800099a101c */
[----:B-1----:R-:W3:Y:S04]  /*b040*/  LDL.LU.64 R138, [R1+0x80] ;  /* 0x00008000018a7983 */ /* 0x002ee80000300a00 */
[----:B------:R-:W-:Y:S04]  /*b050*/  STL.64 [R1+0x798], R146 ;  /* 0x0007989201007387 */ /* 0x000fe80000100a00 */
[----:B------:R-:W-:Y:S04]  /*b060*/  STL.64 [R1+0x7a0], R154 ;  /* 0x0007a09a01007387 */ /* 0x000fe80000100a00 */
[----:B------:R1:W-:Y:S04]  /*b070*/  STL.64 [R1+0x7a8], R162 ;  /* 0x0007a8a201007387 */ /* 0x0003e80000100a00 */
[----:B------:R-:W-:Y:S04]  /*b080*/  LDGSTS.E [R8+0x6000], desc[UR28][R170.64], P3 ;  /* 0x06000000aa087fae */ /* 0x000fe800099a101c */
[----:B------:R-:W-:Y:S04]  /*b090*/  LDGSTS.E [R8+0x6400], desc[UR28][R178.64], P3 ;  /* 0x06400000b2087fae */ /* 0x000fe800099a101c */
[----:B-1----:R-:W3:Y:S04]  /*b0a0*/  LDL.LU.64 R162, [R1+0xa0] ;  /* 0x0000a00001a27983 */ /* 0x002ee80000300a00 */
[----:B------:R-:W-:Y:S04]  /*b0b0*/  STL.64 [R1+0x7b0], R170 ;  /* 0x0007b0aa01007387 */ /* 0x000fe80000100a00 */
[----:B------:R-:W-:Y:S04]  /*b0c0*/  STL.64 [R1+0x7b8], R178 ;  /* 0x0007b8b201007387 */ /* 0x000fe80000100a00 */
[----:B------:R-:W-:Y:S04]  /*b0d0*/  LDGSTS.E [R8+0x6800], desc[UR28][R186.64], P3 ;  /* 0x06800000ba087fae */ /* 0x000fe800099a101c */
[----:B------:R1:W-:Y:S04]  /*b0e0*/  STL.64 [R1+0x7c0], R186 ;  /* 0x0007c0ba01007387 */ /* 0x0003e80000100a00 */
[----:B------:R-:W-:Y:S04]  /*b0f0*/  LDGSTS.E [R8+0x6c00], desc[UR28][R194.64], P3 ;  /* 0x06c00000c2087fae */ /* 0x000fe800099a101c */
[----:B------:R-:W-:Y:S04]  /*b100*/  LDGSTS.E [R8+0x7000], desc[UR28][R202.64], P3 ;  /* 0x07000000ca087fae */ /* 0x000fe800099a101c */
[----:B-1----:R-:W3:Y:S01]  /*b110*/  LDL.LU.64 R186, [R1+0xc0] ;  /* 0x0000c00001ba7983 */ /* 0x002ee20000300a00 */
[----:B------:R-:W-:-:S03]  /*b120*/  LOP3.LUT R68, R2, 0x20, RZ, 0x3c, !PT ;  /* 0x0000002002447812 */ /* 0x000fc600078e3cff */
[----:B------:R-:W-:Y:S02]  /*b130*/  STL.64 [R1+0x7c8], R194 ;  /* 0x0007c8c201007387 */ /* 0x000fe40000100a00 */
[----:B------:R-:W-:Y:S02]  /*b140*/  VIADD R68, R68, UR10 ;  /* 0x0000000a44447c36 */ /* 0x000fe40008000000 */
[----:B------:R-:W-:Y:S04]  /*b150*/  STL.64 [R1+0x7d0], R202 ;  /* 0x0007d0ca01007387 */ /* 0x000fe80000100a00 */
[----:B------:R-:W-:Y:S04]  /*b160*/  LDGSTS.E [R8+0x7400], desc[UR28][R210.64], P3 ;  /* 0x07400000d2087fae */ /* 0x000fe800099a101c */
[----:B------:R1:W-:Y:S04]  /*b170*/  STL.64 [R1+0x7d8], R210 ;  /* 0x0007d8d201007387 */ /* 0x0003e80000100a00 */
[----:B------:R-:W-:Y:S04]  /*b180*/  LDGSTS.E [R8+0x7800], desc[UR28][R224.64], P3 ;  /* 0x07800000e0087fae */ /* 0x000fe800099a101c */
[----:B------:R2:W-:Y:S04]  /*b190*/  LDGSTS.E [R8+0x7c00], desc[UR28][R240.64], P3 ;  /* 0x07c00000f0087fae */ /* 0x0005e800099a101c */
[----:B-1----:R-:W3:Y:S04]  /*b1a0*/  LDL.LU.64 R210, [R1+0xe0] ;  /* 0x0000e00001d27983 */ /* 0x002ee80000300a00 */
[----:B------:R-:W-:Y:S04]  /*b1b0*/  STL.64 [R1+0x7e0], R224 ;  /* 0x0007e0e001007387 */ /* 0x000fe80000100a00 */
[----:B------:R1:W-:Y:S04]  /*b1c0*/  STL.64 [R1+0x7e8], R240 ;  /* 0x0007e8f001007387 */ /* 0x0003e80000100a00 */
[----:B-1----:R-:W3:Y:S04]  /*b1d0*/  LDL.LU.64 R240, [R1+0x100] ;  /* 0x0001000001f07983 */ /* 0x002ee80000300a00 */
[----:B------:R-:W4:Y:S04]  /*b1e0*/  LDL.LU.64 R224, [R1+0xf8] ;  /* 0x0000f80001e07983 */ /* 0x000f280000300a00 */
[----:B------:R-:W4:Y:S04]  /*b1f0*/  LDL.LU.64 R202, [R1+0xd8] ;  /* 0x0000d80001ca7983 */ /* 0x000f280000300a00 */
[----:B------:R-:W4:Y:S04]  /*b200*/  LDL.LU.64 R178, [R1+0xb8] ;  /* 0x0000b80001b27983 */ /* 0x000f280000300a00 */
[----:B------:R-:W4:Y:S04]  /*b210*/  LDL.LU.64 R154, [R1+0x98] ;  /* 0x00009800019a7983 */ /* 0x000f280000300a00 */
[----:B------:R-:W4:Y:S04]  /*b220*/  LDL.LU.64 R130, [R1+0x78] ;  /* 0x0000780001827983 */ /* 0x000f280000300a00 */
[----:B------:R-:W4:Y:S04]  /*b230*/  LDL.LU.64 R106, [R1+0x58] ;  /* 0x00005800016a7983 */ /* 0x000f280000300a00 */
[----:B--2---:R-:W-:Y:S04]  /*b240*/  LDGSTS.E [R68+0x100], desc[UR28][R122.64], P3 ;  /* 0x001000007a447fae */ /* 0x004fe800099a101c */
        /* <DEDUP_REMOVED lines=8> */
[----:B---3--:R-:W-:Y:S04]  /*b2d0*/  LDGSTS.E [R68+0x2500], desc[UR28][R240.64], P3 ;  /* 0x02500000f0447fae */ /* 0x008fe800099a101c */
[----:B------:R-:W-:Y:S04]  /*b2e0*/  STL.64 [R1+0x800], R240 ;  /* 0x000800f001007387 */ /* 0x000fe80000100a00 */
[----:B------:R-:W-:Y:S04]  /*b2f0*/  LDGSTS.E [R68+0x2900], desc[UR28][R210.64], P3 ;  /* 0x02900000d2447fae */ /* 0x000fe800099a101c */
[----:B------:R-:W-:Y:S04]  /*b300*/  STL.64 [R1+0x7f0], R210 ;  /* 0x0007f0d201007387 */ /* 0x000fe80000100a00 */
[----:B------:R-:W-:Y:S04]  /*b310*/  LDGSTS.E [R68+0x2d00], desc[UR28][R186.64], P3 ;  /* 0x02d00000ba447fae */ /* 0x000fe800099a101c */
[----:B------:R2:W-:Y:S04]  /*b320*/  STL.64 [R1+0x7f8], R186 ;  /* 0x0007f8ba01007387 */ /* 0x0005e80000100a00 */
[----:B------:R-:W-:Y:S04]  /*b330*/  LDGSTS.E [R68+0x3100], desc[UR28][R162.64], P3 ;  /* 0x03100000a2447fae */ /* 0x000fe800099a101c */
[----:B------:R-:W-:Y:S04]  /*b340*/  LDGSTS.E [R68+0x3500], desc[UR28][R138.64], P3 ;  /* 0x035000008a447fae */ /* 0x000fe800099a101c */
[----:B--2---:R-:W2:Y:S04]  /*b350*/  LDL.LU.64 R186, [R1+0x118] ;  /* 0x0001180001ba7983 */ /* 0x004ea80000300a00 */
[----:B------:R3:W-:Y:S04]  /*b360*/  STL.64 [R1+0x808], R162 ;  /* 0x000808a201007387 */ /* 0x0007e80000100a00 */
[----:B------:R-:W-:Y:S04]  /*b370*/  LDGSTS.E [R68+0x3900], desc[UR28][R114.64], P3 ;  /* 0x0390000072447fae */ /* 0x000fe800099a101c */
[----:B------:R-:W-:Y:S04]  /*b380*/  LDGSTS.E [R68+0x3d00], desc[UR28][R100.64], P3 ;  /* 0x03d0000064447fae */ /* 0x000fe800099a101c */
[----:B---3--:R-:W3:Y:S04]  /*b390*/  LDL.LU.64 R162, [R1+0x138] ;  /* 0x0001380001a27983 */ /* 0x008ee80000300a00 */
[----:B------:R-:W-:Y:S04]  /*b3a0*/  STL.64 [R1+0x810], R138 ;  /* 0x0008108a01007387 */ /* 0x000fe80000100a00 */
[----:B------:R1:W-:Y:S04]  /*b3b0*/  STL.64 [R1+0x818], R114 ;  /* 0x0008187201007387 */ /* 0x0003e80000100a00 */
[----:B------:R-:W-:Y:S04]  /*b3c0*/  LDGSTS.E [R68+0x4100], desc[UR28][R108.64], P3 ;  /* 0x041000006c447fae */ /* 0x000fe800099a101c */
[----:B------:R-:W-:Y:S04]  /*b3d0*/  LDGSTS.E [R68+0x4500], desc[UR28][R116.64], P3 ;  /* 0x0450000074447fae */ /* 0x000fe800099a101c */
[----:B-1----:R-:W2:Y:S04]  /*b3e0*/  LDL.LU.64 R114, [R1+0x158] ;  /* 0x0001580001727983 */ /* 0x002ea80000300a00 */
        /* <DEDUP_REMOVED lines=22> */
[----:B------:R-:W-:Y:S01]  /*b550*/  LDGSTS.E [R68+0x6900], desc[UR28][R188.64], P3 ;  /* 0x06900000bc447fae */ /* 0x000fe200099a101c */
[----:B------:R-:W-:-:S03]  /*b560*/  LOP3.LUT R8, R2, 0x40, RZ, 0x3c, !PT ;  /* 0x0000004002087812 */ /* 0x000fc600078e3cff */
[----:B------:R-:W-:Y:S04]  /*b570*/  LDGSTS.E [R68+0x6d00], desc[UR28][R196.64], P3 ;  /* 0x06d00000c4447fae */ /* 0x000fe800099a101c */
[----:B-1----:R-:W2:Y:S04]  /*b580*/  LDL.LU.64 R172, [R1+0x1f8] ;  /* 0x0001f80001ac7983 */ /* 0x002ea80000300a00 */
[----:B------:R-:W-:Y:S04]  /*b590*/  STL.64 [R1+0x870], R180 ;  /* 0x000870b401007387 */ /* 0x000fe80000100a00 */
[----:B------:R1:W-:Y:S01]  /*b5a0*/  STL.64 [R1+0x878], R188 ;  /* 0x000878bc01007387 */ /* 0x0003e20000100a00 */
[----:B------:R-:W-:-:S03]  /*b5b0*/  VIADD R69, R8, UR10 ;  /* 0x0000000a08457c36 */ /* 0x000fc60008000000 */
[----:B------:R-:W-:Y:S04]  /*b5c0*/  LDGSTS.E [R68+0x7100], desc[UR28][R204.64], P3 ;  /* 0x07100000cc447fae */ /* 0x000fe800099a101c */
[----:B------:R-:W-:Y:S04]  /*b5d0*/  LDGSTS.E [R68+0x7500], desc[UR28][R212.64], P3 ;  /* 0x07500000d4447fae */ /* 0x000fe800099a101c */
[----:B-1----:R-:W2:Y:S04]  /*b5e0*/  LDL.LU.64 R188, [R1+0x218] ;  /* 0x0002180001bc7983 */ /* 0x002ea80000300a00 */
[----:B------:R-:W-:Y:S04]  /*b5f0*/  LDGSTS.E [R68+0x7900], desc[UR28][R228.64], P3 ;  /* 0x07900000e4447fae */ /* 0x000fe800099a101c */
[----:B------:R-:W-:Y:S04]  /*b600*/  LDGSTS.E [R68+0x7d00], desc[UR28][R242.64], P3 ;  /* 0x07d00000f2447fae */ /* 0x000fe800099a101c */
[----:B------:R-:W3:Y:S04]  /*b610*/  LDL.LU.64 R180, [R1+0x210] ;  /* 0x0002100001b47983 */ /* 0x000ee80000300a00 */
[----:B------:R-:W3:Y:S04]  /*b620*/  LDL.LU.64 R164, [R1+0x1f0] ;  /* 0x0001f00001a47983 */ /* 0x000ee80000300a00 */
[----:B------:R-:W3:Y:S04]  /*b630*/  LDL.LU.64 R148, [R1+0x1d0] ;  /* 0x0001d00001947983 */ /* 0x000ee80000300a00 */
[----:B------:R-:W3:Y:S04]  /*b640*/  LDL.LU.64 R132, [R1+0x1b0] ;  /* 0x0001b00001847983 */ /* 0x000ee80000300a00 */
[----:B------:R-:W3:Y:S04]  /*b650*/  LDL.LU.64 R116, [R1+0x190] ;  /* 0x0001900001747983 */ /* 0x000ee80000300a00 */
[----:B------:R-:W4:Y:S04]  /*b660*/  LDL.LU.64 R100, [R1+0x170] ;  /* 0x0001700001647983 */ /* 0x000f280000300a00 */
[----:B------:R-:W4:Y:S04]  /*b670*/  LDL.LU.64 R138, [R1+0x150] ;  /* 0x00015000018a7983 */ /* 0x000f280000300a00 */
[----:B------:R-:W4:Y:S04]  /*b680*/  LDL.LU.64 R240, [R1+0x130] ;  /* 0x0001300001f07983 */ /* 0x000f280000300a00 */
[----:B------:R-:W4:Y:S04]  /*b690*/  LDL.LU.64 R210, [R1+0x110] ;  /* 0x0001100001d27983 */ /* 0x000f280000300a00 */
[----:B------:R-:W4:Y:S01]  /*b6a0*/  LDL.LU.64 R194, [R1+0xd0] ;  /* 0x0000d00001c27983 */ /* 0x000f220000300a00 */
[----:B------:R-:W-:-:S03]  /*b6b0*/  LOP3.LUT R8, R2, 0x60, RZ, 0x3c, !PT ;  /* 0x0000006002087812 */ /* 0x000fc600078e3cff */
[----:B------:R-:W4:Y:S04]  /*b6c0*/  LDL.LU.64 R170, [R1+0xb0] ;  /* 0x0000b00001aa7983 */ /* 0x000f280000300a00 */
[----:B------:R-:W4:Y:S04]  /*b6d0*/  LDL.LU.64 R146, [R1+0x90] ;  /* 0x0000900001927983 */ /* 0x000f280000300a00 */
[----:B------:R-:W4:Y:S04]  /*b6e0*/  LDL.LU.64 R122, [R1+0x70] ;  /* 0x00007000017a7983 */ /* 0x000f280000300a00 */
[----:B------:R1:W-:Y:S04]  /*b6f0*/  STL.64 [R1+0x540], R2 ;  /* 0x0005400201007387 */ /* 0x0003e80000100a00 */
[----:B-1----:R-:W4:Y:S04]  /*b700*/  LDL.LU.64 R2, [R1+0xf0] ;  /* 0x0000f00001027983 */ /* 0x002f280000300a00 */
[----:B------:R-:W4:Y:S04]  /*b710*/  LDL.LU.64 R250, [R1+0x40] ;  /* 0x0000400001fa7983 */ /* 0x000f280000300a00 */
[----:B------:R-:W4:Y:S04]  /*b720*/  LDL.LU.64 R16, [R1+0x38] ;  /* 0x0000380001107983 */ /* 0x000f280000300a00 */
[----:B------:R-:W4:Y:S04]  /*b730*/  LDL.LU.64 R14, [R1+0x30] ;  /* 0x00003000010e7983 */ /* 0x000f280000300a00 */
[----:B------:R-:W4:Y:S04]  /*b740*/  LDL.LU.64 R12, [R1+0x28] ;  /* 0x00002800010c7983 */ /* 0x000f280000300a00 */
[----:B------:R1:W-:Y:S04]  /*b750*/  STL.64 [R1+0x718], R68 ;  /* 0x0007184401007387 */ /* 0x0003e80000100a00 */
[----:B--2---:R-:W-:Y:S04]  /*b760*/  LDGSTS.E [R69+0x200], desc[UR28][R188.64], P3 ;  /* 0x00200000bc457fae */ /* 0x004fe800099a101c */
[----:B------:R-:W-:Y:S04]  /*b770*/  LDGSTS.E [R69+0x600], desc[UR28][R172.64], P3 ;  /* 0x00600000ac457fae */ /* 0x000fe800099a101c */
[----:B------:R-:W-:Y:S04]  /*b780*/  LDGSTS.E [R69+0xa00], desc[UR28][R156.64], P3 ;  /* 0x00a000009c457fae */ /* 0x000fe800099a101c */
[----:B------:R-:W-:Y:S04]  /*b790*/  LDGSTS.E [R69+0xe00], desc[UR28][R140.64], P3 ;  /* 0x00e000008c457fae */ /* 0x000fe800099a101c */
[----:B------:R-:W-:Y:S04]  /*b7a0*/  LDGSTS.E [R69+0x1200], desc[UR28][R124.64], P3 ;  /* 0x012000007c457fae */ /* 0x000fe800099a101c */
[----:B------:R-:W-:Y:S04]  /*b7b0*/  LDGSTS.E [R69+0x1600], desc[UR28][R108.64], P3 ;  /* 0x016000006c457fae */ /* 0x000fe800099a101c */
[----:B------:R-:W-:Y:S04]  /*b7c0*/  LDGSTS.E [R69+0x1a00], desc[UR28][R114.64], P3 ;  /* 0x01a0000072457fae */ /* 0x000fe800099a101c */
[----:B---3--:R-:W-:Y:S04]  /*b7d0*/  LDGSTS.E [R69+0x1e00], desc[UR28][R162.64], P3 ;  /* 0x01e00000a2457fae */ /* 0x008fe800099a101c */
[----:B------:R-:W-:Y:S04]  /*b7e0*/  LDGSTS.E [R69+0x2200], desc[UR28][R186.64], P3 ;  /* 0x02200000ba457fae */ /* 0x000fe800099a101c */
[----:B----4-:R-:W-:Y:S04]  /*b7f0*/  LDGSTS.E [R69+0x2600], desc[UR28][R224.64], P3 ;  /* 0x02600000e0457fae */ /* 0x010fe800099a101c */
        /* <DEDUP_REMOVED lines=22> */
[----:B-1----:R-:W2:Y:S01]  /*b960*/  LDL.LU.64 R68, [R1+0x50] ;  /* 0x0000500001447983 */ /* 0x002ea20000300a00 */
[----:B------:R-:W-:-:S03]  /*b970*/  VIADD R70, R8, UR10 ;  /* 0x0000000a08467c36 */ /* 0x000fc60008000000 */
[----:B------:R-:W3:Y:S04]  /*b980*/  LDL.LU.64 R10, [R1+0x20] ;  /* 0x00002000010a7983 */ /* 0x000ee80000300a00 */
        /* <DEDUP_REMOVED lines=13> */
[----:B------:R-:W-:Y:S01]  /*ba60*/  LDGSTS.E [R70+0x3700], desc[UR28][R122.64], P3 ;  /* 0x037000007a467fae */ /* 0x000fe200099a101c */
[----:B------:R-:W-:-:S03]  /*ba70*/  VIADD R8, R252, 0xffffffbb ;  /* 0xffffffbbfc087836 */ /* 0x000fc60000000000 */
[----:B--2---:R-:W-:Y:S04]  /*ba80*/  LDGSTS.E [R70+0x3b00], desc[UR28][R68.64], P3 ;  /* 0x03b0000044467fae */ /* 0x004fe800099a101c */
        /* <DEDUP_REMOVED lines=17> */
[----:B------:R-:W0:Y:S01]  /*bba0*/  LDGDEPBAR ;  /* 0x00000000000079af */ /* 0x000e220000000000 */
[----:B------:R-:W-:Y:S01]  /*bbb0*/  BAR.SYNC.DEFER_BLOCKING 0x0 ;  /* 0x0000000000007b1d */ /* 0x000fe20000010000 */
[----:B------:R-:W-:Y:S01]  /*bbc0*/  ISETP.GT.AND P3, PT, R71, 0x7f, PT ;  /* 0x0000007f4700780c */ /* 0x000fe20003f64270 */
[----:B------:R-:W-:-:S03]  /*bbd0*/  IMAD.U32 R71, RZ, RZ, UR4 ;  /* 0x00000004ff477e24 */ /* 0x000fc6000f8e00ff */
[----:B------:R-:W-:Y:S01]  /*bbe0*/  SEL R239, R9, RZ, P3 ;  /* 0x000000ff09ef7207 */ /* 0x000fe20001800000 */
[C---:B------:R-:W-:Y:S01]  /*bbf0*/  IMAD.WIDE R18, R71.reuse, 0x4, R6 ;  /* 0x0000000447127825 */ /* 0x040fe200078e0206 */
[----:B------:R-:W-:Y:S02]  /*bc00*/  ISETP.GE.U32.AND P3, PT, R8, 0x7fffff7c, PT ;  /* 0x7fffff7c0800780c */ /* 0x000fe40003f66070 */
[----:B------:R-:W-:Y:S01]  /*bc10*/  LEA R7, R0, UR10, 0x8 ;  /* 0x0000000a00077c11 */ /* 0x000fe2000f8e40ff */
[----:B------:R-:W2:Y:S04]  /*bc20*/  LDL.LU.64 R8, [R1+0x18] ;  /* 0x0000180001087983 */ /* 0x000ea80000300a00 */
[----:B------:R-:W4:Y:S04]  /*bc30*/  LDL.LU.64 R246, [R1+0x10] ;  /* 0x0000100001f67983 */ /* 0x000f280000300a00 */
[----:B------:R1:W-:Y:S04]  /*bc40*/  STL.64 [R1+0x230], R18 ;  /* 0x0002301201007387 */ /* 0x0003e80000100a00 */
[----:B------:R-:W4:Y:S04]  /*bc50*/  LDL.LU.64 R248, [R1+0x8] ;  /* 0x0000080001f87983 */ /* 0x000f280000300a00 */
[----:B------:R-:W-:Y:S01]  /*bc60*/  @!PT LDS RZ, [RZ] ;  /* 0x00000000fffff984 */ /* 0x000fe20000000800 */
[----:B------:R-:W-:Y:S01]  /*bc70*/  @!PT LDS RZ, [RZ] ;  /* 0x00000000fffff984 */ /* 0x000fe20000000800 */
[----:B------:R-:W-:Y:S01]  /*bc80*/  @!PT LDS RZ, [RZ] ;  /* 0x00000000fffff984 */ /* 0x000fe20000000800 */
[----:B------:R1:W-:Y:S02]  /*bc90*/  LDGSTS.E [R7+0x58000], desc[UR28][R18.64], !P4 ;  /* 0x5800000012077fae */ /* 0x0003e4000e1a101c */
[----:B-1----:R-:W-:-:S02]  /*bca0*/  IMAD.WIDE R18, R71, 0x4, R250 ;  /* 0x0000000447127825 */ /* 0x002fc400078e02fa */
[----:B------:R-:W4:Y:S02]  /*bcb0*/  LDL.LU.64 R250, [R1] ;  /* 0x0000000001fa7983 */ /* 0x000f240000300a00 */
[----:B------:R-:W-:Y:S02]  /*bcc0*/  VIADD R6, R252, 0xffffffba ;  /* 0xffffffbafc067836 */ /* 0x000fe40000000000 */
[----:B------:R-:W-:Y:S03]  /*bcd0*/  LDGSTS.E [R7+0x58004], desc[UR28][R18.64], !P2 ;  /* 0x5800400012077fae */ /* 0x000fe6000d1a101c */
[----:B------:R-:W-:Y:S01]  /*bce0*/  ISETP.GE.U32.AND P4, PT, R6, 0x7fffff7b, PT ;  /* 0x7fffff7b0600780c */ /* 0x000fe20003f86070 */
[----:B------:R-:W-:Y:S02]  /*bcf0*/  VIADD R6, R252, 0xffffffb9 ;  /* 0xffffffb9fc067836 */ /* 0x000fe40000000000 */
[----:B------:R-:W-:-:S03]  /*bd00*/  IMAD.WIDE R16, R71, 0x4, R16 ;  /* 0x0000000447107825 */ /* 0x000fc600078e0210 */
[----:B------:R-:W-:Y:S01]  /*bd10*/  ISETP.GE.U32.AND P2, PT, R6, 0x7fffff7a, PT ;  /* 0x7fffff7a0600780c */ /* 0x000fe20003f46070 */
[----:B------:R-:W-:Y:S01]  /*bd20*/  VIADD R6, R252, 0xffffffb8 ;  /* 0xffffffb8fc067836 */ /* 0x000fe20000000000 */
[----:B------:R-:W-:Y:S01]  /*bd30*/  LDGSTS.E [R7+0x58008], desc[UR28][R16.64], !P6 ;  /* 0x5800800010077fae */ /* 0x000fe2000f1a101c */
[----:B------:R-:W-:-:S03]  /*bd40*/  IMAD.WIDE R14, R71, 0x4, R14 ;  /* 0x00000004470e7825 */ /* 0x000fc600078e020e */
[----:B------:R-:W-:Y:S01]  /*bd50*/  ISETP.GE.U32.AND P6, PT, R6, 0x7fffff79, PT ;  /* 0x7fffff790600780c */ /* 0x000fe20003fc6070 */
[----:B------:R-:W-:Y:S01]  /*bd60*/  VIADD R6, R252, 0xffffffb7 ;  /* 0xffffffb7fc067836 */ /* 0x000fe20000000000 */
[----:B------:R1:W-:Y:S01]  /*bd70*/  LDGSTS.E [R7+0x5800c], desc[UR28][R14.64], !P5 ;  /* 0x5800c0000e077fae */ /* 0x0003e2000e9a101c */
[----:B------:R-:W-:-:S03]  /*bd80*/  IMAD.WIDE R12, R71, 0x4, R12 ;  /* 0x00000004470c7825 */ /* 0x000fc600078e020c */
[----:B------:R-:W-:Y:S01]  /*bd90*/  ISETP.GE.U32.AND P5, PT, R6, 0x7fffff78, PT ;  /* 0x7fffff780600780c */ /* 0x000fe20003fa6070 */
[----:B------:R-:W-:Y:S01]  /*bda0*/  VIADD R6, R252, 0xffffffb6 ;  /* 0xffffffb6fc067836 */ /* 0x000fe20000000000 */
[----:B------:R1:W-:Y:S01]  /*bdb0*/  STL.64 [R1+0x40], R18 ;  /* 0x0000401201007387 */ /* 0x0003e20000100a00 */
[----:B---3--:R-:W-:-:S03]  /*bdc0*/  IMAD.WIDE R10, R71, 0x4, R10 ;  /* 0x00000004470a7825 */ /* 0x008fc600078e020a */
[----:B------:R3:W-:Y:S01]  /*bdd0*/  LDGSTS.E [R7+0x58010], desc[UR28][R12.64], !P3 ;  /* 0x580100000c077fae */ /* 0x0007e2000d9a101c */
[----:B------:R-:W-:-:S03]  /*bde0*/  ISETP.GE.U32.AND P3, PT, R6, 0x7fffff77, PT ;  /* 0x7fffff770600780c */ /* 0x000fc60003f66070 */
[----:B------:R2:W-:Y:S04]  /*bdf0*/  LDGSTS.E [R7+0x58014], desc[UR28][R10.64], !P4 ;  /* 0x580140000a077fae */ /* 0x0005e8000e1a101c */
[----:B-1----:R-:W3:Y:S04]  /*be00*/  LDL.LU.64 R18, [R1+0x8c8] ;  /* 0x0008c80001127983 */ /* 0x002ee80000300a00 */
[----:B------:R1:W-:Y:S04]  /*be10*/  STL.64 [R1+0x38], R16 ;  /* 0x0000381001007387 */ /* 0x0003e80000100a00 */
[----:B-1----:R-:W3:Y:S04]  /*be20*/  LDL.LU.64 R16, [R1+0x8c0] ;  /* 0x0008c00001107983 */ /* 0x002ee80000300a00 */
[----:B------:R1:W-:Y:S04]  /*be30*/  STL.64 [R1+0x30], R14 ;  /* 0x0000300e01007387 */ /* 0x0003e80000100a00 */
[----:B-1----:R-:W3:Y:S04]  /*be40*/  LDL.LU.64 R14, [R1+0x8b8] ;  /* 0x0008b800010e7983 */ /* 0x002ee80000300a00 */
[----:B------:R1:W-:Y:S04]  /*be50*/  STL.64 [R1+0x28], R12 ;  /* 0x0000280c01007387 */ /* 0x0003e80000100a00 */
[----:B-1----:R-:W3:Y:S04]  /*be60*/  LDL.LU.64 R12, [R1+0x8b0] ;  /* 0x0008b000010c7983 */ /* 0x002ee80000300a00 */
[----:B------:R1:W-:Y:S04]  /*be70*/  STL.64 [R1+0x20], R10 ;  /* 0x0000200a01007387 */ /* 0x0003e80000100a00 */
[----:B-1----:R-:W3:Y:S01]  /*be80*/  LDL.LU.64 R10, [R1+0x8a8] ;  /* 0x0008a800010a7983 */ /* 0x002ee20000300a00 */
[----:B--2---:R-:W-:-:S04]  /*be90*/  IMAD.WIDE R8, R71, 0x4, R8 ;  /* 0x0000000447087825 */ /* 0x004fc800078e0208 */
[C---:B----4-:R-:W-:Y:S01]  /*bea0*/  IMAD.WIDE R246, R71.reuse, 0x4, R246 ;  /* 0x0000000447f67825 */ /* 0x050fe200078e02f6 */
[----:B------:R1:W-:Y:S04]  /*beb0*/  STL.64 [R1+0x18], R8 ;  /* 0x0000180801007387 */ /* 0x0003e80000100a00 */
[----:B------:R2:W-:Y:S01]  /*bec0*/  LDGSTS.E [R7+0x58018], desc[UR28][R8.64], !P2 ;  /* 0x5801800008077fae */ /* 0x0005e2000d1a101c */
[----:B------:R-:W-:-:S03]  /*bed0*/  IMAD.WIDE R248, R71, 0x4, R248 ;  /* 0x0000000447f87825 */ /* 0x000fc600078e02f8 */
[----:B------:R4:W-:Y:S04]  /*bee0*/  LDGSTS.E [R7+0x5801c], desc[UR28][R246.64], !P6 ;  /* 0x5801c000f6077fae */ /* 0x0009e8000f1a101c */
[----:B------:R2:W-:Y:S04]  /*bef0*/  LDGSTS.E [R7+0x58020], desc[UR28][R248.64], !P5 ;  /* 0x58020000f8077fae */ /* 0x0005e8000e9a101c */
[----:B-1----:R-:W2:Y:S04]  /*bf00*/  LDL.LU.64 R8, [R1+0x8a0] ;  /* 0x0008a00001087983 */ /* 0x002ea80000300a00 */
[----:B------:R1:W-:Y:S01]  /*bf10*/  STL.64 [R1+0x10], R246 ;  /* 0x000010f601007387 */ /* 0x0003e20000100a00 */
[----:B------:R-:W-:-:S05]  /*bf20*/  IMAD.WIDE R250, R71, 0x4, R250 ;  /* 0x0000000447fa7825 */ /* 0x000fca00078e02fa */
[----:B------:R2:W-:Y:S04]  /*bf30*/  LDGSTS.E [R7+0x58024], desc[UR28][R250.64], !P3 ;  /* 0x58024000fa077fae */ /* 0x0005e8000d9a101c */
[----:B-1----:R-:W4:Y:S04]  /*bf40*/  LDL.LU.64 R246, [R1+0x898] ;  /* 0x0008980001f67983 */ /* 0x002f280000300a00 */
[----:B------:R1:W-:Y:S04]  /*bf50*/  STL.64 [R1+0x8], R248 ;  /* 0x000008f801007387 */ /* 0x0003e80000100a00 */
[----:B-1----:R-:W4:Y:S04]  /*bf60*/  LDL.LU.64 R248, [R1+0x890] ;  /* 0x0008900001f87983 */ /* 0x002f280000300a00 */
[----:B------:R1:W-:Y:S04]  /*bf70*/  STL.64 [R1], R250 ;  /* 0x000000fa01007387 */ /* 0x0003e80000100a00 */
[----:B-1----:R-:W4:Y:S01]  /*bf80*/  LDL.LU.64 R250, [R1+0x888] ;  /* 0x0008880001fa7983 */ /* 0x002f220000300a00 */
[----:B------:R-:W-:-:S05]  /*bf90*/  VIADD R6, R252, 0xffffffb5 ;  /* 0xffffffb5fc067836 */ /* 0x000fca0000000000 */
[----:B------:R-:W-:Y:S01]  /*bfa0*/  ISETP.GE.U32.AND P4, PT, R6, 0x7fffff76, PT ;  /* 0x7fffff760600780c */ /* 0x000fe20003f86070 */
        /* <DEDUP_REMOVED lines=8> */
[----:B------:R-:W-:Y:S02]  /*c030*/  VIADD R6, R252, 0xffffffb0 ;  /* 0xffffffb0fc067836 */ /* 0x000fe40000000000 */
[----:B---3--:R-:W-:-:S04]  /*c040*/  IMAD.WIDE R14, R71, 0x4, R14 ;  /* 0x00000004470e7825 */ /* 0x008fc800078e020e */
[----:B------:R-:W-:-:S04]  /*c050*/  IMAD.WIDE R12, R71, 0x4, R12 ;  /* 0x00000004470c7825 */ /* 0x000fc800078e020c */
        /* <DEDUP_REMOVED lines=18> */
[----:B--2---:R-:W-:-:S04]  /*c180*/  IMAD.WIDE R8, R71, 0x4, R8 ;  /* 0x0000000447087825 */ /* 0x004fc800078e0208 */
[----:B----4-:R-:W-:-:S04]  /*c190*/  IMAD.WIDE R246, R71, 0x4, R246 ;  /* 0x0000000447f67825 */ /* 0x010fc800078e02f6 */
[----:B------:R-:W-:-:S04]  /*c1a0*/  IMAD.WIDE R248, R71, 0x4, R248 ;  /* 0x0000000447f87825 */ /* 0x000fc800078e02f8 */
[----:B------:R-:W-:-:S05]  /*c1b0*/  IMAD.WIDE R250, R71, 0x4, R250 ;  /* 0x0000000447fa7825 */ /* 0x000fca00078e02fa */
[----:B------:R1:W-:Y:S01]  /*c1c0*/  LDGSTS.E [R7+0x58028], desc[UR28][R250.64], !P4 ;  /* 0x58028000fa077fae */ /* 0x0003e2000e1a101c */
[----:B------:R-:W-:Y:S01]  /*c1d0*/  ISETP.GE.U32.AND P4, PT, R6, 0x7fffff71, PT ;  /* 0x7fffff710600780c */ /* 0x000fe20003f86070 */
[----:B------:R-:W-:Y:S02]  /*c1e0*/  VIADD R6, R252, 0xffffffaf ;  /* 0xffffffaffc067836 */ /* 0x000fe40000000000 */
[----:B------:R-:W-:Y:S03]  /*c1f0*/  LDGSTS.E [R7+0x5802c], desc[UR28][R248.64], !P2 ;  /* 0x5802c000f8077fae */ /* 0x000fe6000d1a101c */
[----:B------:R-:W-:Y:S01]  /*c200*/  ISETP.GE.U32.AND P2, PT, R6, 0x7fffff70, PT ;  /* 0x7fffff700600780c */ /* 0x000fe20003f46070 */
[----:B------:R-:W-:Y:S01]  /*c210*/  VIADD R6, R252, 0xffffffae ;  /* 0xffffffaefc067836 */ /* 0x000fe20000000000 */
[----:B------:R-:W-:Y:S04]  /*c220*/  LDGSTS.E [R7+0x58030], desc[UR28][R246.64], !P6 ;  /* 0x58030000f6077fae */ /* 0x000fe8000f1a101c */
[----:B------:R-:W-:Y:S01]  /*c230*/  ISETP.GE.U32.AND P6, PT, R6, 0x7fffff6f, PT ;  /* 0x7fffff6f0600780c */ /* 0x000fe20003fc6070 */
[----:B------:R-:W-:Y:S01]  /*c240*/  VIADD R6, R252, 0xffffffad ;  /* 0xffffffadfc067836 */ /* 0x000fe20000000000 */
[----:B------:R1:W-:Y:S04]  /*c250*/  STL.64 [R1+0x5c8], R250 ;  /* 0x0005c8fa01007387 */ /* 0x0003e80000100a00 */
[----:B------:R-:W-:Y:S04]  /*c260*/  STL.64 [R1+0x5d0], R248 ;  /* 0x0005d0f801007387 */ /* 0x000fe80000100a00 */
[----:B------:R-:W-:Y:S04]  /*c270*/  STL.64 [R1+0x5d8], R246 ;  /* 0x0005d8f601007387 */ /* 0x000fe80000100a00 */
[----:B------:R2:W-:Y:S01]  /*c280*/  LDGSTS.E [R7+0x58034], desc[UR28][R8.64], !P5 ;  /* 0x5803400008077fae */ /* 0x0005e2000e9a101c */
[----:B------:R-:W-:Y:S01]  /*c290*/  ISETP.GE.U32.AND P5, PT, R6, 0x7fffff6e, PT ;  /* 0x7fffff6e0600780c */ /* 0x000fe20003fa6070 */
[----:B------:R-:W-:Y:S01]  /*c2a0*/  VIADD R6, R252, 0xffffffac ;  /* 0xffffffacfc067836 */ /* 0x000fe20000000000 */
[----:B-1----:R-:W1:Y:S01]  /*c2b0*/  LDC R250, c[0x0][0x3a0] ;  /* 0x0000e800fffa7b82 */ /* 0x002e620000000800 */
[----:B------:R2:W-:Y:S02]  /*c2c0*/  STL.64 [R1+0x5e0], R8 ;  /* 0x0005e00801007387 */ /* 0x0005e40000100a00 */
[----:B--2---:R-:W-:Y:S01]  /*c2d0*/  LEA R9, R0, UR10, 0x8 ;  /* 0x0000000a00097c11 */ /* 0x004fe2000f8e40ff */
[----:B------:R-:W-:-:S04]  /*c2e0*/  IMAD.WIDE R50, R71, 0x4, R50 ;  /* 0x0000000447327825 */ /* 0x000fc800078e0232 */
[----:B------:R-:W2:Y:S01]  /*c2f0*/  LDC R8, c[0x0][0x3a0] ;  /* 0x0000e800ff087b82 */ /* 0x000ea20000000800 */
[----:B------:R-:W-:Y:S01]  /*c300*/  LDGSTS.E [R9+0x58038], desc[UR28][R10.64], !P3 ;  /* 0x580380000a097fae */ /* 0x000fe2000d9a101c */
        /* <DEDUP_REMOVED lines=121> */
[----:B------:R-:W-:Y:S01]  /*caa0*/  STL.64 [R1+0x5e8], R10 ;  /* 0x0005e80a01007387 */ /* 0x000fe20000100a00 */
[----:B------:R-:W-:Y:S01]  /*cab0*/  ISETP.GE.U32.AND P3, PT, R6, 0x7fffff4a, PT ;  /* 0x7fffff4a0600780c */ /* 0x000fe20003f66070 */
[----:B------:R-:W-:Y:S02]  /*cac0*/  VIADD R6, R252, 0xffffff88 ;  /* 0xffffff88fc067836 */ /* 0x000fe40000000000 */
[----:B------:R-:W-:Y:S04]  /*cad0*/  STL.64 [R1+0x5f0], R12 ;  /* 0x0005f00c01007387 */ /* 0x000fe80000100a00 */
[----:B------:R1:W-:Y:S01]  /*cae0*/  STL.64 [R1+0x5f8], R14 ;  /* 0x0005f80e01007387 */ /* 0x0003e20000100a00 */
[----:B------:R-:W-:-:S03]  /*caf0*/  IMAD.WIDE R88, R71, 0x4, R88 ;  /* 0x0000000447587825 */ /* 0x000fc600078e0258 */
[----:B------:R-:W-:Y:S01]  /*cb00*/  LDGSTS.E [R9+0x580c8], desc[UR28][R86.64], !P4 ;  /* 0x580c800056097fae */ /* 0x000fe2000e1a101c */
[----:B------:R-:W-:Y:S01]  /*cb10*/  ISETP.GE.U32.AND P4, PT, R6, 0x7fffff49, PT ;  /* 0x7fffff490600780c */ /* 0x000fe20003f86070 */
[----:B------:R-:W-:Y:S02]  /*cb20*/  VIADD R6, R252, 0xffffff87 ;  /* 0xffffff87fc067836 */ /* 0x000fe40000000000 */
[----:B------:R-:W-:Y:S04]  /*cb30*/  LDGSTS.E [R9+0x580cc], desc[UR28][R88.64], !P2 ;  /* 0x580cc00058097fae */ /* 0x000fe8000d1a101c */
[----:B-1----:R-:W3:Y:S04]  /*cb40*/  LDL.LU.64 R14, [R1+0x220] ;  /* 0x00022000010e7983 */ /* 0x002ee80000300a00 */
[----:B------:R1:W-:Y:S01]  /*cb50*/  STL.64 [R1+0x600], R16 ;  /* 0x0006001001007387 */ /* 0x0003e20000100a00 */
[----:B------:R-:W-:Y:S01]  /*cb60*/  ISETP.GE.U32.AND P2, PT, R6, 0x7fffff48, PT ;  /* 0x7fffff480600780c */ /* 0x000fe20003f46070 */
[----:B------:R-:W-:-:S02]  /*cb70*/  IMAD.WIDE R90, R71, 0x4, R90 ;  /* 0x00000004475a7825 */ /* 0x000fc400078e025a */
[----:B-1----:R-:W3:Y:S04]  /*cb80*/  LDL.LU.64 R16, [R1+0x228] ;  /* 0x0002280001107983 */ /* 0x002ee80000300a00 */
[----:B------:R-:W-:Y:S04]  /*cb90*/  STL.64 [R1+0x608], R18 ;  /* 0x0006081201007387 */ /* 0x000fe80000100a00 */
[----:B------:R-:W-:Y:S04]  /*cba0*/  STL.64 [R1+0x610], R20 ;  /* 0x0006101401007387 */ /* 0x000fe80000100a00 */
[----:B------:R-:W-:Y:S04]  /*cbb0*/  STL.64 [R1+0x618], R22 ;  /* 0x0006181601007387 */ /* 0x000fe80000100a00 */
[----:B------:R-:W-:Y:S01]  /*cbc0*/  STL.64 [R1+0x620], R24 ;  /* 0x0006201801007387 */ /* 0x000fe20000100a00 */
[----:B------:R-:W-:-:S03]  /*cbd0*/  VIADD R6, R252, 0xffffff86 ;  /* 0xffffff86fc067836 */ /* 0x000fc60000000000 */
[----:B------:R-:W-:Y:S04]  /*cbe0*/  STL.64 [R1+0x628], R26 ;  /* 0x0006281a01007387 */ /* 0x000fe80000100a00 */
[----:B------:R-:W-:Y:S04]  /*cbf0*/  STL.64 [R1+0x630], R28 ;  /* 0x0006301c01007387 */ /* 0x000fe80000100a00 */
[----:B------:R-:W-:Y:S04]  /*cc00*/  STL.64 [R1+0x638], R30 ;  /* 0x0006381e01007387 */ /* 0x000fe80000100a00 */
[----:B------:R-:W-:Y:S04]  /*cc10*/  STL.64 [R1+0x640], R32 ;  /* 0x0006402001007387 */ /* 0x000fe80000100a00 */
[----:B------:R-:W-:Y:S01]  /*cc20*/  STL.64 [R1+0x648], R34 ;  /* 0x0006482201007387 */ /* 0x000fe20000100a00 */
[----:B------:R-:W-:-:S03]  /*cc30*/  IMAD.WIDE R92, R71, 0x4, R92 ;  /* 0x00000004475c7825 */ /* 0x000fc600078e025c */
[----:B------:R-:W-:Y:S04]  /*cc40*/  STL.64 [R1+0x650], R36 ;  /* 0x0006502401007387 */ /* 0x000fe80000100a00 */
[----:B------:R-:W-:Y:S04]  /*cc50*/  STL.64 [R1+0x658], R38 ;  /* 0x0006582601007387 */ /* 0x000fe80000100a00 */
[----:B------:R-:W-:Y:S04]  /*cc60*/  STL.64 [R1+0x660], R40 ;  /* 0x0006602801007387 */ /* 0x000fe80000100a00 */
[----:B------:R-:W-:Y:S01]  /*cc70*/  LDGSTS.E [R9+0x580d0], desc[UR28][R90.64], !P6 ;  /* 0x580d00005a097fae */ /* 0x000fe2000f1a101c */
[----:B------:R-:W-:Y:S01]  /*cc80*/  ISETP.GE.U32.AND P6, PT, R6, 0x7fffff47, PT ;  /* 0x7fffff470600780c */ /* 0x000fe20003fc6070 */
[----:B------:R-:W-:-:S02]  /*cc90*/  VIADD R6, R252, 0xffffff85 ;  /* 0xffffff85fc067836 */ /* 0x000fc40000000000 */
        /* <DEDUP_REMOVED lines=10> */
[----:B------:R4:W-:Y:S04]  /*cd40*/  STL.64 [R1+0x698], R54 ;  /* 0x0006983601007387 */ /* 0x0009e80000100a00 */
        /* <DEDUP_REMOVED lines=11> */
[----:B------:R-:W-:Y:S04]  /*ce00*/  STL.64 [R1+0x6d8], R74 ;  /* 0x0006d84a01007387 */ /* 0x000fe80000100a00 */
[----:B------:R-:W-:Y:S04]  /*ce10*/  STL.64 [R1+0x6e0], R76 ;  /* 0x0006e04c01007387 */ /* 0x000fe80000100a00 */
[----:B------:R-:W-:Y:S04]  /*ce20*/  STL.64 [R1+0x6e8], R78 ;  /* 0x0006e84e01007387 */ /* 0x000fe80000100a00 */
[----:B------:R-:W-:Y:S04]  /*ce30*/  STL.64 [R1+0x6f0], R80 ;  /* 0x0006f05001007387 */ /* 0x000fe80000100a00 */
[----:B------:R-:W-:Y:S01]  /*ce40*/  LDGSTS.E [R9+0x580dc], desc[UR28][R96.64], !P4 ;  /* 0x580dc00060097fae */ /* 0x000fe2000e1a101c */
[----:B------:R-:W-:-:S03]  /*ce50*/  ISETP.GE.U32.AND P4, PT, R6, 0x7fffff44, PT ;  /* 0x7fffff440600780c */ /* 0x000fc60003f86070 */
[----:B------:R-:W-:Y:S01]  /*ce60*/  STL.64 [R1+0x6f8], R82 ;  /* 0x0006f85201007387 */ /* 0x000fe20000100a00 */
[----:B------:R-:W-:-:S03]  /*ce70*/  IMAD.WIDE R98, R71, 0x4, R98 ;  /* 0x0000000447627825 */ /* 0x000fc600078e0262 */
        /* <DEDUP_REMOVED lines=8> */
[----:B------:R-:W-:Y:S04]  /*cf00*/  STL.64 [R1+0x728], R92 ;  /* 0x0007285c01007387 */ /* 0x000fe80000100a00 */
[----:B------:R-:W-:Y:S04]  /*cf10*/  STL.64 [R1+0x730], R94 ;  /* 0x0007305e01007387 */ /* 0x000fe80000100a00 */
[----:B------:R-:W-:Y:S04]  /*cf20*/  STL.64 [R1+0x738], R96 ;  /* 0x0007386001007387 */ /* 0x000fe80000100a00 */
[----:B------:R-:W-:Y:S04]  /*cf30*/  STL.64 [R1+0x740], R98 ;  /* 0x0007406201007387 */ /* 0x000fe80000100a00 */
[----:B------:R-:W-:Y:S04]  /*cf40*/  LDGSTS.E [R9+0x580e0], desc[UR28][R98.64], !P2 ;  /* 0x580e000062097fae */ /* 0x000fe8000d1a101c */
[----:B------:R-:W-:Y:S04]  /*cf50*/  STL.64 [R1+0x748], R216 ;  /* 0x000748d801007387 */ /* 0x000fe80000100a00 */
[----:B------:R-:W-:Y:S04]  /*cf60*/  LDGSTS.E [R9+0x580e4], desc[UR28][R216.64], !P6 ;  /* 0x580e4000d8097fae */ /* 0x000fe8000f1a101c */
[----:B------:R-:W-:Y:S04]  /*cf70*/  STL.64 [R1+0x750], R218 ;  /* 0x000750da01007387 */ /* 0x000fe80000100a00 */
[----:B------:R-:W-:Y:S04]  /*cf80*/  LDGSTS.E [R9+0x580e8], desc[UR28][R218.64], !P5 ;  /* 0x580e8000da097fae */ /* 0x000fe8000e9a101c */
[----:B------:R-:W-:Y:S04]  /*cf90*/  STL.64 [R1+0x758], R222 ;  /* 0x000758de01007387 */ /* 0x000fe80000100a00 */
[----:B------:R-:W-:Y:S04]  /*cfa0*/  LDGSTS.E [R9+0x580ec], desc[UR28][R222.64], !P3 ;  /* 0x580ec000de097fae */ /* 0x000fe8000d9a101c */
[----:B------:R-:W3:Y:S04]  /*cfb0*/  LDL.LU.64 R246, [R1+0x208] ;  /* 0x0002080001f67983 */ /* 0x000ee80000300a00 */
[----:B------:R-:W3:Y:S04]  /*cfc0*/  LDL.LU.64 R248, [R1+0x200] ;  /* 0x0002000001f87983 */ /* 0x000ee80000300a00 */
[----:B------:R-:W-:Y:S01]  /*cfd0*/  LDGSTS.E [R9+0x580f0], desc[UR28][R226.64], !P4 ;  /* 0x580f0000e2097fae */ /* 0x000fe2000e1a101c */
[----:B------:R-:W-:-:S03]  /*cfe0*/  ISETP.NE.U32.AND P4, PT, R239, RZ, PT ;  /* 0x000000ffef00720c */ /* 0x000fc60003f85070 */
[----:B------:R-:W-:Y:S04]  /*cff0*/  STL.64 [R1+0x760], R226 ;  /* 0x000760e201007387 */ /* 0x000fe80000100a00 */
[----:B------:R-:W3:Y:S01]  /*d000*/  LDL.LU R239, [R1+0x880] ;  /* 0x0008800001ef7983 */ /* 0x000ee20000300800 */
[----:B------:R-:W-:-:S05]  /*d010*/  VIADD R6, R252, 0xffffff82 ;  /* 0xffffff82fc067836 */ /* 0x000fca0000000000 */
[----:B------:R-:W-:Y:S01]  /*d020*/  ISETP.GE.U32.AND P2, PT, R6, 0x7fffff43, PT ;  /* 0x7fffff430600780c */ /* 0x000fe20003f46070 */
[----:B------:R-:W-:Y:S02]  /*d030*/  VIADD R6, R252, 0xffffff81 ;  /* 0xffffff81fc067836 */ /* 0x000fe40000000000 */
[----:B------:R-:W-:-:S03]  /*d040*/  IMAD.WIDE R230, R71, 0x4, R230 ;  /* 0x0000000447e67825 */ /* 0x000fc600078e02e6 */
[----:B------:R-:W-:Y:S01]  /*d050*/  ISETP.GE.U32.AND P6, PT, R6, 0x7fffff42, PT ;  /* 0x7fffff420600780c */ /* 0x000fe20003fc6070 */
[----:B------:R-:W-:Y:S02]  /*d060*/  VIADD R252, R252, 0xffffff80 ;  /* 0xffffff80fcfc7836 */ /* 0x000fe40000000000 */
[----:B------:R-:W-:Y:S02]  /*d070*/  VIADD R6, R250, 0xffffff7f ;  /* 0xffffff7ffa067836 */ /* 0x000fe40000000000 */
[----:B------:R-:W4:Y:S01]  /*d080*/  LDL.LU.64 R250, [R1+0x1e8] ;  /* 0x0001e80001fa7983 */ /* 0x000f220000300a00 */
[----:B------:R-:W-:-:S03]  /*d090*/  ISETP.GE.U32.AND P5, PT, R252, 0x7fffff41, PT ;  /* 0x7fffff41fc00780c */ /* 0x000fc60003fa6070 */
[----:B------:R1:W-:Y:S04]  /*d0a0*/  STL.64 [R1+0x768], R230 ;  /* 0x000768e601007387 */ /* 0x0003e80000100a00 */
[----:B------:R-:W4:Y:S01]  /*d0b0*/  LDL.LU.64 R12, [R1+0x1e0] ;  /* 0x0001e000010c7983 */ /* 0x000f220000300a00 */
[----:B------:R-:W-:-:S03]  /*d0c0*/  IMAD.WIDE R234, R71, 0x4, R234 ;  /* 0x0000000447ea7825 */ /* 0x000fc600078e02ea */
[----:B------:R-:W4:Y:S04]  /*d0d0*/  LDL.LU.64 R10, [R1+0x1c8] ;  /* 0x0001c800010a7983 */ /* 0x000f280000300a00 */
[----:B------:R1:W-:Y:S01]  /*d0e0*/  LDGSTS.E [R9+0x580f4], desc[UR28][R230.64], !P2 ;  /* 0x580f4000e6097fae */ /* 0x0003e2000d1a101c */
[----:B------:R-:W-:Y:S01]  /*d0f0*/  ISETP.GE.U32.AND P2, PT, R6, 0x7fffff40, PT ;  /* 0x7fffff400600780c */ /* 0x000fe20003f46070 */
[----:B--2---:R-:W-:Y:S02]  /*d100*/  VIADD R6, R8, 0xffffff7e ;  /* 0xffffff7e08067836 */ /* 0x004fe40000000000 */
[----:B------:R-:W-:Y:S01]  /*d110*/  LDGSTS.E [R9+0x580f8], desc[UR28][R234.64], !P6 ;  /* 0x580f8000ea097fae */ /* 0x000fe2000f1a101c */
[----:B------:R-:W2:Y:S01]  /*d120*/  S2R R7, SR_TID.X ;  /* 0x0000000000077919 */ /* 0x000ea20000002100 */
[----:B------:R-:W-:Y:S01]  /*d130*/  USHF.L.U32 UR6, UR5, 0x6, URZ ;  /* 0x0000000605067899 */ /* 0x000fe200080006ff */
[----:B------:R-:W-:-:S02]  /*d140*/  ISETP.GE.U32.AND P6, PT, R6, 0x7fffff3f, PT ;  /* 0x7fffff3f0600780c */ /* 0x000fc40003fc6070 */
[----:B--2---:R-:W-:Y:S01]  /*d150*/  LOP3.LUT R7, R7, 0x3f, RZ, 0xc0, !PT ;  /* 0x0000003f07077812 */ /* 0x004fe200078ec0ff */
[----:B---3--:R-:W-:-:S05]  /*d160*/  IMAD.WIDE R238, R71, 0x4, R238 ;  /* 0x0000000447ee7825 */ /* 0x008fca00078e02ee */
[----:B------:R2:W-:Y:S01]  /*d170*/  LDGSTS.E [R9+0x580fc], desc[UR28][R238.64], !P5 ;  /* 0x580fc000ee097fae */ /* 0x0005e2000e9a101c */
[----:B------:R-:W-:Y:S02]  /*d180*/  ISETP.GE.AND P3, PT, R7, R252, PT ;  /* 0x000000fc0700720c */ /* 0x000fe40003f66270 */
[----:B------:R-:W3:Y:S01]  /*d190*/  LDC R7, c[0x0][0x3a0] ;  /* 0x0000e800ff077b82 */ /* 0x000ee20000000800 */
[----:B------:R-:W0:Y:S07]  /*d1a0*/  LDGDEPBAR ;  /* 0x00000000000079af */ /* 0x000e2e0000000000 */
[----:B------:R-:W1:Y:S01]  /*d1b0*/  LDC R252, c[0x0][0x3a0] ;  /* 0x0000e800fffc7b82 */ /* 0x000e620000000800 */
[----:B------:R-:W2:Y:S01]  /*d1c0*/  LDL.LU.64 R8, [R1+0x1c0] ;  /* 0x0001c00001087983 */ /* 0x000ea20000300a00 */
[----:B---3--:R-:W-:-:S02]  /*d1d0*/  VIADD R6, R7, 0xffffff7d ;  /* 0xffffff7d07067836 */ /* 0x008fc40000000000 */
[----:B------:R-:W-:-:S04]  /*d1e0*/  IMAD.U32 R7, RZ, RZ, UR6 ;  /* 0x00000006ff077e24 */ /* 0x000fc8000f8e00ff */
[----:B------:R-:W-:-:S04]  /*d1f0*/  IMAD.WIDE R16, R7, 0x4, R16 ;  /* 0x0000000407107825 */ /* 0x000fc800078e0210 */
[C---:B----4-:R-:W-:Y:S01]  /*d200*/  IMAD.WIDE R54, R7.reuse, 0x4, R188 ;  /* 0x0000000407367825 */ /* 0x050fe200078e02bc */
[----:B------:R3:W-:Y:S03]  /*d210*/  STL.64 [R1+0x520], R16 ;  /* 0x0005201001007387 */ /* 0x0007e60000100a00 */
[C---:B------:R-:W-:Y:S01]  /*d220*/  IMAD.WIDE R28, R7.reuse, 0x4, R180 ;  /* 0x00000004071c7825 */ /* 0x040fe200078e02b4 */
[----:B------:R-:W4:Y:S03]  /*d230*/  LDL.LU.64 R188, [R1+0x878] ;  /* 0x0008780001bc7983 */ /* 0x000f260000300a00 */
[C---:B-1----:R-:W-:Y:S01]  /*d240*/  IMAD.WIDE R230, R7.reuse, 0x4, R246 ;  /* 0x0000000407e67825 */ /* 0x042fe200078e02f6 */
[----:B------:R-:W4:Y:S04]  /*d250*/  LDL.LU.64 R180, [R1+0x870] ;  /* 0x0008700001b47983 */ /* 0x000f280000300a00 */
[----:B------:R-:W4:Y:S01]  /*d260*/  LDL.LU.64 R246, [R1+0x1a8] ;  /* 0x0001a80001f67983 */ /* 0x000f220000300a00 */
[----:B------:R-:W-:-:S04]  /*d270*/  IMAD.WIDE R88, R7, 0x4, R14 ;  /* 0x0000000407587825 */ /* 0x000fc800078e020e */
[C---:B------:R-:W-:Y:S01]  /*d280*/  IMAD.WIDE R86, R7.reuse, 0x4, R248 ;  /* 0x0000000407567825 */ /* 0x040fe200078e02f8 */
[----:B------:R-:W-:Y:S04]  /*d290*/  STL.64 [R1+0x518], R88 ;  /* 0x0005185801007387 */ /* 0x000fe80000100a00 */
[----:B------:R-:W4:Y:S01]  /*d2a0*/  LDL.LU.64 R248, [R1+0x1a0] ;  /* 0x0001a00001f87983 */ /* 0x000f220000300a00 */
[----:B------:R-:W-:-:S03]  /*d2b0*/  IMAD.WIDE R52, R7, 0x4, R172 ;  /* 0x0000000407347825 */ /* 0x000fc600078e02ac */
[----:B------:R-:W-:Y:S01]  /*d2c0*/  STL.64 [R1+0x510], R54 ;  /* 0x0005103601007387 */ /* 0x000fe20000100a00 */
[----:B------:R-:W-:-:S03]  /*d2d0*/  IMAD.WIDE R26, R7, 0x4, R164 ;  /* 0x00000004071a7825 */ /* 0x000fc600078e02a4 */
[----:B------:R-:W-:Y:S01]  /*d2e0*/  STL.64 [R1+0x500], R230 ;  /* 0x000500e601007387 */ /* 0x000fe20000100a00 */
[----:B------:R-:W-:-:S03]  /*d2f0*/  IMAD.WIDE R226, R7, 0x4, R250 ;  /* 0x0000000407e27825 */ /* 0x000fc600078e02fa */
[----:B------:R-:W4:Y:S04]  /*d300*/  LDL.LU.64 R172, [R1+0x868] ;  /* 0x0008680001ac7983 */ /* 0x000f280000300a00 */
[----:B------:R-:W-:Y:S04]  /*d310*/  STL.64 [R1+0x508], R28 ;  /* 0x0005081c01007387 */ /* 0x000fe80000100a00 */
[----:B------:R-:W-:Y:S01]  /*d320*/  STL.64 [R1+0x4f8], R86 ;  /* 0x0004f85601007387 */ /* 0x000fe20000100a00 */
[----:B------:R-:W-:-:S03]  /*d330*/  IMAD.WIDE R50, R7, 0x4, R156 ;  /* 0x0000000407327825 */ /* 0x000fc600078e029c */
[----:B------:R-:W4:Y:S01]  /*d340*/  LDL.LU.64 R164, [R1+0x860] ;  /* 0x0008600001a47983 */ /* 0x000f220000300a00 */
[----:B------:R-:W-:-:S03]  /*d350*/  IMAD.WIDE R84, R7, 0x4, R12 ;  /* 0x0000000407547825 */ /* 0x000fc600078e020c */
[----:B---3--:R-:W3:Y:S04]  /*d360*/  LDL.LU.64 R16, [R1+0x188] ;  /* 0x0001880001107983 */ /* 0x008ee80000300a00 */
[----:B------:R-:W3:Y:S01]  /*d370*/  LDL.LU.64 R250, [R1+0x180] ;  /* 0x0001800001fa7983 */ /* 0x000ee20000300a00 */
[----:B------:R-:W-:-:S03]  /*d380*/  IMAD.WIDE R24, R7, 0x4, R148 ;  /* 0x0000000407187825 */ /* 0x000fc600078e0294 */
[----:B------:R-:W-:Y:S04]  /*d390*/  STL.64 [R1+0x4f0], R52 ;  /* 0x0004f03401007387 */ /* 0x000fe80000100a00 */
[----:B------:R-:W3:Y:S01]  /*d3a0*/  LDL.LU.64 R156, [R1+0x858] ;  /* 0x00085800019c7983 */ /* 0x000ee20000300a00 */
[----:B------:R-:W-:-:S03]  /*d3b0*/  IMAD.WIDE R222, R7, 0x4, R10 ;  /* 0x0000000407de7825 */ /* 0x000fc600078e020a */
[----:B------:R-:W-:Y:S04]  /*d3c0*/  STL.64 [R1+0x4e0], R226 ;  /* 0x0004e0e201007387 */ /* 0x000fe80000100a00 */
[----:B------:R-:W-:Y:S04]  /*d3d0*/  STL.64 [R1+0x4e8], R26 ;  /* 0x0004e81a01007387 */ /* 0x000fe80000100a00 */
[----:B------:R-:W3:Y:S01]  /*d3e0*/  LDL.LU.64 R148, [R1+0x850] ;  /* 0x0008500001947983 */ /* 0x000ee20000300a00 */
[----:B------:R-:W-:-:S03]  /*d3f0*/  IMAD.WIDE R48, R7, 0x4, R140 ;  /* 0x0000000407307825 */ /* 0x000fc600078e028c */
[----:B------:R-:W3:Y:S04]  /*d400*/  LDL.LU.64 R14, [R1+0x168] ;  /* 0x00016800010e7983 */ /* 0x000ee80000300a00 */
[----:B------:R-:W-:Y:S04]  /*d410*/  STL.64 [R1+0x4d8], R84 ;  /* 0x0004d85401007387 */ /* 0x000fe80000100a00 */
[----:B------:R-:W3:Y:S01]  /*d420*/  LDL.LU.64 R12, [R1+0x160] ;  /* 0x00016000010c7983 */ /* 0x000ee20000300a00 */
[----:B------:R-:W-:-:S03]  /*d430*/  IMAD.WIDE R22, R7, 0x4, R132 ;  /* 0x0000000407167825 */ /* 0x000fc600078e0284 */
[----:B------:R-:W-:Y:S04]  /*d440*/  STL.64 [R1+0x4d0], R50 ;  /* 0x0004d03201007387 */ /* 0x000fe80000100a00 */
[----:B------:R-:W3:Y:S04]  /*d450*/  LDL.LU.64 R140, [R1+0x848] ;  /* 0x00084800018c7983 */ /* 0x000ee80000300a00 */
[----:B------:R-:W-:Y:S04]  /*d460*/  STL.64 [R1+0x4c0], R222 ;  /* 0x0004c0de01007387 */ /* 0x000fe80000100a00 */
[----:B------:R-:W-:Y:S04]  /*d470*/  STL.64 [R1+0x4c8], R24 ;  /* 0x0004c81801007387 */ /* 0x000fe80000100a00 */
[----:B------:R-:W3:Y:S04]  /*d480*/  LDL.LU.64 R132, [R1+0x840] ;  /* 0x0008400001847983 */ /* 0x000ee80000300a00 */
[----:B------:R-:W3:Y:S01]  /*d490*/  LDL.LU.64 R10, [R1+0x148] ;  /* 0x00014800010a7983 */ /* 0x000ee20000300a00 */
[----:B--2---:R-:W-:-:S03]  /*d4a0*/  IMAD.WIDE R82, R7, 0x4, R8 ;  /* 0x0000000407527825 */ /* 0x004fc600078e0208 */
[----:B------:R-:W2:Y:S01]  /*d4b0*/  LDL.LU.64 R8, [R1+0x140] ;  /* 0x0001400001087983 */ /* 0x000ea20000300a00 */
[----:B------:R-:W-:-:S03]  /*d4c0*/  IMAD.WIDE R46, R7, 0x4, R124 ;  /* 0x00000004072e7825 */ /* 0x000fc600078e027c */
[----:B------:R-:W-:Y:S04]  /*d4d0*/  STL.64 [R1+0x4b8], R82 ;  /* 0x0004b85201007387 */ /* 0x000fe80000100a00 */
[----:B------:R-:W-:Y:S04]  /*d4e0*/  STL.64 [R1+0x4b0], R48 ;  /* 0x0004b03001007387 */ /* 0x000fe80000100a00 */
[----:B------:R-:W2:Y:S01]  /*d4f0*/  LDL.LU.64 R124, [R1+0x838] ;  /* 0x00083800017c7983 */ /* 0x000ea20000300a00 */
[----:B------:R-:W-:-:S04]  /*d500*/  IMAD.WIDE R20, R7, 0x4, R116 ;  /* 0x0000000407147825 */ /* 0x000fc800078e0274 */
[C---:B----4-:R-:W-:Y:S02]  /*d510*/  IMAD.WIDE R218, R7.reuse, 0x4, R246 ;  /* 0x0000000407da7825 */ /* 0x050fe400078e02f6 */
[----:B------:R-:W4:Y:S04]  /*d520*/  LDL.LU.64 R246, [R1+0x128] ;  /* 0x0001280001f67983 */ /* 0x000f280000300a00 */
[----:B------:R-:W-:Y:S01]  /*d530*/  STL.64 [R1+0x4a0], R218 ;  /* 0x0004a0da01007387 */ /* 0x000fe20000100a00 */
[----:B------:R-:W-:-:S03]  /*d540*/  IMAD.WIDE R80, R7, 0x4, R248 ;  /* 0x0000000407507825 */ /* 0x000fc600078e02f8 */
[----:B------:R-:W-:Y:S04]  /*d550*/  STL.64 [R1+0x4a8], R22 ;  /* 0x0004a81601007387 */ /* 0x000fe80000100a00 */
[----:B------:R-:W4:Y:S01]  /*d560*/  LDL.LU.64 R116, [R1+0x830] ;  /* 0x0008300001747983 */ /* 0x000f220000300a00 */
[----:B------:R-:W-:-:S03]  /*d570*/  IMAD.WIDE R44, R7, 0x4, R108 ;  /* 0x00000004072c7825 */ /* 0x000fc600078e026c */
[----:B------:R-:W4:Y:S04]  /*d580*/  LDL.LU.64 R248, [R1+0x120] ;  /* 0x0001200001f87983 */ /* 0x000f280000300a00 */
[----:B------:R-:W-:Y:S04]  /*d590*/  STL.64 [R1+0x498], R80 ;  /* 0x0004985001007387 */ /* 0x000fe80000100a00 */
[----:B------:R-:W-:Y:S01]  /*d5a0*/  STL.64 [R1+0x490], R46 ;  /* 0x0004902e01007387 */ /* 0x000fe20000100a00 */
[----:B------:R-:W-:-:S03]  /*d5b0*/  IMAD.WIDE R18, R7, 0x4, R100 ;  /* 0x0000000407127825 */ /* 0x000fc600078e0264 */
[----:B------:R-:W4:Y:S01]  /*d5c0*/  LDL.LU.64 R108, [R1+0x828] ;  /* 0x00082800016c7983 */ /* 0x000f220000300a00 */
[----:B---3--:R-:W-:-:S04]  /*d5d0*/  IMAD.WIDE R216, R7, 0x4, R16 ;  /* 0x0000000407d87825 */ /* 0x008fc800078e0210 */
[C---:B------:R-:W-:Y:S02]  /*d5e0*/  IMAD.WIDE R78, R7.reuse, 0x4, R250 ;  /* 0x00000004074e7825 */ /* 0x040fe400078e02fa */
[----:B------:R-:W3:Y:S04]  /*d5f0*/  LDL.LU.64 R250, [R1+0x108] ;  /* 0x0001080001fa7983 */ /* 0x000ee80000300a00 */
[----:B------:R-:W-:Y:S01]  /*d600*/  STL.64 [R1+0x480], R216 ;  /* 0x000480d801007387 */ /* 0x000fe20000100a00 */
[----:B------:R-:W-:-:S03]  /*d610*/  IMAD.WIDE R42, R7, 0x4, R114 ;  /* 0x00000004072a7825 */ /* 0x000fc600078e0272 */
[----:B------:R-:W-:Y:S04]  /*d620*/  STL.64 [R1+0x488], R20 ;  /* 0x0004881401007387 */ /* 0x000fe80000100a00 */
[----:B------:R-:W3:Y:S04]  /*d630*/  LDL.LU.64 R100, [R1+0x820] ;  /* 0x0008200001647983 */ /* 0x000ee80000300a00 */
[----:B------:R-:W-:Y:S01]  /*d640*/  STL.64 [R1+0x478], R78 ;  /* 0x0004784e01007387 */ /* 0x000fe20000100a00 */
[----:B------:R-:W-:-:S03]  /*d650*/  IMAD.WIDE R98, R7, 0x4, R14 ;  /* 0x0000000407627825 */ /* 0x000fc600078e020e */
[----:B------:R-:W-:Y:S04]  /*d660*/  STL.64 [R1+0x470], R44 ;  /* 0x0004702c01007387 */ /* 0x000fe80000100a00 */
[----:B------:R-:W3:Y:S01]  /*d670*/  LDL.LU.64 R114, [R1+0x818] ;  /* 0x0008180001727983 */ /* 0x000ee20000300a00 */
[----:B------:R-:W-:-:S03]  /*d680*/  IMAD.WIDE R16, R7, 0x4, R138 ;  /* 0x0000000407107825 */ /* 0x000fc600078e028a */
[----:B------:R-:W-:Y:S01]  /*d690*/  STL.64 [R1+0x460], R98 ;  /* 0x0004606201007387 */ /* 0x000fe20000100a00 */
[----:B------:R-:W-:-:S03]  /*d6a0*/  IMAD.WIDE R76, R7, 0x4, R12 ;  /* 0x00000004074c7825 */ /* 0x000fc600078e020c */
[----:B------:R-:W-:Y:S01]  /*d6b0*/  STL.64 [R1+0x468], R18 ;  /* 0x0004681201007387 */ /* 0x000fe20000100a00 */
[----:B------:R-:W-:-:S03]  /*d6c0*/  IMAD.WIDE R40, R7, 0x4, R162 ;  /* 0x0000000407287825 */ /* 0x000fc600078e02a2 */
[----:B------:R-:W3:Y:S04]  /*d6d0*/  LDL.LU.64 R138, [R1+0x810] ;  /* 0x00081000018a7983 */ /* 0x000ee80000300a00 */
[----:B------:R-:W3:Y:S04]  /*d6e0*/  LDL.LU.64 R30, [R1+0xe8] ;  /* 0x0000e800011e7983 */ /* 0x000ee80000300a00 */
[----:B------:R-:W-:Y:S04]  /*d6f0*/  STL.64 [R1+0x458], R76 ;  /* 0x0004584c01007387 */ /* 0x000fe80000100a00 */
[----:B------:R-:W-:Y:S01]  /*d700*/  STL.64 [R1+0x450], R42 ;  /* 0x0004502a01007387 */ /* 0x000fe20000100a00 */
[----:B------:R-:W-:-:S03]  /*d710*/  IMAD.WIDE R96, R7, 0x4, R10 ;  /* 0x0000000407607825 */ /* 0x000fc600078e020a */
[----:B------:R-:W3:Y:S01]  /*d720*/  LDL.LU.64 R162, [R1+0x808] ;  /* 0x0008080001a27983 */ /* 0x000ee20000300a00 */
[----:B------:R-:W-:-:S04]  /*d730*/  IMAD.WIDE R14, R7, 0x4, R240 ;  /* 0x00000004070e7825 */ /* 0x000fc800078e02f0 */
[C---:B--2---:R-:W-:Y:S02]  /*d740*/  IMAD.WIDE R74, R7.reuse, 0x4, R8 ;  /* 0x00000004074a7825 */ /* 0x044fe400078e0208 */
[----:B------:R-:W2:Y:S04]  /*d750*/  LDL.LU.64 R8, [R1+0xc8] ;  /* 0x0000c80001087983 */ /* 0x000ea80000300a00 */
[----:B------:R-:W-:Y:S04]  /*d760*/  STL.64 [R1+0x440], R96 ;  /* 0x0004406001007387 */ /* 0x000fe80000100a00 */
[----:B------:R-:W-:Y:S04]  /*d770*/  STL.64 [R1+0x448], R16 ;  /* 0x0004481001007387 */ /* 0x000fe80000100a00 */
[----:B------:R-:W2:Y:S01]  /*d780*/  LDL.LU.64 R240, [R1+0x800] ;  /* 0x0008000001f07983 */ /* 0x000ea20000300a00 */
[----:B------:R-:W-:-:S03]  /*d790*/  IMAD.WIDE R38, R7, 0x4, R186 ;  /* 0x0000000407267825 */ /* 0x000fc600078e02ba */
[----:B------:R-:W-:Y:S01]  /*d7a0*/  STL.64 [R1+0x438], R74 ;  /* 0x0004384a01007387 */ /* 0x000fe20000100a00 */
[----:B------:R-:W-:-:S04]  /*d7b0*/  IMAD.WIDE R12, R7, 0x4, R210 ;  /* 0x00000004070c7825 */ /* 0x000fc800078e02d2 */
[C---:B----4-:R-:W-:Y:S02]  /*d7c0*/  IMAD.WIDE R94, R7.reuse, 0x4, R246 ;  /* 0x00000004075e7825 */ /* 0x050fe400078e02f6 */
[----:B------:R-:W4:Y:S04]  /*d7d0*/  LDL.LU.64 R246, [R1+0xa8] ;  /* 0x0000a80001f67983 */ /* 0x000f280000300a00 */
[----:B------:R-:W-:Y:S04]  /*d7e0*/  STL.64 [R1+0x430], R40 ;  /* 0x0004302801007387 */ /* 0x000fe80000100a00 */
[----:B------:R-:W4:Y:S04]  /*d7f0*/  LDL.LU.64 R186, [R1+0x7f8] ;  /* 0x0007f80001ba7983 */ /* 0x000f280000300a00 */
[----:B------:R-:W-:Y:S04]  /*d800*/  STL.64 [R1+0x420], R94 ;  /* 0x0004205e01007387 */ /* 0x000fe80000100a00 */
[----:B------:R-:W-:Y:S04]  /*d810*/  STL.64 [R1+0x428], R14 ;  /* 0x0004280e01007387 */ /* 0x000fe80000100a00 */
[----:B------:R-:W4:Y:S01]  /*d820*/  LDL.LU.64 R210, [R1+0x7f0] ;  /* 0x0007f00001d27983 */ /* 0x000f220000300a00 */
[----:B------:R-:W-:-:S03]  /*d830*/  IMAD.WIDE R72, R7, 0x4, R248 ;  /* 0x0000000407487825 */ /* 0x000fc600078e02f8 */
[----:B------:R-:W4:Y:S01]  /*d840*/  LDL.LU.64 R248, [R1+0x88] ;  /* 0x0000880001f87983 */ /* 0x000f220000300a00 */
[----:B------:R-:W-:-:S03]  /*d850*/  IMAD.WIDE R36, R7, 0x4, R224 ;  /* 0x0000000407247825 */ /* 0x000fc600078e02e0 */
[----:B------:R-:W-:Y:S04]  /*d860*/  STL.64 [R1+0x418], R72 ;  /* 0x0004184801007387 */ /* 0x000fe80000100a00 */
[----:B------:R-:W-:Y:S01]  /*d870*/  STL.64 [R1+0x410], R38 ;  /* 0x0004102601007387 */ /* 0x000fe20000100a00 */
[----:B---3--:R-:W-:-:S04]  /*d880*/  IMAD.WIDE R92, R7, 0x4, R250 ;  /* 0x00000004075c7825 */ /* 0x008fc800078e02fa */
[C---:B--2---:R-:W-:Y:S02]  /*d890*/  IMAD.WIDE R66, R7.reuse, 0x4, R240 ;  /* 0x0000000407427825 */ /* 0x044fe400078e02f0 */
[----:B------:R-:W2:Y:S04]  /*d8a0*/  LDL.LU.64 R240, [R1+0x7e8] ;  /* 0x0007e80001f07983 */ /* 0x000ea80000300a00 */
[----:B------:R-:W3:Y:S04]  /*d8b0*/  LDL.LU.64 R224, [R1+0x7e0] ;  /* 0x0007e00001e07983 */ /* 0x000ee80000300a00 */
[----:B------:R-:W2:Y:S01]  /*d8c0*/  LDL.LU.64 R250, [R1+0x68] ;  /* 0x0000680001fa7983 */ /* 0x000ea20000300a00 */
[----:B------:R-:W-:-:S03]  /*d8d0*/  IMAD.WIDE R10, R7, 0x4, R2 ;  /* 0x00000004070a7825 */ /* 0x000fc600078e0202 */
[----:B------:R-:W-:Y:S01]  /*d8e0*/  STL.64 [R1+0x400], R92 ;  /* 0x0004005c01007387 */ /* 0x000fe20000100a00 */
[----:B------:R-:W-:-:S03]  /*d8f0*/  IMAD.WIDE R90, R7, 0x4, R30 ;  /* 0x00000004075a7825 */ /* 0x000fc600078e021e */
[----:B------:R-:W-:Y:S01]  /*d900*/  STL.64 [R1+0x408], R12 ;  /* 0x0004080c01007387 */ /* 0x000fe20000100a00 */
[----:B------:R-:W-:-:S03]  /*d910*/  IMAD.WIDE R30, R7, 0x4, R202 ;  /* 0x00000004071e7825 */ /* 0x000fc600078e02ca */
[----:B------:R-:W3:Y:S04]  /*d920*/  LDL.LU.64 R2, [R1+0x48] ;  /* 0x0000480001027983 */ /* 0x000ee80000300a00 */
[----:B------:R-:W-:Y:S04]  /*d930*/  STL.64 [R1+0x3f8], R66 ;  /* 0x0003f84201007387 */ /* 0x000fe80000100a00 */
[----:B------:R-:W-:Y:S01]  /*d940*/  STL.64 [R1+0x3f0], R36 ;  /* 0x0003f02401007387 */ /* 0x000fe20000100a00 */
[----:B------:R-:W-:-:S04]  /*d950*/  IMAD.WIDE R32, R7, 0x4, R194 ;  /* 0x0000000407207825 */ /* 0x000fc800078e02c2 */
[----:B------:R-:W-:-:S04]  /*d960*/  IMAD.WIDE R34, R7, 0x4, R178 ;  /* 0x0000000407227825 */ /* 0x000fc800078e02b2 */
[C---:B----4-:R-:W-:Y:S02]  /*d970*/  IMAD.WIDE R64, R7.reuse, 0x4, R210 ;  /* 0x0000000407407825 */ /* 0x050fe400078e02d2 */
[----:B------:R-:W4:Y:S04]  /*d980*/  LDL.LU.64 R210, [R1+0x7d8] ;  /* 0x0007d80001d27983 */ /* 0x000f280000300a00 */
[----:B------:R-:W4:Y:S04]  /*d990*/  LDL.LU.64 R202, [R1+0x7d0] ;  /* 0x0007d00001ca7983 */ /* 0x000f280000300a00 */
[----:B------:R-:W-:Y:S04]  /*d9a0*/  STL.64 [R1+0x3e0], R90 ;  /* 0x0003e05a01007387 */ /* 0x000fe80000100a00 */
[----:B------:R-:W-:Y:S04]  /*d9b0*/  STL.64 [R1+0x3e8], R10 ;  /* 0x0003e80a01007387 */ /* 0x000fe80000100a00 */
[----:B------:R1:W-:Y:S04]  /*d9c0*/  STL.64 [R1+0x3d0], R30 ;  /* 0x0003d01e01007387 */ /* 0x0003e80000100a00 */
[----:B------:R-:W4:Y:S04]  /*d9d0*/  LDL.LU.64 R194, [R1+0x7c8] ;  /* 0x0007c80001c27983 */ /* 0x000f280000300a00 */
[----:B------:R-:W-:Y:S01]  /*d9e0*/  STL.64 [R1+0x3d8], R64 ;  /* 0x0003d84001007387 */ /* 0x000fe20000100a00 */
[----:B-1----:R-:W-:-:S03]  /*d9f0*/  IMAD.WIDE R30, R7, 0x4, R8 ;  /* 0x00000004071e7825 */ /* 0x002fc600078e0208 */
[----:B------:R-:W-:Y:S01]  /*da00*/  STL.64 [R1+0x3c8], R32 ;  /* 0x0003c82001007387 */ /* 0x000fe20000100a00 */
[----:B------:R-:W-:-:S03]  /*da10*/  IMAD.WIDE R8, R7, 0x4, R186 ;  /* 0x0000000407087825 */ /* 0x000fc600078e02ba */
[----:B------:R-:W4:Y:S04]  /*da20*/  LDL.LU.64 R186, [R1+0x7c0] ;  /* 0x0007c00001ba7983 */ /* 0x000f280000300a00 */
[----:B------:R1:W-:Y:S01]  /*da30*/  STL.64 [R1+0x3c0], R30 ;  /* 0x0003c01e01007387 */ /* 0x0003e20000100a00 */
[----:B------:R-:W-:-:S03]  /*da40*/  IMAD.WIDE R62, R7, 0x4, R162 ;  /* 0x00000004073e7825 */ /* 0x000fc600078e02a2 */
[----:B------:R-:W4:Y:S04]  /*da50*/  LDL.LU.64 R178, [R1+0x7b8] ;  /* 0x0007b80001b27983 */ /* 0x000f280000300a00 */
[----:B------:R1:W-:Y:S02]  /*da60*/  STL.64 [R1+0x3b8], R8 ;  /* 0x0003b80801007387 */ /* 0x0003e40000100a00 */
[----:B-1----:R-:W-:-:S04]  /*da70*/  IMAD.WIDE R30, R7, 0x4, R246 ;  /* 0x00000004071e7825 */ /* 0x002fc800078e02f6 */
[C---:B------:R-:W-:Y:S02]  /*da80*/  IMAD.WIDE R8, R7.reuse, 0x4, R170 ;  /* 0x0000000407087825 */ /* 0x040fe400078e02aa */
[----:B------:R-:W4:Y:S04]  /*da90*/  LDL.LU.64 R170, [R1+0x7b0] ;  /* 0x0007b00001aa7983 */ /* 0x000f280000300a00 */
[----:B------:R-:W4:Y:S04]  /*daa0*/  LDL.LU.64 R162, [R1+0x7a8] ;  /* 0x0007a80001a27983 */ /* 0x000f280000300a00 */
[----:B------:R1:W-:Y:S04]  /*dab0*/  STL.64 [R1+0x3a0], R30 ;  /* 0x0003a01e01007387 */ /* 0x0003e80000100a00 */
[----:B------:R-:W-:Y:S01]  /*dac0*/  STL.64 [R1+0x3b0], R34 ;  /* 0x0003b02201007387 */ /* 0x000fe20000100a00 */
[----:B-1----:R-:W-:-:S03]  /*dad0*/  IMAD.WIDE R30, R7, 0x4, R154 ;  /* 0x00000004071e7825 */ /* 0x002fc600078e029a */
[----:B------:R-:W4:Y:S04]  /*dae0*/  LDL.LU.64 R154, [R1+0x7a0] ;  /* 0x0007a000019a7983 */ /* 0x000f280000300a00 */
[----:B------:R-:W-:Y:S04]  /*daf0*/  STL.64 [R1+0x3a8], R8 ;  /* 0x0003a80801007387 */ /* 0x000fe80000100a00 */
[----:B------:R-:W-:Y:S01]  /*db00*/  STL.64 [R1+0x398], R62 ;  /* 0x0003983e01007387 */ /* 0x000fe20000100a00 */
[----:B------:R-:W-:-:S03]  /*db10*/  IMAD.WIDE R246, R7, 0x4, R146 ;  /* 0x0000000407f67825 */ /* 0x000fc600078e0292 */
[----:B------:R1:W-:Y:S01]  /*db20*/  STL.64 [R1+0x390], R30 ;  /* 0x0003901e01007387 */ /* 0x0003e20000100a00 */
[----:B------:R-:W-:-:S03]  /*db30*/  IMAD.WIDE R60, R7, 0x4, R138 ;  /* 0x00000004073c7825 */ /* 0x000fc600078e028a */
[----:B------:R-:W4:Y:S04]  /*db40*/  LDL.LU.64 R146, [R1+0x798] ;  /* 0x0007980001927983 */ /* 0x000f280000300a00 */
[----:B------:R-:W4:Y:S01]  /*db50*/  LDL.LU.64 R138, [R1+0x790] ;  /* 0x00079000018a7983 */ /* 0x000f220000300a00 */
[----:B-1----:R-:W-:-:S05]  /*db60*/  IMAD.WIDE R30, R7, 0x4, R248 ;  /* 0x00000004071e7825 */ /* 0x002fca00078e02f8 */
[----:B------:R1:W-:Y:S01]  /*db70*/  STL.64 [R1+0x380], R30 ;  /* 0x0003801e01007387 */ /* 0x0003e20000100a00 */
[----:B------:R-:W-:-:S04]  /*db80*/  IMAD.WIDE R32, R7, 0x4, R122 ;  /* 0x0000000407207825 */ /* 0x000fc800078e027a */
[C---:B-1----:R-:W-:Y:S02]  /*db90*/  IMAD.WIDE R30, R7.reuse, 0x4, R130 ;  /* 0x00000004071e7825 */ /* 0x042fe400078e0282 */
[----:B------:R-:W4:Y:S04]  /*dba0*/  LDL.LU.64 R130, [R1+0x788] ;  /* 0x0007880001827983 */ /* 0x000f280000300a00 */
[----:B------:R-:W-:Y:S04]  /*dbb0*/  STL.64 [R1+0x388], R246 ;  /* 0x000388f601007387 */ /* 0x000fe80000100a00 */
[----:B------:R-:W-:Y:S01]  /*dbc0*/  STL.64 [R1+0x368], R30 ;  /* 0x0003681e01007387 */ /* 0x000fe20000100a00 */
[----:B------:R-:W-:-:S03]  /*dbd0*/  IMAD.WIDE R58, R7, 0x4, R114 ;  /* 0x00000004073a7825 */ /* 0x000fc600078e0272 */
[----:B------:R-:W4:Y:S04]  /*dbe0*/  LDL.LU.64 R122, [R1+0x780] ;  /* 0x00078000017a7983 */ /* 0x000f280000300a00 */
[----:B------:R-:W-:Y:S04]  /*dbf0*/  STL.64 [R1+0x378], R60 ;  /* 0x0003783c01007387 */ /* 0x000fe80000100a00 */
[----:B------:R1:W-:Y:S04]  /*dc00*/  STL.64 [R1+0x360], R32 ;  /* 0x0003602001007387 */ /* 0x0003e80000100a00 */
[----:B------:R-:W4:Y:S01]  /*dc10*/  LDL.LU.64 R114, [R1+0x778] ;  /* 0x0007780001727983 */ /* 0x000f220000300a00 */
[----:B-1----:R-:W-:-:S04]  /*dc20*/  IMAD.WIDE R32, R7, 0x4, R106 ;  /* 0x0000000407207825 */ /* 0x002fc800078e026a */
[----:B--2---:R-:W-:-:S05]  /*dc30*/  IMAD.WIDE R30, R7, 0x4, R250 ;  /* 0x00000004071e7825 */ /* 0x004fca00078e02fa */
[----:B------:R1:W-:Y:S04]  /*dc40*/  STL.64 [R1+0x358], R30 ;  /* 0x0003581e01007387 */ /* 0x0003e80000100a00 */
[----:B------:R-:W2:Y:S01]  /*dc50*/  LDL.LU.64 R106, [R1+0x770] ;  /* 0x00077000016a7983 */ /* 0x000ea20000300a00 */
[----:B------:R-:W-:Y:S01]  /*dc60*/  ISETP.GE.U32.AND P5, PT, R6, 0x7fffff3e, PT ;  /* 0x7fffff3e0600780c */ /* 0x000fe20003fa6070 */
[C---:B---3--:R-:W-:Y:S02]  /*dc70*/  IMAD.WIDE R2, R7.reuse, 0x4, R2 ;  /* 0x0000000407027825 */ /* 0x048fe400078e0202 */
[----:B------:R3:W-:Y:S02]  /*dc80*/  STL.64 [R1+0x348], R32 ;  /* 0x0003482001007387 */ /* 0x0007e40000100a00 */
[----:B-1----:R-:W-:-:S02]  /*dc90*/  IMAD.WIDE R30, R7, 0x4, R68 ;  /* 0x00000004071e7825 */ /* 0x002fc400078e0244 */
[----:B------:R-:W-:Y:S02]  /*dca0*/  STL.64 [R1+0x350], R58 ;  /* 0x0003503a01007387 */ /* 0x000fe40000100a00 */
[----:B------:R-:W-:Y:S02]  /*dcb0*/  VIADD R6, R252, 0xffffff7c ;  /* 0xffffff7cfc067836 */ /* 0x000fe40000000000 */
[----:B------:R-:W-:Y:S04]  /*dcc0*/  STL.64 [R1+0x340], R30 ;  /* 0x0003401e01007387 */ /* 0x000fe80000100a00 */
[----:B------:R-:W2:Y:S04]  /*dcd0*/  LDL R252, [R1+0x528] ;  /* 0x0005280001fc7983 */ /* 0x000ea80000100800 */
[----:B------:R1:W-:Y:S01]  /*dce0*/  STL.64 [R1+0x338], R2 ;  /* 0x0003380201007387 */ /* 0x0003e20000100a00 */
[----:B---3--:R-:W-:-:S04]  /*dcf0*/  IMAD.WIDE R32, R7, 0x4, R102 ;  /* 0x0000000407207825 */ /* 0x008fc800078e0266 */
[----:B-1----:R-:W-:-:S05]  /*dd00*/  IMAD.WIDE R2, R7, 0x4, R100 ;  /* 0x0000000407027825 */ /* 0x002fca00078e0264 */
[----:B------:R2:W-:Y:S01]  /*dd10*/  STL.64 [R1+0x330], R2 ;  /* 0x0003300201007387 */ /* 0x0005e20000100a00 */
[----:B------:R-:W-:-:S03]  /*dd20*/  IMAD.WIDE R30, R7, 0x4, R108 ;  /* 0x00000004071e7825 */ /* 0x000fc600078e026c */
[----:B------:R-:W-:Y:S01]  /*dd30*/  STL.64 [R1+0x328], R32 ;  /* 0x0003282001007387 */ /* 0x000fe20000100a00 */
[----:B------:R-:W-:-:S04]  /*dd40*/  IMAD.WIDE R248, R7, 0x4, R104 ;  /* 0x0000000407f87825 */ /* 0x000fc800078e0268 */
[----:B------:R-:W-:-:S04]  /*dd50*/  IMAD.WIDE R250, R7, 0x4, R112 ;  /* 0x0000000407fa7825 */ /* 0x000fc800078e0270 */
[----:B------:R-:W-:-:S04]  /*dd60*/  IMAD.WIDE R108, R7, 0x4, R120 ;  /* 0x00000004076c7825 */ /* 0x000fc800078e0278 */
[----:B----4-:R-:W-:-:S04]  /*dd70*/  IMAD.WIDE R194, R7, 0x4, R194 ;  /* 0x0000000407c27825 */ /* 0x010fc800078e02c2 */
        /* <DEDUP_REMOVED lines=18> */
[----:B--2---:R-:W-:-:S05]  /*dea0*/  IMAD.WIDE R2, R7, 0x4, R106 ;  /* 0x0000000407027825 */ /* 0x004fca00078e026a */
[----:B------:R1:W-:Y:S04]  /*deb0*/  STL.64 [R1+0x318], R2 ;  /* 0x0003180201007387 */ /* 0x0003e80000100a00 */
[----:B------:R2:W-:Y:S04]  /*dec0*/  STL.64 [R1+0x310], R30 ;  /* 0x0003101e01007387 */ /* 0x0005e80000100a00 */
[----:B------:R-:W-:Y:S01]  /*ded0*/  STL.64 [R1+0x320], R248 ;  /* 0x000320f801007387 */ /* 0x000fe20000100a00 */
[----:B-1----:R-:W-:-:S04]  /*dee0*/  IMAD.WIDE R2, R7, 0x4, R110 ;  /* 0x0000000407027825 */ /* 0x002fc800078e026e */
[C---:B--2---:R-:W-:Y:S01]  /*def0*/  IMAD.WIDE R30, R7.reuse, 0x4, R116 ;  /* 0x00000004071e7825 */ /* 0x044fe200078e0274 */
[----:B------:R1:W-:Y:S04]  /*df00*/  STL.64 [R1+0x2a8], R2 ;  /* 0x0002a80201007387 */ /* 0x0003e80000100a00 */
[----:B------:R2:W-:Y:S04]  /*df10*/  STL.64 [R1+0x280], R56 ;  /* 0x0002803801007387 */ /* 0x0005e80000100a00 */
[----:B------:R-:W-:Y:S01]  /*df20*/  STL.64 [R1+0x298], R250 ;  /* 0x000298fa01007387 */ /* 0x000fe20000100a00 */
[----:B-1----:R-:W-:-:S03]  /*df30*/  IMAD.WIDE R2, R7, 0x4, R118 ;  /* 0x0000000407027825 */ /* 0x002fc600078e0276 */
[----:B------:R1:W-:Y:S01]  /*df40*/  STL.64 [R1+0x268], R30 ;  /* 0x0002681e01007387 */ /* 0x0003e20000100a00 */
[----:B--2---:R-:W-:-:S03]  /*df50*/  IMAD.WIDE R56, R7, 0x4, R122 ;  /* 0x0000000407387825 */ /* 0x004fc600078e027a */
[----:B------:R2:W-:Y:S04]  /*df60*/  STL.64 [R1+0x258], R2 ;  /* 0x0002580201007387 */ /* 0x0005e80000100a00 */
[----:B------:R3:W-:Y:S01]  /*df70*/  STL.64 [R1+0x228], R56 ;  /* 0x0002283801007387 */ /* 0x0007e20000100a00 */
[----:B-1----:R-:W-:-:S03]  /*df80*/  IMAD.WIDE R30, R7, 0x4, R124 ;  /* 0x00000004071e7825 */ /* 0x002fc600078e027c */
[----:B------:R-:W-:Y:S01]  /*df90*/  STL.64 [R1+0x238], R108 ;  /* 0x0002386c01007387 */ /* 0x000fe20000100a00 */
[----:B--2---:R-:W-:-:S03]  /*dfa0*/  IMAD.WIDE R2, R7, 0x4, R126 ;  /* 0x0000000407027825 */ /* 0x004fc600078e027e */
[----:B------:R1:W-:Y:S01]  /*dfb0*/  STL.64 [R1+0x218], R30 ;  /* 0x0002181e01007387 */ /* 0x0003e20000100a00 */
[----:B---3--:R-:W-:-:S03]  /*dfc0*/  IMAD.WIDE R56, R7, 0x4, R130 ;  /* 0x0000000407387825 */ /* 0x008fc600078e0282 */
[----:B------:R2:W-:Y:S01]  /*dfd0*/  STL.64 [R1+0x210], R2 ;  /* 0x0002100201007387 */ /* 0x0005e20000100a00 */
[----:B------:R-:W-:-:S03]  /*dfe0*/  IMAD.WIDE R106, R7, 0x4, R128 ;  /* 0x00000004076a7825 */ /* 0x000fc600078e0280 */
[----:B------:R3:W-:Y:S01]  /*dff0*/  STL.64 [R1+0x1f0], R56 ;  /* 0x0001f03801007387 */ /* 0x0007e20000100a00 */
[----:B-1----:R-:W-:-:S03]  /*e000*/  IMAD.WIDE R30, R7, 0x4, R132 ;  /* 0x00000004071e7825 */ /* 0x002fc600078e0284 */
[----:B------:R-:W-:Y:S01]  /*e010*/  STL.64 [R1+0x200], R106 ;  /* 0x0002006a01007387 */ /* 0x000fe20000100a00 */
[----:B--2---:R-:W-:-:S03]  /*e020*/  IMAD.WIDE R2, R7, 0x4, R134 ;  /* 0x0000000407027825 */ /* 0x004fc600078e0286 */
[----:B------:R1:W-:Y:S04]  /*e030*/  STL.64 [R1+0x1e0], R30 ;  /* 0x0001e01e01007387 */ /* 0x0003e80000100a00 */
[----:B------:R2:W-:Y:S01]  /*e040*/  STL.64 [R1+0x1d0], R2 ;  /* 0x0001d00201007387 */ /* 0x0005e20000100a00 */
[----:B---3--:R-:W-:-:S04]  /*e050*/  IMAD.WIDE R56, R7, 0x4, R140 ;  /* 0x0000000407387825 */ /* 0x008fc800078e028c */
[----:B-1----:R-:W-:-:S04]  /*e060*/  IMAD.WIDE R30, R7, 0x4, R136 ;  /* 0x00000004071e7825 */ /* 0x002fc800078e0288 */
[C---:B--2---:R-:W-:Y:S01]  /*e070*/  IMAD.WIDE R2, R7.reuse, 0x4, R138 ;  /* 0x0000000407027825 */ /* 0x044fe200078e028a */
[----:B------:R1:W-:Y:S04]  /*e080*/  STL.64 [R1+0x1b8], R30 ;  /* 0x0001b81e01007387 */ /* 0x0003e80000100a00 */
[----:B------:R2:W-:Y:S04]  /*e090*/  STL.64 [R1+0x1a8], R2 ;  /* 0x0001a80201007387 */ /* 0x0005e80000100a00 */
[----:B------:R3:W-:Y:S01]  /*e0a0*/  STL.64 [R1+0x1a0], R56 ;  /* 0x0001a03801007387 */ /* 0x0007e20000100a00 */
[----:B-1----:R-:W-:-:S04]  /*e0b0*/  IMAD.WIDE R30, R7, 0x4, R142 ;  /* 0x00000004071e7825 */ /* 0x002fc800078e028e */
[C---:B--2---:R-:W-:Y:S01]  /*e0c0*/  IMAD.WIDE R2, R7.reuse, 0x4, R144 ;  /* 0x0000000407027825 */ /* 0x044fe200078e0290 */
[----:B------:R1:W-:Y:S03]  /*e0d0*/  STL.64 [R1+0x198], R30 ;  /* 0x0001981e01007387 */ /* 0x0003e60000100a00 */
[C---:B---3--:R-:W-:Y:S01]  /*e0e0*/  IMAD.WIDE R56, R7.reuse, 0x4, R148 ;  /* 0x0000000407387825 */ /* 0x048fe200078e0294 */
[----:B------:R-:W-:Y:S04]  /*e0f0*/  STL.64 [R1+0x188], R2 ;  /* 0x0001880201007387 */ /* 0x000fe80000100a00 */
[----:B------:R2:W-:Y:S01]  /*e100*/  STL.64 [R1+0x180], R68 ;  /* 0x0001804401007387 */ /* 0x0005e20000100a00 */
[----:B-1----:R-:W-:-:S03]  /*e110*/  IMAD.WIDE R30, R7, 0x4, R150 ;  /* 0x00000004071e7825 */ /* 0x002fc600078e0296 */
[----:B------:R-:W-:Y:S01]  /*e120*/  STL.64 [R1+0x178], R56 ;  /* 0x0001783801007387 */ /* 0x000fe20000100a00 */
[----:B------:R-:W-:-:S03]  /*e130*/  IMAD.WIDE R142, R7, 0x4, R160 ;  /* 0x00000004078e7825 */ /* 0x000fc600078e02a0 */
[----:B------:R-:W-:Y:S01]  /*e140*/  STL.64 [R1+0x170], R30 ;  /* 0x0001701e01007387 */ /* 0x000fe20000100a00 */
[----:B------:R-:W-:-:S03]  /*e150*/  IMAD.WIDE R138, R7, 0x4, R164 ;  /* 0x00000004078a7825 */ /* 0x000fc600078e02a4 */
[----:B------:R-:W3:Y:S01]  /*e160*/  LDL.64 R160, [R1+0x520] ;  /* 0x0005200001a07983 */ /* 0x000ee20000100a00 */
[----:B------:R-:W-:-:S03]  /*e170*/  IMAD.WIDE R130, R7, 0x4, R172 ;  /* 0x0000000407827825 */ /* 0x000fc600078e02ac */
[----:B------:R-:W4:Y:S01]  /*e180*/  LDL.LU.64 R164, [R1+0x1a8] ;  /* 0x0001a80001a47983 */ /* 0x000f220000300a00 */
[----:B------:R-:W-:-:S03]  /*e190*/  IMAD.WIDE R124, R7, 0x4, R178 ;  /* 0x00000004077c7825 */ /* 0x000fc600078e02b2 */
[----:B------:R-:W2:Y:S01]  /*e1a0*/  LDL.LU.64 R172, [R1+0x1f0] ;  /* 0x0001f00001ac7983 */ /* 0x000ea20000300a00 */
[----:B------:R-:W-:-:S03]  /*e1b0*/  IMAD.WIDE R118, R7, 0x4, R184 ;  /* 0x0000000407767825 */ /* 0x000fc600078e02b8 */
[----:B------:R-:W2:Y:S04]  /*e1c0*/  LDL.LU.64 R178, [R1+0x228] ;  /* 0x0002280001b27983 */ /* 0x000ea80000300a00 */
[----:B------:R-:W2:Y:S04]  /*e1d0*/  LDL.LU.64 R184, [R1+0x280] ;  /* 0x0002800001b87983 */ /* 0x000ea80000300a00 */
[----:B------:R-:W2:Y:S04]  /*e1e0*/  LDL.LU.64 R190, [R1+0x318] ;  /* 0x0003180001be7983 */ /* 0x000ea80000300a00 */
[----:B------:R-:W-:Y:S01]  /*e1f0*/  STL.64 [R1+0x168], R194 ;  /* 0x000168c201007387 */ /* 0x000fe20000100a00 */
[----:B------:R-:W-:-:S03]  /*e200*/  IMAD.WIDE R144, R7, 0x4, R158 ;  /* 0x0000000407907825 */ /* 0x000fc600078e029e */
[----:B------:R-:W-:Y:S01]  /*e210*/  STL.64 [R1+0x160], R196 ;  /* 0x000160c401007387 */ /* 0x000fe20000100a00 */
[----:B------:R-:W-:-:S03]  /*e220*/  IMAD.WIDE R158, R7, 0x4, R212 ;  /* 0x00000004079e7825 */ /* 0x000fc600078e02d4 */
[----:B------:R-:W-:Y:S04]  /*e230*/  STL.64 [R1+0x158], R198 ;  /* 0x000158c601007387 */ /* 0x000fe80000100a00 */
[----:B------:R-:W-:Y:S01]  /*e240*/  STL.64 [R1+0x148], R202 ;  /* 0x000148ca01007387 */ /* 0x000fe20000100a00 */
[----:B------:R-:W-:-:S03]  /*e250*/  IMAD.WIDE R148, R7, 0x4, R154 ;  /* 0x0000000407947825 */ /* 0x000fc600078e029a */
[----:B------:R-:W-:Y:S01]  /*e260*/  STL.64 [R1+0x150], R200 ;  /* 0x000150c801007387 */ /* 0x000fe20000100a00 */
[----:B------:R-:W-:-:S03]  /*e270*/  IMAD.WIDE R154, R7, 0x4, R214 ;  /* 0x00000004079a7825 */ /* 0x000fc600078e02d6 */
[----:B------:R-:W-:Y:S04]  /*e280*/  STL.64 [R1+0x140], R204 ;  /* 0x000140cc01007387 */ /* 0x000fe80000100a00 */
[----:B------:R-:W-:Y:S04]  /*e290*/  STL.64 [R1+0x60], R206 ;  /* 0x000060ce01007387 */ /* 0x000fe80000100a00 */
[----:B------:R-:W2:Y:S04]  /*e2a0*/  LDL.LU.64 R212, [R1+0x3c0] ;  /* 0x0003c00001d47983 */ /* 0x000ea80000300a00 */
[----:B------:R-:W-:Y:S04]  /*e2b0*/  STL.64 [R1+0xb0], R210 ;  /* 0x0000b0d201007387 */ /* 0x000fe80000100a00 */
[----:B------:R-:W-:Y:S01]  /*e2c0*/  STL.64 [R1+0x80], R208 ;  /* 0x000080d001007387 */ /* 0x000fe20000100a00 */
[----:B------:R-:W-:-:S03]  /*e2d0*/  IMAD.WIDE R150, R7, 0x4, R152 ;  /* 0x0000000407967825 */ /* 0x000fc600078e0298 */
[----:B------:R-:W-:Y:S01]  /*e2e0*/  STL.64 [R1+0xe8], R158 ;  /* 0x0000e89e01007387 */ /* 0x000fe20000100a00 */
[----:B------:R-:W-:-:S03]  /*e2f0*/  IMAD.WIDE R152, R7, 0x4, R232 ;  /* 0x0000000407987825 */ /* 0x000fc600078e02e8 */
[----:B------:R-:W4:Y:S04]  /*e300*/  LDL.LU.64 R214, [R1+0x3b8] ;  /* 0x0003b80001d67983 */ /* 0x000f280000300a00 */
[----:B------:R-:W4:Y:S04]  /*e310*/  LDL.LU.64 R220, [R1+0x3a0] ;  /* 0x0003a00001dc7983 */ /* 0x000f280000300a00 */
[----:B------:R-:W-:Y:S04]  /*e320*/  STL.64 [R1+0x110], R154 ;  /* 0x0001109a01007387 */ /* 0x000fe80000100a00 */
[----:B------:R-:W-:Y:S04]  /*e330*/  STL.64 [R1+0x130], R104 ;  /* 0x0001306801007387 */ /* 0x000fe80000100a00 */
[----:B------:R-:W4:Y:S04]  /*e340*/  LDL.LU.64 R228, [R1+0x380] ;  /* 0x0003800001e47983 */ /* 0x000f280000300a00 */
[----:B------:R-:W-:Y:S04]  /*e350*/  STL.64 [R1+0x138], R224 ;  /* 0x000138e001007387 */ /* 0x000fe80000100a00 */
[----:B------:R-:W-:Y:S04]  /*e360*/  STL.64 [R1+0x108], R156 ;  /* 0x0001089c01007387 */ /* 0x000fe80000100a00 */
[----:B------:R-:W4:Y:S04]  /*e370*/  LDL.LU.64 R236, [R1+0x358] ;  /* 0x0003580001ec7983 */ /* 0x000f280000300a00 */
[----:B------:R-:W-:Y:S04]  /*e380*/  STL.64 [R1+0x100], R152 ;  /* 0x0001009801007387 */ /* 0x000fe80000100a00 */
[----:B------:R-:W-:Y:S04]  /*e390*/  STL.64 [R1+0xd8], R100 ;  /* 0x0000d86401007387 */ /* 0x000fe80000100a00 */
[----:B------:R1:W-:Y:S04]  /*e3a0*/  STL.64 [R1+0xc0], R240 ;  /* 0x0000c0f001007387 */ /* 0x0003e80000100a00 */
[----:B------:R-:W4:Y:S01]  /*e3b0*/  LDL.LU.64 R244, [R1+0x338] ;  /* 0x0003380001f47983 */ /* 0x000f220000300a00 */
[----:B------:R-:W-:-:S05]  /*e3c0*/  IMAD.WIDE R242, R7, 0x4, R242 ;  /* 0x0000000407f27825 */ /* 0x000fca00078e02f2 */
[----:B------:R1:W-:Y:S04]  /*e3d0*/  STL.64 [R1+0x98], R242 ;  /* 0x000098f201007387 */ /* 0x0003e80000100a00 */
[----:B------:R-:W-:Y:S01]  /*e3e0*/  STL.64 [R1+0x88], R102 ;  /* 0x0000886601007387 */ /* 0x000fe20000100a00 */
[----:B------:R-:W-:-:S04]  /*e3f0*/  IMAD.WIDE R110, R7, 0x4, R192 ;  /* 0x00000004076e7825 */ /* 0x000fc800078e02c0 */
[----:B------:R-:W-:-:S04]  /*e400*/  IMAD.WIDE R114, R7, 0x4, R188 ;  /* 0x0000000407727825 */ /* 0x000fc800078e02bc */
[----:B------:R-:W-:-:S04]  /*e410*/  IMAD.WIDE R120, R7, 0x4, R182 ;  /* 0x0000000407787825 */ /* 0x000fc800078e02b6 */
[----:B------:R-:W-:-:S04]  /*e420*/  IMAD.WIDE R126, R7, 0x4, R176 ;  /* 0x00000004077e7825 */ /* 0x000fc800078e02b0 */
[----:B------:R-:W-:-:S04]  /*e430*/  IMAD.WIDE R132, R7, 0x4, R170 ;  /* 0x0000000407847825 */ /* 0x000fc800078e02aa */
[C---:B------:R-:W-:Y:S01]  /*e440*/  IMAD.WIDE R140, R7.reuse, 0x4, R162 ;  /* 0x00000004078c7825 */ /* 0x040fe200078e02a2 */
[----:B---3--:R-:W-:Y:S04]  /*e450*/  LDGSTS.E [R252+0x10000], desc[UR28][R160.64], P4 ;  /* 0x10000000a0fc7fae */ /* 0x008fe8000a1a101c */
        /* <DEDUP_REMOVED lines=10> */
[----:B------:R-:W3:Y:S04]  /*e500*/  LDL.LU.64 R230, [R1+0x768] ;  /* 0x0007680001e67983 */ /* 0x000ee80000300a00 */
[----:B------:R-:W3:Y:S04]  /*e510*/  LDL.LU.64 R226, [R1+0x760] ;  /* 0x0007600001e27983 */ /* 0x000ee80000300a00 */
[----:B--2---:R-:W-:Y:S04]  /*e520*/  LDGSTS.E [R252+0x12c00], desc[UR28][R212.64], P4 ;  /* 0x12c00000d4fc7fae */ /* 0x004fe8000a1a101c */
[----:B------:R-:W2:Y:S04]  /*e530*/  LDL.LU.64 R222, [R1+0x758] ;  /* 0x0007580001de7983 */ /* 0x000ea80000300a00 */
[----:B------:R-:W2:Y:S04]  /*e540*/  LDL.LU.64 R218, [R1+0x750] ;  /* 0x0007500001da7983 */ /* 0x000ea80000300a00 */
[----:B------:R-:W2:Y:S04]  /*e550*/  LDL.LU.64 R216, [R1+0x748] ;  /* 0x0007480001d87983 */ /* 0x000ea80000300a00 */
[----:B------:R-:W2:Y:S04]  /*e560*/  LDL.LU.64 R98, [R1+0x740] ;  /* 0x0007400001627983 */ /* 0x000ea80000300a00 */
[----:B----4-:R-:W-:Y:S04]  /*e570*/  LDGSTS.E [R252+0x13000], desc[UR28][R220.64], P4 ;  /* 0x13000000dcfc7fae */ /* 0x010fe8000a1a101c */
[----:B------:R-:W4:Y:S04]  /*e580*/  LDL.LU.64 R96, [R1+0x738] ;  /* 0x0007380001607983 */ /* 0x000f280000300a00 */
[----:B------:R-:W2:Y:S04]  /*e590*/  LDL.LU.64 R94, [R1+0x730] ;  /* 0x00073000015e7983 */ /* 0x000ea80000300a00 */
[----:B------:R-:W-:Y:S04]  /*e5a0*/  LDGSTS.E [R252+0x13400], desc[UR28][R228.64], P4 ;  /* 0x13400000e4fc7fae */ /* 0x000fe8000a1a101c */
[----:B------:R-:W2:Y:S04]  /*e5b0*/  LDL.LU.64 R92, [R1+0x728] ;  /* 0x00072800015c7983 */ /* 0x000ea80000300a00 */
[----:B------:R-:W2:Y:S04]  /*e5c0*/  LDL.LU.64 R90, [R1+0x720] ;  /* 0x00072000015a7983 */ /* 0x000ea80000300a00 */
        /* <DEDUP_REMOVED lines=8> */
[----:B------:R-:W-:-:S03]  /*e650*/  IMAD.WIDE R116, R7, 0x4, R186 ;  /* 0x0000000407747825 */ /* 0x000fc600078e02ba */
[----:B------:R-:W-:Y:S04]  /*e660*/  LDGSTS.E [R252+0x15800], desc[UR28][R148.64], P4 ;  /* 0x1580000094fc7fae */ /* 0x000fe8000a1a101c */
[----:B------:R-:W-:Y:S04]  /*e670*/  LDGSTS.E [R252+0x15c00], desc[UR28][R140.64], P4 ;  /* 0x15c000008cfc7fae */ /* 0x000fe8000a1a101c */
[----:B------:R-:W2:Y:S04]  /*e680*/  LDL.LU.64 R68, [R1+0x718] ;  /* 0x0007180001447983 */ /* 0x000ea80000300a00 */
[----:B------:R-:W3:Y:S04]  /*e690*/  LDL.LU.64 R192, [R1+0x330] ;  /* 0x0003300001c07983 */ /* 0x000ee80000300a00 */
[----:B------:R-:W3:Y:S04]  /*e6a0*/  LDL.LU.64 R188, [R1+0x310] ;  /* 0x0003100001bc7983 */ /* 0x000ee80000300a00 */
[----:B------:R-:W3:Y:S04]  /*e6b0*/  LDL.LU.64 R182, [R1+0x268] ;  /* 0x0002680001b67983 */ /* 0x000ee80000300a00 */
[----:B------:R-:W3:Y:S04]  /*e6c0*/  LDL.LU.64 R176, [R1+0x218] ;  /* 0x0002180001b07983 */ /* 0x000ee80000300a00 */
[----:B------:R-:W3:Y:S04]  /*e6d0*/  LDL.LU.64 R170, [R1+0x1e0] ;  /* 0x0001e00001aa7983 */ /* 0x000ee80000300a00 */
[----:B------:R-:W3:Y:S04]  /*e6e0*/  LDL.LU.64 R162, [R1+0x1a0] ;  /* 0x0001a00001a27983 */ /* 0x000ee80000300a00 */
[----:B------:R-:W-:Y:S04]  /*e6f0*/  LDGSTS.E [R252+0x16000], desc[UR28][R132.64], P4 ;  /* 0x1600000084fc7fae */ /* 0x000fe8000a1a101c */
[----:B------:R-:W-:Y:S04]  /*e700*/  LDGSTS.E [R252+0x16400], desc[UR28][R124.64], P4 ;  /* 0x164000007cfc7fae */ /* 0x000fe8000a1a101c */
[----:B------:R-:W-:Y:S04]  /*e710*/  LDGSTS.E [R252+0x16800], desc[UR28][R116.64], P4 ;  /* 0x1680000074fc7fae */ /* 0x000fe8000a1a101c */
[----:B------:R-:W-:Y:S04]  /*e720*/  LDGSTS.E [R252+0x16c00], desc[UR28][R194.64], P4 ;  /* 0x16c00000c2fc7fae */ /* 0x000fe8000a1a101c */
[----:B------:R-:W-:Y:S04]  /*e730*/  LDGSTS.E [R252+0x17000], desc[UR28][R202.64], P4 ;  /* 0x17000000cafc7fae */ /* 0x000fe8000a1a101c */
[----:B------:R1:W-:Y:S04]  /*e740*/  LDGSTS.E [R252+0x17400], desc[UR28][R210.64], P4 ;  /* 0x17400000d2fc7fae */ /* 0x0003e8000a1a101c */
[----:B------:R-:W-:Y:S04]  /*e750*/  LDGSTS.E [R252+0x17800], desc[UR28][R224.64], P4 ;  /* 0x17800000e0fc7fae */ /* 0x000fe8000a1a101c */
[----:B------:R-:W-:Y:S04]  /*e760*/  LDGSTS.E [R252+0x17c00], desc[UR28][R240.64], P4 ;  /* 0x17c00000f0fc7fae */ /* 0x000fe8000a1a101c */
[----:B-1----:R-:W3:Y:S01]  /*e770*/  LDL.LU.64 R240, [R1+0x348] ;  /* 0x0003480001f07983 */ /* 0x002ee20000300a00 */
[----:B------:R-:W-:-:S04]  /*e780*/  IMAD.WIDE R122, R7, 0x4, R180 ;  /* 0x00000004077a7825 */ /* 0x000fc800078e02b4 */
[----:B------:R-:W-:-:S04]  /*e790*/  IMAD.WIDE R128, R7, 0x4, R174 ;  /* 0x0000000407807825 */ /* 0x000fc800078e02ae */
[C---:B------:R-:W-:Y:S01]  /*e7a0*/  IMAD.WIDE R134, R7.reuse, 0x4, R168 ;  /* 0x0000000407867825 */ /* 0x040fe200078e02a8 */
[----:B--2---:R-:W-:Y:S04]  /*e7b0*/  LDGSTS.E [R68+0x10100], desc[UR28][R88.64], P4 ;  /* 0x1010000058447fae */ /* 0x004fe8000a1a101c */
[----:B------:R-:W-:Y:S04]  /*e7c0*/  LDGSTS.E [R68+0x10500], desc[UR28][R86.64], P4 ;  /* 0x1050000056447fae */ /* 0x000fe8000a1a101c */
[----:B------:R-:W-:Y:S04]  /*e7d0*/  LDGSTS.E [R68+0x10900], desc[UR28][R84.64], P4 ;  /* 0x1090000054447fae */ /* 0x000fe8000a1a101c */
[----:B------:R-:W2:Y:S04]  /*e7e0*/  LDL.LU.64 R88, [R1+0x710] ;  /* 0x0007100001587983 */ /* 0x000ea80000300a00 */
        /* <DEDUP_REMOVED lines=24> */
[----:B---3--:R-:W-:Y:S04]  /*e970*/  LDGSTS.E [R68+0x13d00], desc[UR28][R192.64], P4 ;  /* 0x13d00000c0447fae */ /* 0x008fe8000a1a101c */
[----:B------:R-:W3:Y:S04]  /*e980*/  LDL.LU.64 R58, [R1+0x6a8] ;  /* 0x0006a800013a7983 */ /* 0x000ee80000300a00 */
[----:B------:R-:W-:Y:S04]  /*e990*/  LDGSTS.E [R68+0x14100], desc[UR28][R188.64], P4 ;  /* 0x14100000bc447fae */ /* 0x000fe8000a1a101c */
[----:B------:R-:W2:Y:S04]  /*e9a0*/  LDL.LU.64 R194, [R1+0x3d0] ;  /* 0x0003d00001c27983 */ /* 0x000ea80000300a00 */
[----:B------:R-:W-:Y:S04]  /*e9b0*/  LDGSTS.E [R68+0x14500], desc[UR28][R182.64], P4 ;  /* 0x14500000b6447fae */ /* 0x000fe8000a1a101c */
[----:B------:R-:W-:Y:S04]  /*e9c0*/  LDGSTS.E [R68+0x14900], desc[UR28][R176.64], P4 ;  /* 0x14900000b0447fae */ /* 0x000fe8000a1a101c */
[----:B------:R-:W3:Y:S04]  /*e9d0*/  LDL.LU.64 R224, [R1+0x390] ;  /* 0x0003900001e07983 */ /* 0x000ee80000300a00 */
[----:B------:R-:W-:Y:S04]  /*e9e0*/  LDGSTS.E [R68+0x14d00], desc[UR28][R170.64], P4 ;  /* 0x14d00000aa447fae */ /* 0x000fe8000a1a101c */
[----:B------:R-:W4:Y:S04]  /*e9f0*/  LDL.LU.64 R232, [R1+0x368] ;  /* 0x0003680001e87983 */ /* 0x000f280000300a00 */
[----:B------:R-:W-:Y:S04]  /*ea00*/  LDGSTS.E [R68+0x15100], desc[UR28][R162.64], P4 ;  /* 0x15100000a2447fae */ /* 0x000fe8000a1a101c */
[----:B------:R-:W-:Y:S04]  /*ea10*/  LDGSTS.E [R68+0x15500], desc[UR28][R56.64], P4 ;  /* 0x1550000038447fae */ /* 0x000fe8000a1a101c */
[----:B------:R-:W-:Y:S04]  /*ea20*/  LDGSTS.E [R68+0x15900], desc[UR28][R146.64], P4 ;  /* 0x1590000092447fae */ /* 0x000fe8000a1a101c */
[----:B------:R-:W-:Y:S04]  /*ea30*/  LDGSTS.E [R68+0x15d00], desc[UR28][R138.64], P4 ;  /* 0x15d000008a447fae */ /* 0x000fe8000a1a101c */
[----:B------:R-:W4:Y:S04]  /*ea40*/  LDL.LU.64 R56, [R1+0x6a0] ;  /* 0x0006a00001387983 */ /* 0x000f280000300a00 */
[----:B------:R-:W4:Y:S04]  /*ea50*/  LDL.LU.64 R186, [R1+0x2a8] ;  /* 0x0002a80001ba7983 */ /* 0x000f280000300a00 */
[----:B------:R-:W4:Y:S04]  /*ea60*/  LDL.LU.64 R180, [R1+0x258] ;  /* 0x0002580001b47983 */ /* 0x000f280000300a00 */
[----:B------:R-:W4:Y:S04]  /*ea70*/  LDL.LU.64 R174, [R1+0x210] ;  /* 0x0002100001ae7983 */ /* 0x000f280000300a00 */
[----:B------:R-:W4:Y:S04]  /*ea80*/  LDL.LU.64 R168, [R1+0x1d0] ;  /* 0x0001d00001a87983 */ /* 0x000f280000300a00 */
[----:B------:R-:W4:Y:S04]  /*ea90*/  LDL.LU.64 R160, [R1+0x198] ;  /* 0x0001980001a07983 */ /* 0x000f280000300a00 */
        /* <DEDUP_REMOVED lines=18> */
[----:B------:R-:W4:Y:S01]  /*ebc0*/  LDL.LU.64 R54, [R1+0x698] ;  /* 0x0006980001367983 */ /* 0x000f220000300a00 */
[----:B------:R-:W-:-:S03]  /*ebd0*/  IMAD.WIDE R136, R7, 0x4, R166 ;  /* 0x0000000407887825 */ /* 0x000fc600078e02a6 */
[----:B------:R-:W4:Y:S04]  /*ebe0*/  LDL.LU.64 R52, [R1+0x690] ;  /* 0x0006900001347983 */ /* 0x000f280000300a00 */
        /* <DEDUP_REMOVED lines=8> */
[----:B--2---:R-:W-:Y:S04]  /*ec70*/  LDGSTS.E [R69+0x12a00], desc[UR28][R194.64], P4 ;  /* 0x12a00000c2457fae */ /* 0x004fe8000a1a101c */
[----:B------:R-:W-:Y:S04]  /*ec80*/  LDGSTS.E [R69+0x12e00], desc[UR28][R34.64], P4 ;  /* 0x12e0000022457fae */ /* 0x000fe8000a1a101c */
[----:B---3--:R-:W-:Y:S04]  /*ec90*/  LDGSTS.E [R69+0x13200], desc[UR28][R224.64], P4 ;  /* 0x13200000e0457fae */ /* 0x008fe8000a1a101c */
[----:B------:R-:W2:Y:S04]  /*eca0*/  LDL.LU.64 R34, [R1+0x648] ;  /* 0x0006480001227983 */ /* 0x000ea80000300a00 */
[----:B----4-:R-:W-:Y:S04]  /*ecb0*/  LDGSTS.E [R69+0x13600], desc[UR28][R232.64], P4 ;  /* 0x13600000e8457fae */ /* 0x010fe8000a1a101c */
[----:B------:R-:W-:Y:S04]  /*ecc0*/  LDGSTS.E [R69+0x13a00], desc[UR28][R240.64], P4 ;  /* 0x13a00000f0457fae */ /* 0x000fe8000a1a101c */
[----:B------:R-:W-:Y:S04]  /*ecd0*/  LDGSTS.E [R69+0x13e00], desc[UR28][R32.64], P4 ;  /* 0x13e0000020457fae */ /* 0x000fe8000a1a101c */
        /* <DEDUP_REMOVED lines=11> */
[----:B------:R-:W4:Y:S04]  /*ed90*/  LDL.LU.64 R196, [R1+0x3c8] ;  /* 0x0003c80001c47983 */ /* 0x000f280000300a00 */
        /* <DEDUP_REMOVED lines=9> */
[----:B------:R-:W-:Y:S04]  /*ee30*/  LDGSTS.E [R69+0x17e00], desc[UR28][R102.64], P4 ;  /* 0x17e0000066457fae */ /* 0x000fe8000a1a101c */
[----:B------:R1:W-:Y:S04]  /*ee40*/  STL.64 [R1+0x548], R68 ;  /* 0x0005484401007387 */ /* 0x0003e80000100a00 */
[----:B------:R-:W-:Y:S04]  /*ee50*/  LDGSTS.E [R70+0x10300], desc[UR28][R28.64], P4 ;  /* 0x103000001c467fae */ /* 0x000fe8000a1a101c */
[----:B------:R-:W-:Y:S04]  /*ee60*/  LDGSTS.E [R70+0x10700], desc[UR28][R26.64], P4 ;  /* 0x107000001a467fae */ /* 0x000fe8000a1a101c */
[----:B-1----:R-:W2:Y:S04]  /*ee70*/  LDL.LU.64 R68, [R1+0x360] ;  /* 0x0003600001447983 */ /* 0x002ea80000300a00 */
[----:B------:R-:W3:Y:S04]  /*ee80*/  LDL.LU.64 R28, [R1+0x630] ;  /* 0x00063000011c7983 */ /* 0x000ee80000300a00 */
[----:B------:R-:W3:Y:S04]  /*ee90*/  LDL.LU.64 R26, [R1+0x628] ;  /* 0x00062800011a7983 */ /* 0x000ee80000300a00 */
[----:B------:R-:W-:Y:S04]  /*eea0*/  LDGSTS.E [R70+0x10b00], desc[UR28][R24.64], P4 ;  /* 0x10b0000018467fae */ /* 0x000fe8000a1a101c */
[----:B------:R-:W-:Y:S04]  /*eeb0*/  LDGSTS.E [R70+0x10f00], desc[UR28][R22.64], P4 ;  /* 0x10f0000016467fae */ /* 0x000fe8000a1a101c */
[----:B------:R-:W-:Y:S04]  /*eec0*/  LDGSTS.E [R70+0x11300], desc[UR28][R20.64], P4 ;  /* 0x1130000014467fae */ /* 0x000fe8000a1a101c */
[----:B------:R-:W3:Y:S04]  /*eed0*/  LDL.LU.64 R24, [R1+0x620] ;  /* 0x0006200001187983 */ /* 0x000ee80000300a00 */
        /* <DEDUP_REMOVED lines=10> */
[----:B------:R-:W3:Y:S04]  /*ef80*/  LDL.LU.64 R12, [R1+0x5f0] ;  /* 0x0005f000010c7983 */ /* 0x000ee80000300a00 */
[----:B------:R-:W3:Y:S04]  /*ef90*/  LDL.LU.64 R10, [R1+0x5e8] ;  /* 0x0005e800010a7983 */ /* 0x000ee80000300a00 */
[----:B------:R-:W3:Y:S04]  /*efa0*/  LDL.LU.64 R102, [R1+0x230] ;  /* 0x0002300001667983 */ /* 0x000ee80000300a00 */
[----:B----4-:R-:W-:Y:S04]  /*efb0*/  LDGSTS.E [R70+0x12b00], desc[UR28][R196.64], P4 ;  /* 0x12b00000c4467fae */ /* 0x010fe8000a1a101c */
[----:B------:R-:W-:Y:S04]  /*efc0*/  LDGSTS.E [R70+0x12f00], desc[UR28][R8.64], P4 ;  /* 0x12f0000008467fae */ /* 0x000fe8000a1a101c */
[----:B------:R-:W-:Y:S04]  /*efd0*/  LDGSTS.E [R70+0x13300], desc[UR28][R246.64], P4 ;  /* 0x13300000f6467fae */ /* 0x000fe8000a1a101c */
[----:B------:R-:W4:Y:S04]  /*efe0*/  LDL.LU.64 R8, [R1+0x5e0] ;  /* 0x0005e00001087983 */ /* 0x000f280000300a00 */
[----:B------:R-:W4:Y:S04]  /*eff0*/  LDL.LU.64 R246, [R1+0x5d8] ;  /* 0x0005d80001f67983 */ /* 0x000f280000300a00 */
[----:B--2---:R-:W-:Y:S04]  /*f000*/  LDGSTS.E [R70+0x13700], desc[UR28][R68.64], P4 ;  /* 0x1370000044467fae */ /* 0x004fe8000a1a101c */
[----:B------:R-:W-:Y:S04]  /*f010*/  LDGSTS.E [R70+0x13b00], desc[UR28][R242.64], P4 ;  /* 0x13b00000f2467fae */ /* 0x000fe8000a1a101c */
[----:B------:R-:W-:Y:S04]  /*f020*/  LDGSTS.E [R70+0x13f00], desc[UR28][R248.64], P4 ;  /* 0x13f00000f8467fae */ /* 0x000fe8000a1a101c */
[----:B------:R-:W-:Y:S04]  /*f030*/  LDGSTS.E [R70+0x14300], desc[UR28][R250.64], P4 ;  /* 0x14300000fa467fae */ /* 0x000fe8000a1a101c */
[----:B------:R-:W-:Y:S04]  /*f040*/  LDGSTS.E [R70+0x14700], desc[UR28][R108.64], P4 ;  /* 0x147000006c467fae */ /* 0x000fe8000a1a101c */
[----:B------:R-:W2:Y:S04]  /*f050*/  LDL.LU.64 R248, [R1+0x5d0] ;  /* 0x0005d00001f87983 */ /* 0x000ea80000300a00 */
[----:B------:R-:W2:Y:S04]  /*f060*/  LDL.LU.64 R250, [R1+0x5c8] ;  /* 0x0005c80001fa7983 */ /* 0x000ea80000300a00 */
[----:B------:R-:W-:Y:S01]  /*f070*/  LDGSTS.E [R70+0x14b00], desc[UR28][R106.64], P4 ;  /* 0x14b000006a467fae */ /* 0x000fe2000a1a101c */
[----:B------:R-:W-:-:S02]  /*f080*/  IMAD.WIDE R2, R7, 0x4, R4 ;  /* 0x0000000407027825 */ /* 0x000fc400078e0204 */
[----:B------:R-:W1:Y:S01]  /*f090*/  LDC R4, c[0x0][0x3a0] ;  /* 0x0000e800ff047b82 */ /* 0x000e620000000800 */
[----:B------:R-:W-:Y:S04]  /*f0a0*/  LDGSTS.E [R70+0x14f00], desc[UR28][R166.64], P4 ;  /* 0x14f00000a6467fae */ /* 0x000fe8000a1a101c */
[----:B------:R-:W-:Y:S03]  /*f0b0*/  LDGSTS.E [R70+0x15300], desc[UR28][R158.64], P4 ;  /* 0x153000009e467fae */ /* 0x000fe6000a1a101c */
[----:B------:R-:W1:Y:S01]  /*f0c0*/  LDC R5, c[0x0][0x3a0] ;  /* 0x0000e800ff057b82 */ /* 0x000e620000000800 */
[----:B------:R-:W2:Y:S04]  /*f0d0*/  LDL.LU.64 R106, [R1+0x40] ;  /* 0x00004000016a7983 */ /* 0x000ea80000300a00 */
[----:B------:R-:W4:Y:S04]  /*f0e0*/  LDL.LU.64 R108, [R1+0x38] ;  /* 0x00003800016c7983 */ /* 0x000f280000300a00 */
[----:B------:R-:W4:Y:S04]  /*f0f0*/  LDL.LU.64 R156, [R1+0x30] ;  /* 0x00003000019c7983 */ /* 0x000f280000300a00 */
[----:B------:R-:W4:Y:S04]  /*f100*/  LDL.LU.64 R154, [R1+0x28] ;  /* 0x00002800019a7983 */ /* 0x000f280000300a00 */
[----:B------:R-:W-:Y:S04]  /*f110*/  LDGSTS.E [R70+0x15700], desc[UR28][R150.64], P4 ;  /* 0x1570000096467fae */ /* 0x000fe8000a1a101c */
[----:B------:R-:W-:Y:S04]  /*f120*/  LDGSTS.E [R70+0x15b00], desc[UR28][R142.64], P4 ;  /* 0x15b000008e467fae */ /* 0x000fe8000a1a101c */
[----:B------:R1:W-:Y:S04]  /*f130*/  STL.64 [R1+0x550], R2 ;  /* 0x0005500201007387 */ /* 0x0003e80000100a00 */
[----:B------:R-:W-:Y:S04]  /*f140*/  LDGSTS.E [R70+0x15f00], desc[UR28][R134.64], P4 ;  /* 0x15f0000086467fae */ /* 0x000fe8000a1a101c */
[----:B------:R-:W-:Y:S04]  /*f150*/  LDGSTS.E [R70+0x16300], desc[UR28][R126.64], P4 ;  /* 0x163000007e467fae */ /* 0x000fe8000a1a101c */
[----:B------:R-:W-:Y:S01]  /*f160*/  LDGSTS.E [R70+0x16700], desc[UR28][R118.64], P4 ;  /* 0x1670000076467fae */ /* 0x000fe2000a1a101c */
[----:B---3--:R-:W-:-:S03]  /*f170*/  IMAD.WIDE R210, R71, 0x4, R102 ;  /* 0x0000000447d27825 */ /* 0x008fc600078e0266 */
[----:B------:R-:W-:Y:S04]  /*f180*/  LDGSTS.E [R70+0x16b00], desc[UR28][R110.64], P4 ;  /* 0x16b000006e467fae */ /* 0x000fe8000a1a101c */
[----:B------:R-:W3:Y:S04]  /*f190*/  LDL.LU.64 R102, [R1+0x20] ;  /* 0x0000200001667983 */ /* 0x000ee80000300a00 */
[----:B------:R-:W-:Y:S04]  /*f1a0*/  LDGSTS.E [R70+0x16f00], desc[UR28][R200.64], P4 ;  /* 0x16f00000c8467fae */ /* 0x000fe8000a1a101c */
[----:B------:R-:W-:Y:S04]  /*f1b0*/  LDGSTS.E [R70+0x17300], desc[UR28][R208.64], P4 ;  /* 0x17300000d0467fae */ /* 0x000fe8000a1a101c */
[----:B------:R-:W-:Y:S04]  /*f1c0*/  LDGSTS.E [R70+0x17700], desc[UR28][R104.64], P4 ;  /* 0x1770000068467fae */ /* 0x000fe8000a1a101c */
[----:B------:R1:W-:Y:S04]  /*f1d0*/  LDGSTS.E [R70+0x17b00], desc[UR28][R100.64], P4 ;  /* 0x17b0000064467fae */ /* 0x0003e8000a1a101c */
[----:B------:R2:W-:Y:S04]  /*f1e0*/  LDGSTS.E [R70+0x17f00], desc[UR28][R2.64], P4 ;  /* 0x17f0000002467fae */ /* 0x0005e8000a1a101c */
[----:B------:R-:W3:Y:S04]  /*f1f0*/  LDL.LU.64 R104, [R1+0x18] ;  /* 0x0000180001687983 */ /* 0x000ee80000300a00 */
[----:B------:R-:W0:Y:S01]  /*f200*/  LDGDEPBAR ;  /* 0x00000000000079af */ /* 0x000e220000000000 */
[----:B-1----:R-:W1:Y:S01]  /*f210*/  LDC R100, c[0x0][0x3a0] ;  /* 0x0000e800ff647b82 */ /* 0x002e620000000800 */
[----:B--2---:R-:W-:-:S07]  /*f220*/  IMAD.WIDE R208, R71, 0x4, R106 ;  /* 0x0000000447d07825 */ /* 0x004fce00078e026a */
[----:B------:R-:W2:Y:S01]  /*f230*/  LDC R101, c[0x0][0x3a0] ;  /* 0x0000e800ff657b82 */ /* 0x000ea20000000800 */
[----:B------:R-:W2:Y:S01]  /*f240*/  LDL.LU.64 R106, [R1+0x10] ;  /* 0x00001000016a7983 */ /* 0x000ea20000300a00 */
[----:B----4-:R-:W-:-:S03]  /*f250*/  IMAD.WIDE R206, R71, 0x4, R108 ;  /* 0x0000000447ce7825 */ /* 0x010fc600078e026c */
[----:B------:R-:W4:Y:S04]  /*f260*/  LDL.LU.64 R108, [R1+0x8] ;  /* 0x00000800016c7983 */ /* 0x000f280000300a00 */
[----:B------:R-:W4:Y:S01]  /*f270*/  LDL.LU.64 R152, [R1] ;  /* 0x0000000001987983 */ /* 0x000f220000300a00 */
[----:B------:R-:W-:Y:S01]  /*f280*/  LEA R3, R0, UR10, 0x8 ;  /* 0x0000000a00037c11 */ /* 0x000fe2000f8e40ff */
[----:B------:R-:W-:Y:S01]  /*f290*/  BAR.SYNC.DEFER_BLOCKING 0x0 ;  /* 0x0000000000007b1d */ /* 0x000fe20000010000 */
[----:B------:R-:W-:Y:S01]  /*f2a0*/  ISETP.GE.U32.AND P4, PT, R6, 0x7fffff3d, PT ;  /* 0x7fffff3d0600780c */ /* 0x000fe20003f86070 */
[----:B------:R-:W-:-:S06]  /*f2b0*/  VIADD R4, R4, 0xffffff7b ;  /* 0xffffff7b04047836 */ /* 0x000fcc0000000000 */
[----:B------:R-:W3:Y:S01]  /*f2c0*/  LDC R6, c[0x0][0x3a0] ;  /* 0x0000e800ff067b82 */ /* 0x000ee20000000800 */
[----:B------:R-:W-:Y:S01]  /*f2d0*/  @!PT LDS RZ, [RZ] ;  /* 0x00000000fffff984 */ /* 0x000fe20000000800 */
[----:B------:R-:W-:Y:S01]  /*f2e0*/  @!PT LDS RZ, [RZ] ;  /* 0x00000000fffff984 */ /* 0x000fe20000000800 */
[----:B------:R-:W-:Y:S01]  /*f2f0*/  @!PT LDS RZ, [RZ] ;  /* 0x00000000fffff984 */ /* 0x000fe20000000800 */
[----:B------:R2:W-:Y:S01]  /*f300*/  LDGSTS.E [R3+0x60000], desc[UR28][R210.64], !P2 ;  /* 0x60000000d2037fae */ /* 0x0005e2000d1a101c */
[----:B------:R-:W-:Y:S01]  /*f310*/  ISETP.GE.U32.AND P2, PT, R4, 0x7fffff3c, PT ;  /* 0x7fffff3c0400780c */ /* 0x000fe20003f46070 */
[----:B------:R-:W-:-:S05]  /*f320*/  VIADD R4, R5, 0xffffff7a ;  /* 0xffffff7a05047836 */ /* 0x000fca0000000000 */
[----:B------:R-:W2:Y:S01]  /*f330*/  LDC R5, c[0x0][0x3a0] ;  /* 0x0000e800ff057b82 */ /* 0x000ea20000000800 */
[----:B------:R2:W-:Y:S01]  /*f340*/  LDGSTS.E [R3+0x60004], desc[UR28][R208.64], !P6 ;  /* 0x60004000d0037fae */ /* 0x0005e2000f1a101c */
[----:B------:R-:W-:Y:S01]  /*f350*/  ISETP.GE.U32.AND P6, PT, R4, 0x7fffff3b, PT ;  /* 0x7fffff3b0400780c */ /* 0x000fe20003fc6070 */
[----:B-1----:R-:W-:Y:S02]  /*f360*/  VIADD R4, R100, 0xffffff79 ;  /* 0xffffff7964047836 */ /* 0x002fe40000000000 */
[----:B------:R1:W-:Y:S03]  /*f370*/  LDGSTS.E [R3+0x60008], desc[UR28][R206.64], !P5 ;  /* 0x60008000ce037fae */ /* 0x0003e6000e9a101c */
[----:B------:R-:W1:Y:S01]  /*f380*/  LDC R100, c[0x0][0x3a0] ;  /* 0x0000e800ff647b82 */ /* 0x000e620000000800 */
[----:B------:R-:W-:Y:S01]  /*f390*/  ISETP.GE.U32.AND P5, PT, R4, 0x7fffff3a, PT ;  /* 0x7fffff3a0400780c */ /* 0x000fe20003fa6070 */
[----:B------:R-:W-:-:S04]  /*f3a0*/  IMAD.WIDE R204, R71, 0x4, R156 ;  /* 0x0000000447cc7825 */ /* 0x000fc800078e029c */
[----:B---3--:R-:W-:Y:S01]  /*f3b0*/  VIADD R4, R6, 0xffffff78 ;  /* 0xffffff7806047836 */ /* 0x008fe20000000000 */
[----:B------:R3:W-:Y:S01]  /*f3c0*/  LDGSTS.E [R3+0x6000c], desc[UR28][R204.64], !P4 ;  /* 0x6000c000cc037fae */ /* 0x0007e2000e1a101c */
[C---:B------:R-:W-:Y:S01]  /*f3d0*/  IMAD.WIDE R202, R71.reuse, 0x4, R154 ;  /* 0x0000000447ca7825 */ /* 0x040fe200078e029a */
[----:B------:R-:W2:Y:S02]  /*f3e0*/  LDC R6, c[0x0][0x3a0] ;  /* 0x0000e800ff067b82 */ /* 0x000ea40000000800 */
[----:B------:R-:W-:Y:S01]  /*f3f0*/  ISETP.GE.U32.AND P4, PT, R4, 0x7fffff39, PT ;  /* 0x7fffff390400780c */ /* 0x000fe20003f86070 */
[----:B------:R-:W-:Y:S01]  /*f400*/  IMAD.WIDE R200, R71, 0x4, R102 ;  /* 0x0000000447c87825 */ /* 0x000fe200078e0266 */
[----:B------:R1:W-:Y:S03]  /*f410*/  LDGSTS.E [R3+0x60010], desc[UR28][R202.64], !P2 ;  /* 0x60010000ca037fae */ /* 0x0003e6000d1a101c */
[----:B--2---:R-:W-:Y:S01]  /*f420*/  VIADD R4, R5, 0xffffff77 ;  /* 0xffffff7705047836 */ /* 0x004fe20000000000 */
[----:B------:R-:W2:Y:S01]  /*f430*/  LDC R102, c[0x0][0x3a0] ;  /* 0x0000e800ff667b82 */ /* 0x000ea20000000800 */
[----:B------:R2:W-:Y:S03]  /*f440*/  LDGSTS.E [R3+0x60014], desc[UR28][R200.64], !P6 ;  /* 0x60014000c8037fae */ /* 0x0005e6000f1a101c */
[----:B------:R-:W-:Y:S01]  /*f450*/  ISETP.GE.U32.AND P2, PT, R4, 0x7fffff38, PT ;  /* 0x7fffff380400780c */ /* 0x000fe20003f46070 */
[----:B------:R-:W-:-:S02]  /*f460*/  VIADD R4, R101, 0xffffff76 ;  /* 0xffffff7665047836 */ /* 0x000fc40000000000 */
[----:B------:R-:W-:Y:S01]  /*f470*/  IMAD.WIDE R198, R71, 0x4, R104 ;  /* 0x0000000447c67825 */ /* 0x000fe200078e0268 */
[----:B------:R-:W2:Y:S02]  /*f480*/  LDC R154, c[0x0][0x3a0] ;  /* 0x0000e800ff9a7b82 */ /* 0x000ea40000000800 */
[----:B------:R-:W-:Y:S01]  /*f490*/  ISETP.GE.U32.AND P6, PT, R4, 0x7fffff37, PT ;  /* 0x7fffff370400780c */ /* 0x000fe20003fc6070 */
[----:B-1----:R-:W-:Y:S01]  /*f4a0*/  VIADD R4, R100, 0xffffff75 ;  /* 0xffffff7564047836 */ /* 0x002fe20000000000 */
[----:B------:R1:W-:Y:S04]  /*f4b0*/  LDGSTS.E [R3+0x60018], desc[UR28][R198.64], !P5 ;  /* 0x60018000c6037fae */ /* 0x0003e8000e9a101c */
[----:B------:R-:W1:Y:S01]  /*f4c0*/  LDC R104, c[0x0][0x3a0] ;  /* 0x0000e800ff687b82 */ /* 0x000e620000000800 */
[----:B------:R-:W-:Y:S01]  /*f4d0*/  ISETP.GE.U32.AND P5, PT, R4, 0x7fffff36, PT ;  /* 0x7fffff360400780c */ /* 0x000fe20003fa6070 */
[----:B------:R-:W-:-:S02]  /*f4e0*/  VIADD R6, R6, 0xffffff74 ;  /* 0xffffff7406067836 */ /* 0x000fc40000000000 */
[----:B------:R-:W-:-:S04]  /*f4f0*/  IMAD.WIDE R8, R71, 0x4, R8 ;  /* 0x0000000447087825 */ /* 0x000fc800078e0208 */
[C---:B------:R-:W-:Y:S01]  /*f500*/  IMAD.WIDE R10, R71.reuse, 0x4, R10 ;  /* 0x00000004470a7825 */ /* 0x040fe200078e020a */
[----:B------:R-:W1:Y:S03]  /*f510*/  LDC R155, c[0x0][0x3a0] ;  /* 0x0000e800ff9b7b82 */ /* 0x000e660000000800 */
[----:B------:R-:W-:-:S05]  /*f520*/  IMAD.WIDE R12, R71, 0x4, R12 ;  /* 0x00000004470c7825 */ /* 0x000fca00078e020c */
[----:B------:R-:W1:Y:S01]  /*f530*/  LDC R157, c[0x0][0x3a0] ;  /* 0x0000e800ff9d7b82 */ /* 0x000e620000000800 */
[----:B------:R-:W-:-:S04]  /*f540*/  IMAD.WIDE R14, R71, 0x4, R14 ;  /* 0x00000004470e7825 */ /* 0x000fc800078e020e */
[----:B------:R-:W-:-:S03]  /*f550*/  IMAD.WIDE R16, R71, 0x4, R16 ;  /* 0x0000000447107825 */ /* 0x000fc600078e0210 */
[----:B------:R-:W2:Y:S01]  /*f560*/  LDC R156, c[0x0][0x3a0] ;  /* 0x0000e800ff9c7b82 */ /* 0x000ea20000000800 */
[----:B------:R-:W-:-:S04]  /*f570*/  IMAD.WIDE R18, R71, 0x4, R18 ;  /* 0x0000000447127825 */ /* 0x000fc800078e0212 */
[----:B-1----:R-:W-:Y:S02]  /*f580*/  VIADD R157, R157, 0x3f ;  /* 0x0000003f9d9d7836 */ /* 0x002fe40000000000 */
[----:B------:R-:W-:-:S04]  /*f590*/  IMAD.WIDE R20, R71, 0x4, R20 ;  /* 0x0000000447147825 */ /* 0x000fc800078e0214 */
[----:B------:R-:W-:-:S04]  /*f5a0*/  IMAD.WIDE R22, R71, 0x4, R22 ;  /* 0x0000000447167825 */ /* 0x000fc800078e0216 */
[----:B------:R-:W-:-:S04]  /*f5b0*/  IMAD.WIDE R24, R71, 0x4, R24 ;  /* 0x0000000447187825 */ /* 0x000fc800078e0218 */
[----:B------:R-:W-:-:S04]  /*f5c0*/  IMAD.WIDE R26, R71, 0x4, R26 ;  /* 0x00000004471a7825 */ /* 0x000fc800078e021a */
[----:B------:R-:W-:-:S04]  /*f5d0*/  IMAD.WIDE R28, R71, 0x4, R28 ;  /* 0x00000004471c7825 */ /* 0x000fc800078e021c */
[----:B------:R-:W-:-:S04]  /*f5e0*/  IMAD.WIDE R30, R71, 0x4, R30 ;  /* 0x00000004471e7825 */ /* 0x000fc800078e021e */
[C---:B------:R-:W-:Y:S02]  /*f5f0*/  IMAD.WIDE R4, R71.reuse, 0x4, R106 ;  /* 0x0000000447047825 */ /* 0x040fe400078e026a */
[----:B------:R-:W1:Y:S02]  /*f600*/  LDC R106, c[0x0][0x3a0] ;  /* 0x0000e800ff6a7b82 */ /* 0x000e640000000800 */
[----:B----4-:R-:W-:Y:S01]  /*f610*/  IMAD.WIDE R100, R71, 0x4, R108 ;  /* 0x0000000447647825 */ /* 0x010fe200078e026c */
[----:B------:R4:W-:Y:S01]  /*f620*/  LDGSTS.E [R3+0x6001c], desc[UR28][R4.64], !P4 ;  /* 0x6001c00004037fae */ /* 0x0009e2000e1a101c */
[----:B------:R-:W-:-:S04]  /*f630*/  ISETP.GE.U32.AND P4, PT, R6, 0x7fffff35, PT ;  /* 0x7fffff350600780c */ /* 0x000fc80003f86070 */
[----:B------:R-:W3:Y:S01]  /*f640*/  LDC R108, c[0x0][0x3a0] ;  /* 0x0000e800ff6c7b82 */ /* 0x000ee20000000800 */
[----:B--2---:R-:W-:Y:S01]  /*f650*/  VIADD R6, R102, 0xffffff73 ;  /* 0xffffff7366067836 */ /* 0x004fe20000000000 */
[----:B------:R-:W-:Y:S01]  /*f660*/  LDGSTS.E [R3+0x60020], desc[UR28][R100.64], !P2 ;  /* 0x6002000064037fae */ /* 0x000fe2000d1a101c */
[----:B------:R-:W-:-:S05]  /*f670*/  IMAD.WIDE R102, R71, 0x4, R152 ;  /* 0x0000000447667825 */ /* 0x000fca00078e0298 */
[----:B------:R-:W2:Y:S01]  /*f680*/  LDC R153, c[0x0][0x3a0] ;  /* 0x0000e800ff997b82 */ /* 0x000ea20000000800 */
[----:B------:R-:W-:Y:S01]  /*f690*/  ISETP.GE.U32.AND P2, PT, R6, 0x7fffff34, PT ;  /* 0x7fffff340600780c */ /* 0x000fe20003f46070 */
[----:B------:R-:W-:Y:S01]  /*f6a0*/  VIADD R6, R104, 0xffffff72 ;  /* 0xffffff7268067836 */ /* 0x000fe20000000000 */
[----:B------:R1:W-:Y:S05]  /*f6b0*/  LDGSTS.E [R3+0x60024], desc[UR28][R102.64], !P6 ;  /* 0x6002400066037fae */ /* 0x0003ea000f1a101c */
[----:B------:R-:W4:Y:S01]  /*f6c0*/  LDC R152, c[0x0][0x3a0] ;  /* 0x0000e800ff987b82 */ /* 0x000f220000000800 */
[----:B------:R-:W-:Y:S01]  /*f6d0*/  ISETP.GE.U32.AND P6, PT, R6, 0x7fffff33, PT ;  /* 0x7fffff330600780c */ /* 0x000fe20003fc6070 */
[----:B------:R-:W-:-:S04]  /*f6e0*/  IMAD.WIDE R104, R71, 0x4, R250 ;  /* 0x0000000447687825 */ /* 0x000fc800078e02fa */
[----:B-1----:R-:W-:Y:S01]  /*f6f0*/  VIADD R6, R106, 0xffffff71 ;  /* 0xffffff716a067836 */ /* 0x002fe20000000000 */
[----:B------:R-:W-:Y:S01]  /*f700*/  LDGSTS.E [R3+0x60028], desc[UR28][R104.64], !P5 ;  /* 0x6002800068037fae */ /* 0x000fe2000e9a101c */
[----:B------:R-:W-:-:S03]  /*f710*/  IMAD.WIDE R106, R71, 0x4, R248 ;  /* 0x00000004476a7825 */ /* 0x000fc600078e02f8 */
[----:B------:R-:W-:Y:S01]  /*f720*/  ISETP.GE.U32.AND P5, PT, R6, 0x7fffff32, PT ;  /* 0x7fffff320600780c */ /* 0x000fe20003fa6070 */
[----:B---3--:R-:W-:Y:S01]  /*f730*/  VIADD R6, R108, 0xffffff70 ;  /* 0xffffff706c067836 */ /* 0x008fe20000000000 */
[----:B------:R-:W-:Y:S01]  /*f740*/  LDGSTS.E [R3+0x6002c], desc[UR28][R106.64], !P4 ;  /* 0x6002c0006a037fae */ /* 0x000fe2000e1a101c */
[----:B------:R-:W-:-:S03]  /*f750*/  IMAD.WIDE R108, R71, 0x4, R246 ;  /* 0x00000004476c7825 */ /* 0x000fc600078e02f6 */
[----:B------:R-:W-:Y:S01]  /*f760*/  ISETP.GE.U32.AND P4, PT, R6, 0x7fffff31, PT ;  /* 0x7fffff310600780c */ /* 0x000fe20003f86070 */
[----:B--2---:R-:W-:Y:S01]  /*f770*/  VIADD R6, R153, 0xffffff6f ;  /* 0xffffff6f99067836 */ /* 0x004fe20000000000 */
[----:B------:R-:W-:Y:S01]  /*f780*/  LDGSTS.E [R3+0x60030], desc[UR28][R108.64], !P2 ;  /* 0x600300006c037fae */ /* 0x000fe2000d1a101c */
[----:B------:R-:W1:Y:S03]  /*f790*/  LDC R153, c[0x0][0x3a0] ;  /* 0x0000e800ff997b82 */ /* 0x000e660000000800 */
[----:B------:R-:W-:Y:S01]  /*f7a0*/  ISETP.GE.U32.AND P2, PT, R6, 0x7fffff30, PT ;  /* 0x7fffff300600780c */ /* 0x000fe20003f46070 */
[----:B----4-:R-:W-:Y:S01]  /*f7b0*/  VIADD R6, R152, 0xffffff6e ;  /* 0xffffff6e98067836 */ /* 0x010fe20000000000 */
[----:B------:R2:W-:Y:S03]  /*f7c0*/  LDGSTS.E [R3+0x60034], desc[UR28][R8.64], !P6 ;  /* 0x6003400008037fae */ /* 0x0005e6000f1a101c */
[----:B------:R-:W3:Y:S01]  /*f7d0*/  LDC R152, c[0x0][0x3a0] ;  /* 0x0000e800ff987b82 */ /* 0x000ee20000000800 */
[----:B------:R-:W-:Y:S01]  /*f7e0*/  ISETP.GE.U32.AND P6, PT, R6, 0x7fffff2f, PT ;  /* 0x7fffff2f0600780c */ /* 0x000fe20003fc6070 */
[----:B------:R-:W-:Y:S01]  /*f7f0*/  VIADD R6, R154, 0xffffff6d ;  /* 0xffffff6d9a067836 */ /* 0x000fe20000000000 */
[----:B------:R4:W-:Y:S04]  /*f800*/  LDGSTS.E [R3+0x60038], desc[UR28][R10.64], !P5 ;  /* 0x600380000a037fae */ /* 0x0009e8000e9a101c */
[----:B------:R-:W-:Y:S01]  /*f810*/  ISETP.GE.U32.AND P5, PT, R6, 0x7fffff2e, PT ;  /* 0x7fffff2e0600780c */ /* 0x000fe20003fa6070 */
[----:B------:R-:W2:Y:S01]  /*f820*/  LDC R154, c[0x0][0x3a0] ;  /* 0x0000e800ff9a7b82 */ /* 0x000ea20000000800 */
[----:B------:R-:W-:Y:S04]  /*f830*/  LDGSTS.E [R3+0x6003c], desc[UR28][R12.64], !P4 ;  /* 0x6003c0000c037fae */ /* 0x000fe8000e1a101c */
[----:B------:R1:W-:Y:S02]  /*f840*/  LDGSTS.E [R3+0x60040], desc[UR28][R14.64], !P2 ;  /* 0x600400000e037fae */ /* 0x0003e4000d1a101c */
[----:B-1----:R-:W-:-:S02]  /*f850*/  VIADD R6, R153, 0xffffff6c ;  /* 0xffffff6c99067836 */ /* 0x002fc40000000000 */
[----:B------:R-:W-:Y:S01]  /*f860*/  LDGSTS.E [R3+0x60044], desc[UR28][R16.64], !P6 ;  /* 0x6004400010037fae */ /* 0x000fe2000f1a101c */
[----:B------:R-:W1:Y:S02]  /*f870*/  LDC R153, c[0x0][0x3a0] ;  /* 0x0000e800ff997b82 */ /* 0x000e640000000800 */
[----:B------:R-:W-:Y:S01]  /*f880*/  ISETP.GE.U32.AND P4, PT, R6, 0x7fffff2d, PT ;  /* 0x7fffff2d0600780c */ /* 0x000fe20003f86070 */
[----:B------:R-:W-:Y:S01]  /*f890*/  LDGSTS.E [R3+0x60048], desc[UR28][R18.64], !P5 ;  /* 0x6004800012037fae */ /* 0x000fe2000e9a101c */
[----:B---3--:R-:W-:-:S04]  /*f8a0*/  VIADD R6, R152, 0xffffff6b ;  /* 0xffffff6b98067836 */ /* 0x008fc80000000000 */
[----:B------:R-:W3:Y:S01]  /*f8b0*/  LDC R152, c[0x0][0x3a0] ;  /* 0x0000e800ff987b82 */ /* 0x000ee20000000800 */
[----:B------:R-:W-:Y:S01]  /*f8c0*/  ISETP.GE.U32.AND P2, PT, R6, 0x7fffff2c, PT ;  /* 0x7fffff2c0600780c */ /* 0x000fe20003f46070 */
[----:B------:R-:W-:-:S06]  /*f8d0*/  VIADD R6, R155, 0xffffff6a ;  /* 0xffffff6a9b067836 */ /* 0x000fcc0000000000 */
[----:B------:R-:W4:Y:S01]  /*f8e0*/  LDC R155, c[0x0][0x3a0] ;  /* 0x0000e800ff9b7b82 */ /* 0x000f220000000800 */
[----:B------:R-:W-:Y:S01]  /*f8f0*/  ISETP.GE.U32.AND P6, PT, R6, 0x7fffff2b, PT ;  /* 0x7fffff2b0600780c */ /* 0x000fe20003fc6070 */
[----:B--2---:R-:W-:Y:S01]  /*f900*/  VIADD R6, R154, 0xffffff69 ;  /* 0xffffff699a067836 */ /* 0x004fe20000000000 */
[----:B------:R-:W-:Y:S05]  /*f910*/  LDGSTS.E [R3+0x6004c], desc[UR28][R20.64], !P4 ;  /* 0x6004c00014037fae */ /* 0x000fea000e1a101c */
[----:B------:R-:W2:Y:S01]  /*f920*/  LDC R154, c[0x0][0x3a0] ;  /* 0x0000e800ff9a7b82 */ /* 0x000ea20000000800 */
[----:B------:R-:W-:Y:S01]  /*f930*/  ISETP.GE.U32.AND P5, PT, R6, 0x7fffff2a, PT ;  /* 0x7fffff2a0600780c */ /* 0x000fe20003fa6070 */
[----:B------:R-:W-:Y:S01]  /*f940*/  LDGSTS.E [R3+0x60050], desc[UR28][R22.64], !P2 ;  /* 0x6005000016037fae */ /* 0x000fe2000d1a101c */
[----:B------:R-:W-:-:S02]  /*f950*/  SEL R6, RZ, 0x4, P3 ;  /* 0x00000004ff067807 */ /* 0x000fc40001800000 */
[----:B------:R-:W-:Y:S01]  /*f960*/  ISETP.GT.AND P3, PT, R157, 0xbf, PT ;  /* 0x000000bf9d00780c */ /* 0x000fe20003f64270 */
[----:B------:R-:W-:Y:S01]  /*f970*/  LDGSTS.E [R3+0x60054], desc[UR28][R24.64], !P6 ;  /* 0x6005400018037fae */ /* 0x000fe2000f1a101c */
[----:B---3--:R-:W-:Y:S02]  /*f980*/  VIADD R152, R152, 0xffffff68 ;  /* 0xffffff6898987836 */ /* 0x008fe40000000000 */
[----:B------:R-:W-:-:S03]  /*f990*/  SEL R6, R6, RZ, P3 ;  /* 0x000000ff06067207 */ /* 0x000fc60001800000 */
[----:B------:R-:W-:Y:S01]  /*f9a0*/  ISETP.GE.U32.AND P3, PT, R152, 0x7fffff29, PT ;  /* 0x7fffff299800780c */ /* 0x000fe20003f66070 */
[----:B-1----:R-:W-:Y:S01]  /*f9b0*/  VIADD R152, R153, 0xffffff67 ;  /* 0xffffff6799987836 */ /* 0x002fe20000000000 */
[----:B------:R-:W-:Y:S01]  /*f9c0*/  LDGSTS.E [R3+0x60058], desc[UR28][R26.64], !P5 ;  /* 0x600580001a037fae */ /* 0x000fe2000e9a101c */
[----:B------:R-:W1:Y:S03]  /*f9d0*/  LDC R153, c[0x0][0x3a0] ;  /* 0x0000e800ff997b82 */ /* 0x000e660000000800 */
[----:B------:R-:W-:Y:S01]  /*f9e0*/  ISETP.GE.U32.AND P4, PT, R152, 0x7fffff28, PT ;  /* 0x7fffff289800780c */ /* 0x000fe20003f86070 */
[----:B--2---:R-:W-:-:S04]  /*f9f0*/  VIADD R152, R154, 0xffffff66 ;  /* 0xffffff669a987836 */ /* 0x004fc80000000000 */
[----:B------:R-:W2:Y:S02]  /*fa00*/  LDC R154, c[0x0][0x3a0] ;  /* 0x0000e800ff9a7b82 */ /* 0x000ea40000000800 */
[----:B------:R-:W-:Y:S01]  /*fa10*/  LDGSTS.E [R3+0x6005c], desc[UR28][R28.64], !P3 ;  /* 0x6005c0001c037fae */ /* 0x000fe2000d9a101c */
[----:B------:R-:W-:Y:S01]  /*fa20*/  ISETP.GE.U32.AND P2, PT, R152, 0x7fffff27, PT ;  /* 0x7fffff279800780c */ /* 0x000fe20003f46070 */
[----:B----4-:R-:W-:-:S04]  /*fa30*/  VIADD R152, R155, 0xffffff65 ;  /* 0xffffff659b987836 */ /* 0x010fc80000000000 */
[----:B------:R-:W-:Y:S01]  /*fa40*/  LDGSTS.E [R3+0x60060], desc[UR28][R30.64], !P4 ;  /* 0x600600001e037fae */ /* 0x000fe2000e1a101c */
[----:B------:R-:W3:Y:S01]  /*fa50*/  LDC R155, c[0x0][0x3a0] ;  /* 0x0000e800ff9b7b82 */ /* 0x000ee20000000800 */
[----:B------:R-:W-:Y:S01]  /*fa60*/  ISETP.GE.U32.AND P6, PT, R152, 0x7fffff26, PT ;  /* 0x7fffff269800780c */ /* 0x000fe20003fc6070 */
[----:B-1----:R-:W-:-:S06]  /*fa70*/  VIADD R152, R153, 0xffffff64 ;  /* 0xffffff6499987836 */ /* 0x002fcc0000000000 */
[----:B------:R-:W1:Y:S01]  /*fa80*/  LDC R153, c[0x0][0x3a0] ;  /* 0x0000e800ff997b82 */ /* 0x000e620000000800 */
[----:B------:R-:W-:Y:S01]  /*fa90*/  ISETP.GE.U32.AND P5, PT, R152, 0x7fffff25, PT ;  /* 0x7fffff259800780c */ /* 0x000fe20003fa6070 */
[----:B--2---:R-:W-:-:S06]  /*faa0*/  VIADD R152, R154, 0xffffff63 ;  /* 0xffffff639a987836 */ /* 0x004fcc0000000000 */
[----:B------:R-:W2:Y:S01]  /*fab0*/  LDC R154, c[0x0][0x3a0] ;  /* 0x0000e800ff9a7b82 */ /* 0x000ea20000000800 */
[----:B------:R-:W-:Y:S01]  /*fac0*/  ISETP.GE.U32.AND P3, PT, R152, 0x7fffff24, PT ;  /* 0x7fffff249800780c */ /* 0x000fe20003f66070 */
[----:B---3--:R-:W-:-:S06]  /*fad0*/  VIADD R152, R155, 0xffffff62 ;  /* 0xffffff629b987836 */ /* 0x008fcc0000000000 */
[----:B------:R-:W3:Y:S01]  /*fae0*/  LDC R155, c[0x0][0x3a0] ;  /* 0x0000e800ff9b7b82 */ /* 0x000ee20000000800 */
[----:B------:R-:W-:Y:S01]  /*faf0*/  ISETP.GE.U32.AND P4, PT, R152, 0x7fffff23, PT ;  /* 0x7fffff239800780c */ /* 0x000fe20003f86070 */
[----:B-1----:R-:W-:-:S06]  /*fb00*/  VIADD R152, R153, 0xffffff61 ;  /* 0xffffff6199987836 */ /* 0x002fcc0000000000 */
[----:B------:R-:W1:Y:S01]  /*fb10*/  LDC R153, c[0x0][0x3a0] ;  /* 0x0000e800ff997b82 */ /* 0x000e620000000800 */
[----:B------:R-:W-:-:S05]  /*fb20*/  IMAD.WIDE R32, R71, 0x4, R32 ;  /* 0x0000000447207825 */ /* 0x000fca00078e0220 */
[----:B------:R-:W-:Y:S01]  /*fb30*/  LDGSTS.E [R3+0x60064], desc[UR28][R32.64], !P2 ;  /* 0x6006400020037fae */ /* 0x000fe2000d1a101c */
[----:B------:R-:W-:Y:S01]  /*fb40*/  ISETP.GE.U32.AND P2, PT, R152, 0x7fffff22, PT ;  /* 0x7fffff229800780c */ /* 0x000fe20003f46070 */
[----:B------:R-:W-:-:S04]  /*fb50*/  IMAD.WIDE R34, R71, 0x4, R34 ;  /* 0x0000000447227825 */ /* 0x000fc800078e0222 */
[----:B--2---:R-:W-:Y:S01]  /*fb60*/  VIADD R152, R154, 0xffffff60 ;  /* 0xffffff609a987836 */ /* 0x004fe20000000000 */
[----:B------:R-:W-:Y:S01]  /*fb70*/  LDGSTS.E [R3+0x60068], desc[UR28][R34.64], !P6 ;  /* 0x6006800022037fae */ /* 0x000fe2000f1a101c */
[----:B------:R-:W2:Y:S01]  /*fb80*/  LDC R154, c[0x0][0x3a0] ;  /* 0x0000e800ff9a7b82 */ /* 0x000ea20000000800 */
[----:B------:R-:W-:Y:S02]  /*fb90*/  IMAD.WIDE R36, R71, 0x4, R36 ;  /* 0x0000000447247825 */ /* 0x000fe400078e0224 */
[----:B------:R-:W-:Y:S02]  /*fba0*/  ISETP.GE.U32.AND P6, PT, R152, 0x7fffff21, PT ;  /* 0x7fffff219800780c */ /* 0x000fe40003fc6070 */
[----:B---3--:R-:W-:Y:S01]  /*fbb0*/  VIADD R152, R155, 0xffffff5f ;  /* 0xffffff5f9b987836 */ /* 0x008fe20000000000 */
[----:B------:R-:W-:Y:S02]  /*fbc0*/  LDGSTS.E [R3+0x6006c], desc[UR28][R36.64], !P5 ;  /* 0x6006c00024037fae */ /* 0x000fe4000e9a101c */
[----:B------:R-:W3:Y:S02]  /*fbd0*/  LDC R155, c[0x0][0x3a0] ;  /* 0x0000e800ff9b7b82 */ /* 0x000ee40000000800 */
[----:B------:R-:W-:Y:S01]  /*fbe0*/  ISETP.GE.U32.AND P5, PT, R152, 0x7fffff20, PT ;  /* 0x7fffff209800780c */ /* 0x000fe20003fa6070 */
[----:B-1----:R-:W-:-:S05]  /*fbf0*/  VIADD R152, R153, 0xffffff5e ;  /* 0xffffff5e99987836 */ /* 0x002fca0000000000 */
        /* <DEDUP_REMOVED lines=83> */
[C---:B------:R-:W-:Y:S02]  /*10130*/  IMAD.WIDE R210, R71.reuse, 0x4, R210 ;  /* 0x0000000447d27825 */ /* 0x040fe400078e02d2 */
[----:B------:R-:W-:Y:S02]  /*10140*/  ISETP.GE.U32.AND P4, PT, R152, 0x7fffff0f, PT ;  /* 0x7fffff0f9800780c */ /* 0x000fe40003f86070 */
[C---:B------:R-:W-:Y:S01]  /*10150*/  IMAD.WIDE R208, R71.reuse, 0x4, R208 ;  /* 0x0000000447d07825 */ /* 0x040fe200078e02d0 */
[----:B------:R-:W-:Y:S03]  /*10160*/  STL.64 [R1+0x558], R210 ;  /* 0x000558d201007387 */ /* 0x000fe60000100a00 */
[----:B------:R-:W-:-:S04]  /*10170*/  IMAD.WIDE R76, R71, 0x4, R76 ;  /* 0x00000004474c7825 */ /* 0x000fc800078e024c */
[----:B------:R-:W-:Y:S01]  /*10180*/  IMAD.WIDE R206, R71, 0x4, R206 ;  /* 0x0000000447ce7825 */ /* 0x000fe200078e02ce */
[----:B------:R-:W-:Y:S03]  /*10190*/  STL.64 [R1+0x560], R208 ;  /* 0x000560d001007387 */ /* 0x000fe60000100a00 */
[----:B---3--:R-:W-:Y:S01]  /*101a0*/  VIADD R152, R155, 0xffffff4d ;  /* 0xffffff4d9b987836 */ /* 0x008fe20000000000 */
[----:B------:R-:W-:Y:S01]  /*101b0*/  LDGSTS.E [R3+0x600b4], desc[UR28][R76.64], !P2 ;  /* 0x600b40004c037fae */ /* 0x000fe2000d1a101c */
[C---:B------:R-:W-:Y:S01]  /*101c0*/  IMAD.WIDE R204, R71.reuse, 0x4, R204 ;  /* 0x0000000447cc7825 */ /* 0x040fe200078e02cc */
[----:B------:R-:W3:Y:S03]  /*101d0*/  LDC R155, c[0x0][0x3a0] ;  /* 0x0000e800ff9b7b82 */ /* 0x000ee60000000800 */
[C---:B------:R-:W-:Y:S01]  /*101e0*/  IMAD.WIDE R202, R71.reuse, 0x4, R202 ;  /* 0x0000000447ca7825 */ /* 0x040fe200078e02ca */
[----:B------:R-:W-:Y:S03]  /*101f0*/  STL.64 [R1+0x568], R206 ;  /* 0x000568ce01007387 */ /* 0x000fe60000100a00 */
[C---:B------:R-:W-:Y:S01]  /*10200*/  IMAD.WIDE R200, R71.reuse, 0x4, R200 ;  /* 0x0000000447c87825 */ /* 0x040fe200078e02c8 */
[----:B------:R-:W-:Y:S01]  /*10210*/  ISETP.GE.U32.AND P2, PT, R152, 0x7fffff0e, PT ;  /* 0x7fffff0e9800780c */ /* 0x000fe20003f46070 */
[----:B------:R-:W-:Y:S02]  /*10220*/  STL.64 [R1+0x570], R204 ;  /* 0x000570cc01007387 */ /* 0x000fe40000100a00 */
[----:B------:R-:W-:-:S02]  /*10230*/  IMAD.WIDE R198, R71, 0x4, R198 ;  /* 0x0000000447c67825 */ /* 0x000fc400078e02c6 */
[----:B------:R-:W-:Y:S02]  /*10240*/  STL.64 [R1+0x578], R202 ;  /* 0x000578ca01007387 */ /* 0x000fe40000100a00 */
[C---:B------:R-:W-:Y:S02]  /*10250*/  IMAD.WIDE R246, R71.reuse, 0x4, R4 ;  /* 0x0000000447f67825 */ /* 0x040fe400078e0204 */
[----:B------:R-:W-:Y:S02]  /*10260*/  STL.64 [R1+0x580], R200 ;  /* 0x000580c801007387 */ /* 0x000fe40000100a00 */
[----:B------:R-:W-:Y:S02]  /*10270*/  IMAD.WIDE R248, R71, 0x4, R100 ;  /* 0x0000000447f87825 */ /* 0x000fe400078e0264 */
[----:B------:R-:W-:Y:S02]  /*10280*/  STL.64 [R1+0x588], R198 ;  /* 0x000588c601007387 */ /* 0x000fe40000100a00 */
[----:B-1----:R-:W-:-:S02]  /*10290*/  VIADD R152, R153, 0xffffff4c ;  /* 0xffffff4c99987836 */ /* 0x002fc40000000000 */
[C---:B------:R-:W-:Y:S01]  /*102a0*/  IMAD.WIDE R250, R71.reuse, 0x4, R102 ;  /* 0x0000000447fa7825 */ /* 0x040fe200078e0266 */
[----:B------:R-:W1:Y:S01]  /*102b0*/  LDC R153, c[0x0][0x3a0] ;  /* 0x0000e800ff997b82 */ /* 0x000e620000000800 */
[----:B------:R-:W-:Y:S02]  /*102c0*/  STL.64 [R1+0x590], R246 ;  /* 0x000590f601007387 */ /* 0x000fe40000100a00 */
[C---:B------:R-:W-:Y:S02]  /*102d0*/  IMAD.WIDE R4, R71.reuse, 0x4, R104 ;  /* 0x0000000447047825 */ /* 0x040fe400078e0268 */
[----:B------:R-:W-:Y:S02]  /*102e0*/  STL.64 [R1+0x598], R248 ;  /* 0x000598f801007387 */ /* 0x000fe40000100a00 */
[C---:B------:R-:W-:Y:S02]  /*102f0*/  IMAD.WIDE R78, R71.reuse, 0x4, R78 ;  /* 0x00000004474e7825 */ /* 0x040fe400078e024e */
[----:B------:R-:W-:Y:S02]  /*10300*/  STL.64 [R1+0x5a0], R250 ;  /* 0x0005a0fa01007387 */ /* 0x000fe40000100a00 */
[----:B------:R-:W-:-:S02]  /*10310*/  IMAD.WIDE R102, R71, 0x4, R106 ;  /* 0x0000000447667825 */ /* 0x000fc400078e026a */
[----:B------:R4:W-:Y:S02]  /*10320*/  STL.64 [R1+0x8], R4 ;  /* 0x0000080401007387 */ /* 0x0009e40000100a00 */
[C---:B------:R-:W-:Y:S02]  /*10330*/  IMAD.WIDE R100, R71.reuse, 0x4, R108 ;  /* 0x0000000447647825 */ /* 0x040fe400078e026c */
[----:B------:R-:W-:Y:S01]  /*10340*/  LDGSTS.E [R3+0x600b8], desc[UR28][R78.64], !P6 ;  /* 0x600b80004e037fae */ /* 0x000fe2000f1a101c */
[----:B------:R-:W-:Y:S01]  /*10350*/  ISETP.GE.U32.AND P6, PT, R152, 0x7fffff0d, PT ;  /* 0x7fffff0d9800780c */ /* 0x000fe20003fc6070 */
[C---:B------:R-:W-:Y:S02]  /*10360*/  IMAD.WIDE R80, R71.reuse, 0x4, R80 ;  /* 0x0000000447507825 */ /* 0x040fe400078e0250 */
[----:B------:R-:W-:Y:S02]  /*10370*/  STL.64 [R1+0x10], R102 ;  /* 0x0000106601007387 */ /* 0x000fe40000100a00 */
[----:B----4-:R-:W-:-:S02]  /*10380*/  IMAD.WIDE R4, R71, 0x4, R8 ;  /* 0x0000000447047825 */ /* 0x010fc400078e0208 */
[----:B------:R-:W-:Y:S02]  /*10390*/  STL.64 [R1+0x20], R100 ;  /* 0x0000206401007387 */ /* 0x000fe40000100a00 */
[C---:B------:R-:W-:Y:S02]  /*103a0*/  IMAD.WIDE R8, R71.reuse, 0x4, R10 ;  /* 0x0000000447087825 */ /* 0x040fe400078e020a */
[----:B------:R4:W-:Y:S02]  /*103b0*/  STL.64 [R1+0x28], R4 ;  /* 0x0000280401007387 */ /* 0x0009e40000100a00 */
[----:B------:R-:W-:Y:S02]  /*103c0*/  IMAD.WIDE R10, R71, 0x4, R12 ;  /* 0x00000004470a7825 */ /* 0x000fe400078e020c */
[----:B------:R3:W-:Y:S02]  /*103d0*/  STL.64 [R1+0x30], R8 ;  /* 0x0000300801007387 */ /* 0x0007e40000100a00 */
[----:B--2---:R-:W-:-:S02]  /*103e0*/  VIADD R152, R154, 0xffffff4b ;  /* 0xffffff4b9a987836 */ /* 0x004fc40000000000 */
[----:B------:R2:W-:Y:S01]  /*103f0*/  STL.64 [R1+0x38], R10 ;  /* 0x0000380a01007387 */ /* 0x0005e20000100a00 */
[----:B------:R-:W1:Y:S01]  /*10400*/  LDC R154, c[0x0][0x3a0] ;  /* 0x0000e800ff9a7b82 */ /* 0x000e620000000800 */
[C---:B----4-:R-:W-:Y:S02]  /*10410*/  IMAD.WIDE R4, R71.reuse, 0x4, R14 ;  /* 0x0000000447047825 */ /* 0x050fe400078e020e */
[----:B------:R-:W-:Y:S02]  /*10420*/  LDGSTS.E [R3+0x600bc], desc[UR28][R80.64], !P5 ;  /* 0x600bc00050037fae */ /* 0x000fe4000e9a101c */
[----:B---3--:R-:W-:Y:S01]  /*10430*/  IMAD.WIDE R8, R71, 0x4, R16 ;  /* 0x0000000447087825 */ /* 0x008fe200078e0210 */
[----:B------:R-:W-:-:S03]  /*10440*/  ISETP.GE.U32.AND P5, PT, R152, 0x7fffff0c, PT ;  /* 0x7fffff0c9800780c */ /* 0x000fc60003fa6070 */
[C---:B--2---:R-:W-:Y:S01]  /*10450*/  IMAD.WIDE R10, R71.reuse, 0x4, R18 ;  /* 0x00000004470a7825 */ /* 0x044fe200078e0212 */
[----:B------:R2:W-:Y:S03]  /*10460*/  STL.64 [R1+0x50], R4 ;  /* 0x0000500401007387 */ /* 0x0005e60000100a00 */
[----:B------:R-:W-:Y:S01]  /*10470*/  IMAD.WIDE R82, R71, 0x4, R82 ;  /* 0x0000000447527825 */ /* 0x000fe200078e0252 */
[----:B------:R3:W-:Y:S03]  /*10480*/  STL.64 [R1+0x58], R8 ;  /* 0x0000580801007387 */ /* 0x0007e60000100a00 */
[----:B------:R-:W-:Y:S01]  /*10490*/  VIADD R152, R155, 0xffffff4a ;  /* 0xffffff4a9b987836 */ /* 0x000fe20000000000 */
[----:B------:R4:W-:Y:S01]  /*104a0*/  STL.64 [R1+0x68], R10 ;  /* 0x0000680a01007387 */ /* 0x0009e20000100a00 */
[C---:B------:R-:W-:Y:S01]  /*104b0*/  IMAD.WIDE R84, R71.reuse, 0x4, R84 ;  /* 0x0000000447547825 */ /* 0x040fe200078e0254 */
[----:B------:R-:W1:Y:S02]  /*104c0*/  LDC R155, c[0x0][0x3a0] ;  /* 0x0000e800ff9b7b82 */ /* 0x000e640000000800 */
[----:B------:R-:W-:Y:S01]  /*104d0*/  LDGSTS.E [R3+0x600c0], desc[UR28][R82.64], !P3 ;  /* 0x600c000052037fae */ /* 0x000fe2000d9a101c */
[----:B--2---:R-:W-:-:S04]  /*104e0*/  IMAD.WIDE R4, R71, 0x4, R20 ;  /* 0x0000000447047825 */ /* 0x004fc800078e0214 */
[----:B---3--:R-:W-:Y:S01]  /*104f0*/  IMAD.WIDE R8, R71, 0x4, R22 ;  /* 0x0000000447087825 */ /* 0x008fe200078e0216 */
[----:B------:R-:W-:-:S03]  /*10500*/  ISETP.GE.U32.AND P3, PT, R152, 0x7fffff0b, PT ;  /* 0x7fffff0b9800780c */ /* 0x000fc60003f66070 */
[----:B----4-:R-:W-:Y:S01]  /*10510*/  IMAD.WIDE R10, R71, 0x4, R24 ;  /* 0x00000004470a7825 */ /* 0x010fe200078e0218 */
[----:B------:R2:W-:Y:S03]  /*10520*/  STL.64 [R1+0x70], R4 ;  /* 0x0000700401007387 */ /* 0x0005e60000100a00 */
[----:B-1----:R-:W-:Y:S01]  /*10530*/  VIADD R152, R153, 0xffffff49 ;  /* 0xffffff4999987836 */ /* 0x002fe20000000000 */
[----:B------:R1:W-:Y:S01]  /*10540*/  STL.64 [R1+0x78], R8 ;  /* 0x0000780801007387 */ /* 0x0003e20000100a00 */
[----:B------:R-:W3:Y:S03]  /*10550*/  LDC R153, c[0x0][0x3a0] ;  /* 0x0000e800ff997b82 */ /* 0x000ee60000000800 */
[----:B------:R4:W-:Y:S01]  /*10560*/  STL.64 [R1+0x90], R10 ;  /* 0x0000900a01007387 */ /* 0x0009e20000100a00 */
[----:B--2---:R-:W-:-:S03]  /*10570*/  IMAD.WIDE R4, R71, 0x4, R26 ;  /* 0x0000000447047825 */ /* 0x004fc600078e021a */
[----:B------:R-:W-:Y:S01]  /*10580*/  LDGSTS.E [R3+0x600c4], desc[UR28][R84.64], !P4 ;  /* 0x600c400054037fae */ /* 0x000fe2000e1a101c */
[----:B-1----:R-:W-:-:S03]  /*10590*/  IMAD.WIDE R8, R71, 0x4, R28 ;  /* 0x0000000447087825 */ /* 0x002fc600078e021c */
[----:B------:R1:W-:Y:S01]  /*105a0*/  STL.64 [R1+0xa0], R4 ;  /* 0x0000a00401007387 */ /* 0x0003e20000100a00 */
[----:B----4-:R-:W-:-:S03]  /*105b0*/  IMAD.WIDE R10, R71, 0x4, R30 ;  /* 0x00000004470a7825 */ /* 0x010fc600078e021e */
[----:B------:R2:W-:Y:S04]  /*105c0*/  STL.64 [R1+0xa8], R8 ;  /* 0x0000a80801007387 */ /* 0x0005e80000100a00 */
[----:B------:R4:W-:Y:S01]  /*105d0*/  STL.64 [R1+0xb8], R10 ;  /* 0x0000b80a01007387 */ /* 0x0009e20000100a00 */
[----:B-1----:R-:W-:-:S04]  /*105e0*/  IMAD.WIDE R4, R71, 0x4, R32 ;  /* 0x0000000447047825 */ /* 0x002fc800078e0220 */
[----:B--2---:R-:W-:Y:S01]  /*105f0*/  IMAD.WIDE R8, R71, 0x4, R34 ;  /* 0x0000000447087825 */ /* 0x004fe200078e0222 */
[----:B------:R-:W-:-:S03]  /*10600*/  ISETP.GE.U32.AND P4, PT, R152, 0x7fffff0a, PT ;  /* 0x7fffff0a9800780c */ /* 0x000fc60003f86070 */
[C---:B----4-:R-:W-:Y:S01]  /*10610*/  IMAD.WIDE R10, R71.reuse, 0x4, R36 ;  /* 0x00000004470a7825 */ /* 0x050fe200078e0224 */
[----:B------:R1:W-:Y:S03]  /*10620*/  STL.64 [R1+0xc8], R4 ;  /* 0x0000c80401007387 */ /* 0x0003e60000100a00 */
[C---:B------:R-:W-:Y:S01]  /*10630*/  IMAD.WIDE R86, R71.reuse, 0x4, R86 ;  /* 0x0000000447567825 */ /* 0x040fe200078e0256 */
[----:B------:R2:W-:Y:S03]  /*10640*/  STL.64 [R1+0xd0], R8 ;  /* 0x0000d00801007387 */ /* 0x0005e60000100a00 */
[----:B------:R-:W-:Y:S01]  /*10650*/  VIADD R152, R154, 0xffffff48 ;  /* 0xffffff489a987836 */ /* 0x000fe20000000000 */
[----:B------:R4:W-:Y:S01]  /*10660*/  STL.64 [R1+0xe0], R10 ;  /* 0x0000e00a01007387 */ /* 0x0009e20000100a00 */
[----:B------:R-:W3:Y:S01]  /*10670*/  LDC R154, c[0x0][0x3a0] ;  /* 0x0000e800ff9a7b82 */ /* 0x000ee20000000800 */
[----:B-1----:R-:W-:-:S02]  /*10680*/  IMAD.WIDE R4, R71, 0x4, R38 ;  /* 0x0000000447047825 */ /* 0x002fc400078e0226 */
[----:B------:R-:W-:Y:S02]  /*10690*/  LDGSTS.E [R3+0x600c8], desc[UR28][R86.64], !P2 ;  /* 0x600c800056037fae */ /* 0x000fe4000d1a101c */
[C---:B--2---:R-:W-:Y:S02]  /*106a0*/  IMAD.WIDE R8, R71.reuse, 0x4, R40 ;  /* 0x0000000447087825 */ /* 0x044fe400078e0228 */
[----:B------:R1:W-:Y:S02]  /*106b0*/  STL.64 [R1+0xf0], R4 ;  /* 0x0000f00401007387 */ /* 0x0003e40000100a00 */
[C---:B----4-:R-:W-:Y:S01]  /*106c0*/  IMAD.WIDE R10, R71.reuse, 0x4, R42 ;  /* 0x00000004470a7825 */ /* 0x050fe200078e022a */
[----:B------:R-:W-:Y:S01]  /*106d0*/  ISETP.GE.U32.AND P2, PT, R152, 0x7fffff09, PT ;  /* 0x7fffff099800780c */ /* 0x000fe20003f46070 */
[----:B------:R2:W-:Y:S02]  /*106e0*/  STL.64 [R1+0xf8], R8 ;  /* 0x0000f80801007387 */ /* 0x0005e40000100a00 */
[----:B------:R-:W-:-:S02]  /*106f0*/  IMAD.WIDE R88, R71, 0x4, R88 ;  /* 0x0000000447587825 */ /* 0x000fc400078e0258 */
[----:B------:R4:W-:Y:S02]  /*10700*/  STL.64 [R1+0x118], R10 ;  /* 0x0001180a01007387 */ /* 0x0009e40000100a00 */
[----:B------:R-:W-:Y:S02]  /*10710*/  VIADD R152, R156, 0xffffff47 ;  /* 0xffffff479c987836 */ /* 0x000fe40000000000 */
[C---:B-1----:R-:W-:Y:S01]  /*10720*/  IMAD.WIDE R4, R71.reuse, 0x4, R44 ;  /* 0x0000000447047825 */ /* 0x042fe200078e022c */
[----:B------:R-:W-:Y:S01]  /*10730*/  LDGSTS.E [R3+0x600cc], desc[UR28][R88.64], !P6 ;  /* 0x600cc00058037fae */ /* 0x000fe2000f1a101c */
[----:B------:R-:W1:Y:S02]  /*10740*/  LDC R156, c[0x0][0x3a0] ;  /* 0x0000e800ff9c7b82 */ /* 0x000e640000000800 */
[C---:B--2---:R-:W-:Y:S01]  /*10750*/  IMAD.WIDE R8, R71.reuse, 0x4, R46 ;  /* 0x0000000447087825 */ /* 0x044fe200078e022e */
[----:B------:R2:W-:Y:S03]  /*10760*/  STL.64 [R1+0x120], R4 ;  /* 0x0001200401007387 */ /* 0x0005e60000100a00 */
[C---:B----4-:R-:W-:Y:S01]  /*10770*/  IMAD.WIDE R10, R71.reuse, 0x4, R48 ;  /* 0x00000004470a7825 */ /* 0x050fe200078e0230 */
[----:B------:R-:W-:Y:S01]  /*10780*/  ISETP.GE.U32.AND P6, PT, R152, 0x7fffff08, PT ;  /* 0x7fffff089800780c */ /* 0x000fe20003fc6070 */
[----:B------:R4:W-:Y:S02]  /*10790*/  STL.64 [R1+0x128], R8 ;  /* 0x0001280801007387 */ /* 0x0009e40000100a00 */
[----:B------:R-:W-:-:S02]  /*107a0*/  IMAD.WIDE R90, R71, 0x4, R90 ;  /* 0x00000004475a7825 */ /* 0x000fc400078e025a */
[----:B------:R3:W-:Y:S02]  /*107b0*/  STL.64 [R1+0x308], R10 ;  /* 0x0003080a01007387 */ /* 0x0007e40000100a00 */
[----:B---3--:R-:W-:Y:S02]  /*107c0*/  VIADD R152, R153, 0xffffff46 ;  /* 0xffffff4699987836 */ /* 0x008fe40000000000 */
[C---:B--2---:R-:W-:Y:S01]  /*107d0*/  IMAD.WIDE R4, R71.reuse, 0x4, R50 ;  /* 0x0000000447047825 */ /* 0x044fe200078e0232 */
[----:B------:R-:W2:Y:S01]  /*107e0*/  LDC R153, c[0x0][0x3a0] ;  /* 0x0000e800ff997b82 */ /* 0x000ea20000000800 */
[----:B------:R-:W-:Y:S02]  /*107f0*/  LDGSTS.E [R3+0x600d0], desc[UR28][R90.64], !P5 ;  /* 0x600d00005a037fae */ /* 0x000fe4000e9a101c */
[----:B----4-:R-:W-:-:S04]  /*10800*/  IMAD.WIDE R8, R71, 0x4, R52 ;  /* 0x0000000447087825 */ /* 0x010fc800078e0234 */
[C---:B------:R-:W-:Y:S01]  /*10810*/  IMAD.WIDE R10, R71.reuse, 0x4, R54 ;  /* 0x00000004470a7825 */ /* 0x040fe200078e0236 */
[----:B------:R3:W-:Y:S01]  /*10820*/  STL.64 [R1+0x300], R4 ;  /* 0x0003000401007387 */ /* 0x0007e20000100a00 */
[----:B------:R-:W-:Y:S02]  /*10830*/  ISETP.GE.U32.AND P5, PT, R152, 0x7fffff07, PT ;  /* 0x7fffff079800780c */ /* 0x000fe40003fa6070 */
[----:B------:R-:W-:Y:S01]  /*10840*/  IMAD.WIDE R92, R71, 0x4, R92 ;  /* 0x00000004475c7825 */ /* 0x000fe200078e025c */
[----:B------:R4:W-:Y:S03]  /*10850*/  STL.64 [R1+0x2f8], R8 ;  /* 0x0002f80801007387 */ /* 0x0009e60000100a00 */
[----:B------:R-:W-:Y:S01]  /*10860*/  VIADD R152, R155, 0xffffff45 ;  /* 0xffffff459b987836 */ /* 0x000fe20000000000 */
[----:B------:R1:W-:Y:S01]  /*10870*/  STL.64 [R1+0x2f0], R10 ;  /* 0x0002f00a01007387 */ /* 0x0003e20000100a00 */
[----:B------:R-:W2:Y:S01]  /*10880*/  LDC R155, c[0x0][0x3a0] ;  /* 0x0000e800ff9b7b82 */ /* 0x000ea20000000800 */
[----:B---3--:R-:W-:-:S02]  /*10890*/  IMAD.WIDE R4, R71, 0x4, R56 ;  /* 0x0000000447047825 */ /* 0x008fc400078e0238 */
[----:B------:R-:W-:Y:S02]  /*108a0*/  LDGSTS.E [R3+0x600d4], desc[UR28][R92.64], !P3 ;  /* 0x600d40005c037fae */ /* 0x000fe4000d9a101c */
[C---:B----4-:R-:W-:Y:S02]  /*108b0*/  IMAD.WIDE R8, R71.reuse, 0x4, R58 ;  /* 0x0000000447087825 */ /* 0x050fe400078e023a */
[----:B------:R3:W-:Y:S02]  /*108c0*/  STL.64 [R1+0x2e8], R4 ;  /* 0x0002e80401007387 */ /* 0x0007e40000100a00 */
[----:B-1----:R-:W-:Y:S01]  /*108d0*/  IMAD.WIDE R10, R71, 0x4, R60 ;  /* 0x00000004470a7825 */ /* 0x002fe200078e023c */
[----:B------:R-:W-:Y:S01]  /*108e0*/  ISETP.GE.U32.AND P3, PT, R152, 0x7fffff06, PT ;  /* 0x7fffff069800780c */ /* 0x000fe20003f66070 */
[----:B------:R1:W-:Y:S02]  /*108f0*/  STL.64 [R1+0x2e0], R8 ;  /* 0x0002e00801007387 */ /* 0x0003e40000100a00 */
[----:B------:R-:W-:-:S02]  /*10900*/  VIADD R152, R154, 0xffffff44 ;  /* 0xffffff449a987836 */ /* 0x000fc40000000000 */
[----:B------:R4:W-:Y:S01]  /*10910*/  STL.64 [R1+0x2d8], R10 ;  /* 0x0002d80a01007387 */ /* 0x0009e20000100a00 */
[----:B------:R-:W2:Y:S01]  /*10920*/  LDC R154, c[0x0][0x3a0] ;  /* 0x0000e800ff9a7b82 */ /* 0x000ea20000000800 */
[----:B---3--:R-:W-:-:S04]  /*10930*/  IMAD.WIDE R4, R71, 0x4, R62 ;  /* 0x0000000447047825 */ /* 0x008fc800078e023e */
[C---:B-1----:R-:W-:Y:S01]  /*10940*/  IMAD.WIDE R8, R71.reuse, 0x4, R64 ;  /* 0x0000000447087825 */ /* 0x042fe200078e0240 */
[----:B------:R1:W-:Y:S03]  /*10950*/  STL.64 [R1+0x2d0], R4 ;  /* 0x0002d00401007387 */ /* 0x0003e60000100a00 */
[C---:B----4-:R-:W-:Y:S01]  /*10960*/  IMAD.WIDE R10, R71.reuse, 0x4, R66 ;  /* 0x00000004470a7825 */ /* 0x050fe200078e0242 */
[----:B------:R3:W-:Y:S03]  /*10970*/  STL.64 [R1+0x2c8], R8 ;  /* 0x0002c80801007387 */ /* 0x0007e60000100a00 */
[C---:B------:R-:W-:Y:S01]  /*10980*/  IMAD.WIDE R94, R71.reuse, 0x4, R94 ;  /* 0x00000004475e7825 */ /* 0x040fe200078e025e */
[----:B------:R4:W-:Y:S03]  /*10990*/  STL.64 [R1+0x2c0], R10 ;  /* 0x0002c00a01007387 */ /* 0x0009e60000100a00 */
[C---:B-1----:R-:W-:Y:S01]  /*109a0*/  IMAD.WIDE R4, R71.reuse, 0x4, R72 ;  /* 0x0000000447047825 */ /* 0x042fe200078e0248 */
[----:B------:R-:W-:Y:S03]  /*109b0*/  LDGSTS.E [R3+0x600d8], desc[UR28][R94.64], !P4 ;  /* 0x600d80005e037fae */ /* 0x000fe6000e1a101c */
[C---:B---3--:R-:W-:Y:S01]  /*109c0*/  IMAD.WIDE R8, R71.reuse, 0x4, R74 ;  /* 0x0000000447087825 */ /* 0x048fe200078e024a */
[----:B------:R1:W-:Y:S03]  /*109d0*/  STL.64 [R1+0x190], R4 ;  /* 0x0001900401007387 */ /* 0x0003e60000100a00 */
[----:B----4-:R-:W-:Y:S01]  /*109e0*/  IMAD.WIDE R10, R71, 0x4, R76 ;  /* 0x00000004470a7825 */ /* 0x010fe200078e024c */
[----:B------:R3:W-:Y:S01]  /*109f0*/  STL.64 [R1+0x1b0], R8 ;  /* 0x0001b00801007387 */ /* 0x0007e20000100a00 */
[----:B------:R-:W-:-:S02]  /*10a00*/  ISETP.GE.U32.AND P4, PT, R152, 0x7fffff05, PT ;  /* 0x7fffff059800780c */ /* 0x000fc40003f86070 */
[C---:B------:R-:W-:Y:S01]  /*10a10*/  IMAD.WIDE R96, R71.reuse, 0x4, R96 ;  /* 0x0000000447607825 */ /* 0x040fe200078e0260 */
[----:B------:R4:W-:Y:S03]  /*10a20*/  STL.64 [R1+0x1c0], R10 ;  /* 0x0001c00a01007387 */ /* 0x0009e60000100a00 */
[C---:B-1----:R-:W-:Y:S01]  /*10a30*/  IMAD.WIDE R4, R71.reuse, 0x4, R78 ;  /* 0x0000000447047825 */ /* 0x042fe200078e024e */
[----:B------:R-:W1:Y:S03]  /*10a40*/  S2R R2, SR_TID.X ;  /* 0x0000000000027919 */ /* 0x000e660000002100 */
[----:B---3--:R-:W-:Y:S01]  /*10a50*/  IMAD.WIDE R8, R71, 0x4, R80 ;  /* 0x0000000447087825 */ /* 0x008fe200078e0250 */
[----:B------:R3:W-:Y:S03]  /*10a60*/  STL.64 [R1+0x1c8], R4 ;  /* 0x0001c80401007387 */ /* 0x0007e60000100a00 */
[----:B--2---:R-:W-:Y:S01]  /*10a70*/  VIADD R152, R153, 0xffffff43 ;  /* 0xffffff4399987836 */ /* 0x004fe20000000000 */
[----:B------:R-:W-:Y:S01]  /*10a80*/  LDGSTS.E [R3+0x600dc], desc[UR28][R96.64], !P2 ;  /* 0x600dc00060037fae */ /* 0x000fe2000d1a101c */
[----:B----4-:R-:W-:-:S03]  /*10a90*/  IMAD.WIDE R10, R71, 0x4, R82 ;  /* 0x00000004470a7825 */ /* 0x010fc600078e0252 */
[----:B------:R2:W-:Y:S01]  /*10aa0*/  STL.64 [R1+0x1d8], R8 ;  /* 0x0001d80801007387 */ /* 0x0005e20000100a00 */
[----:B------:R-:W-:Y:S01]  /*10ab0*/  ISETP.GE.U32.AND P2, PT, R152, 0x7fffff04, PT ;  /* 0x7fffff049800780c */ /* 0x000fe20003f46070 */
[C---:B------:R-:W-:Y:S02]  /*10ac0*/  IMAD.WIDE R98, R71.reuse, 0x4, R98 ;  /* 0x0000000447627825 */ /* 0x040fe400078e0262 */
[----:B------:R4:W-:Y:S02]  /*10ad0*/  STL.64 [R1+0x1e8], R10 ;  /* 0x0001e80a01007387 */ /* 0x0009e40000100a00 */
[----:B---3--:R-:W-:Y:S02]  /*10ae0*/  IMAD.WIDE R4, R71, 0x4, R84 ;  /* 0x0000000447047825 */ /* 0x008fe400078e0254 */
[----:B------:R-:W-:Y:S02]  /*10af0*/  LDGSTS.E [R3+0x600e0], desc[UR28][R98.64], !P6 ;  /* 0x600e000062037fae */ /* 0x000fe4000f1a101c */
[----:B------:R-:W-:-:S02]  /*10b00*/  VIADD R152, R155, 0xffffff42 ;  /* 0xffffff429b987836 */ /* 0x000fc40000000000 */
[C---:B--2---:R-:W-:Y:S01]  /*10b10*/  IMAD.WIDE R8, R71.reuse, 0x4, R86 ;  /* 0x0000000447087825 */ /* 0x044fe200078e0256 */
[----:B------:R2:W-:Y:S03]  /*10b20*/  STL.64 [R1+0x1f8], R4 ;  /* 0x0001f80401007387 */ /* 0x0005e60000100a00 */
[C---:B----4-:R-:W-:Y:S01]  /*10b30*/  IMAD.WIDE R10, R71.reuse, 0x4, R88 ;  /* 0x00000004470a7825 */ /* 0x050fe200078e0258 */
[----:B------:R3:W-:Y:S01]  /*10b40*/  STL.64 [R1+0x208], R8 ;  /* 0x0002080801007387 */ /* 0x0007e20000100a00 */
[----:B------:R-:W-:Y:S02]  /*10b50*/  ISETP.GE.U32.AND P6, PT, R152, 0x7fffff03, PT ;  /* 0x7fffff039800780c */ /* 0x000fe40003fc6070 */
[C---:B------:R-:W-:Y:S01]  /*10b60*/  IMAD.WIDE R216, R71.reuse, 0x4, R216 ;  /* 0x0000000447d87825 */ /* 0x040fe200078e02d8 */
[----:B------:R4:W-:Y:S03]  /*10b70*/  STL.64 [R1+0x220], R10 ;  /* 0x0002200a01007387 */ /* 0x0009e60000100a00 */
[C---:B--2---:R-:W-:Y:S01]  /*10b80*/  IMAD.WIDE R4, R71.reuse, 0x4, R90 ;  /* 0x0000000447047825 */ /* 0x044fe200078e025a */
[----:B------:R-:W-:Y:S03]  /*10b90*/  LDGSTS.E [R3+0x600e4], desc[UR28][R216.64], !P5 ;  /* 0x600e4000d8037fae */ /* 0x000fe6000e9a101c */
[----:B---3--:R-:W-:Y:S01]  /*10ba0*/  IMAD.WIDE R8, R71, 0x4, R92 ;  /* 0x0000000447087825 */ /* 0x008fe200078e025c */
[----:B------:R2:W-:Y:S03]  /*10bb0*/  STL.64 [R1+0x230], R4 ;  /* 0x0002300401007387 */ /* 0x0005e60000100a00 */
[----:B------:R-:W-:-:S02]  /*10bc0*/  VIADD R152, R154, 0xffffff41 ;  /* 0xffffff419a987836 */ /* 0x000fc40000000000 */
[C---:B----4-:R-:W-:Y:S01]  /*10bd0*/  IMAD.WIDE R10, R71.reuse, 0x4, R94 ;  /* 0x00000004470a7825 */ /* 0x050fe200078e025e */
[----:B------:R3:W-:Y:S02]  /*10be0*/  STL.64 [R1+0x240], R8 ;  /* 0x0002400801007387 */ /* 0x0007e40000100a00 */
[----:B------:R-:W-:Y:S01]  /*10bf0*/  ISETP.GE.U32.AND P5, PT, R152, 0x7fffff02, PT ;  /* 0x7fffff029800780c */ /* 0x000fe20003fa6070 */
[C---:B------:R-:W-:Y:S01]  /*10c00*/  IMAD.WIDE R218, R71.reuse, 0x4, R218 ;  /* 0x0000000447da7825 */ /* 0x040fe200078e02da */
[----:B------:R4:W-:Y:S03]  /*10c10*/  STL.64 [R1+0x248], R10 ;  /* 0x0002480a01007387 */ /* 0x0009e60000100a00 */
[----:B--2---:R-:W-:Y:S01]  /*10c20*/  IMAD.WIDE R4, R71, 0x4, R96 ;  /* 0x0000000447047825 */ /* 0x004fe200078e0260 */
[----:B------:R-:W-:Y:S03]  /*10c30*/  LDGSTS.E [R3+0x600e8], desc[UR28][R218.64], !P3 ;  /* 0x600e8000da037fae */ /* 0x000fe6000d9a101c */
[----:B------:R-:W-:-:S02]  /*10c40*/  VIADD R152, R156, 0xffffff40 ;  /* 0xffffff409c987836 */ /* 0x000fc40000000000 */
[C---:B---3--:R-:W-:Y:S01]  /*10c50*/  IMAD.WIDE R8, R71.reuse, 0x4, R98 ;  /* 0x0000000447087825 */ /* 0x048fe200078e0262 */
[----:B------:R2:W-:Y:S03]  /*10c60*/  STL.64 [R1+0x250], R4 ;  /* 0x0002500401007387 */ /* 0x0005e60000100a00 */
[----:B------:R-:W-:-:S04]  /*10c70*/  IMAD.WIDE R222, R71, 0x4, R222 ;  /* 0x0000000447de7825 */ /* 0x000fc800078e02de */
[C---:B----4-:R-:W-:Y:S01]  /*10c80*/  IMAD.WIDE R10, R71.reuse, 0x4, R216 ;  /* 0x00000004470a7825 */ /* 0x050fe200078e02d8 */
[----:B------:R3:W-:Y:S03]  /*10c90*/  STL.64 [R1+0x260], R8 ;  /* 0x0002600801007387 */ /* 0x0007e60000100a00 */
[C---:B------:R-:W-:Y:S01]  /*10ca0*/  IMAD.WIDE R226, R71.reuse, 0x4, R226 ;  /* 0x0000000447e27825 */ /* 0x040fe200078e02e2 */
[----:B------:R-:W-:Y:S01]  /*10cb0*/  ISETP.GE.U32.AND P3, PT, R152, 0x7fffff01, PT ;  /* 0x7fffff019800780c */ /* 0x000fe20003f66070 */
[----:B------:R4:W-:Y:S02]  /*10cc0*/  STL.64 [R1+0x270], R10 ;  /* 0x0002700a01007387 */ /* 0x0009e40000100a00 */
[----:B------:R-:W-:-:S04]  /*10cd0*/  IMAD.WIDE R230, R71, 0x4, R230 ;  /* 0x0000000447e67825 */ /* 0x000fc800078e02e6 */
[C---:B------:R-:W-:Y:S01]  /*10ce0*/  IMAD.WIDE R234, R71.reuse, 0x4, R234 ;  /* 0x0000000447ea7825 */ /* 0x040fe200078e02ea */
[----:B-1----:R-:W-:Y:S01]  /*10cf0*/  LOP3.LUT R2, R2, 0x3f, RZ, 0xc0, !PT ;  /* 0x0000003f02027812 */ /* 0x002fe200078ec0ff */
[----:B------:R-:W-:Y:S01]  /*10d00*/  LDGSTS.E [R3+0x600ec], desc[UR28][R222.64], !P4 ;  /* 0x600ec000de037fae */ /* 0x000fe2000e1a101c */
[----:B--2---:R-:W1:Y:S01]  /*10d10*/  LDC R5, c[0x0][0x3a0] ;  /* 0x0000e800ff057b82 */ /* 0x004e620000000800 */
[C---:B---3--:R-:W-:Y:S02]  /*10d20*/  IMAD.WIDE R8, R71.reuse, 0x4, R218 ;  /* 0x0000000447087825 */ /* 0x048fe400078e02da */
[----:B------:R-:W-:Y:S02]  /*10d30*/  LDGSTS.E [R3+0x600f0], desc[UR28][R226.64], !P2 ;  /* 0x600f0000e2037fae */ /* 0x000fe4000d1a101c */
[----:B----4-:R-:W-:-:S04]  /*10d40*/  IMAD.WIDE R10, R71, 0x4, R222 ;  /* 0x00000004470a7825 */ /* 0x010fc800078e02de */
[C---:B------:R-:W-:Y:S01]  /*10d50*/  IMAD.WIDE R14, R71.reuse, 0x4, R226 ;  /* 0x00000004470e7825 */ /* 0x040fe200078e02e2 */
[----:B------:R2:W-:Y:S03]  /*10d60*/  STL.64 [R1+0x278], R8 ;  /* 0x0002780801007387 */ /* 0x0005e60000100a00 */
[C---:B------:R-:W-:Y:S01]  /*10d70*/  IMAD.WIDE R12, R71.reuse, 0x4, R230 ;  /* 0x00000004470c7825 */ /* 0x040fe200078e02e6 */
[----:B------:R3:W-:Y:S03]  /*10d80*/  STL.64 [R1+0x288], R10 ;  /* 0x0002880a01007387 */ /* 0x0007e60000100a00 */
[C---:B------:R-:W-:Y:S01]  /*10d90*/  IMAD.WIDE R238, R71.reuse, 0x4, R238 ;  /* 0x0000000447ee7825 */ /* 0x040fe200078e02ee */
[----:B------:R-:W-:Y:S04]  /*10da0*/  STL.64 [R1+0x290], R14 ;  /* 0x0002900e01007387 */ /* 0x000fe80000100a00 */
[----:B------:R-:W4:Y:S01]  /*10db0*/  LDL.LU.64 R206, [R1+0x520] ;  /* 0x0005200001ce7983 */ /* 0x000f220000300a00 */
[----:B------:R-:W-:Y:S01]  /*10dc0*/  ISETP.GE.AND P4, PT, R2, R152, PT ;  /* 0x000000980200720c */ /* 0x000fe20003f86270 */
[----:B--2---:R-:W2:Y:S02]  /*10dd0*/  LDC R9, c[0x0][0x3a0] ;  /* 0x0000e800ff097b82 */ /* 0x004ea40000000800 */
[----:B------:R3:W-:Y:S04]  /*10de0*/  STL.64 [R1+0x2a0], R12 ;  /* 0x0002a00c01007387 */ /* 0x0007e80000100a00 */
[----:B------:R-:W-:Y:S02]  /*10df0*/  LDGSTS.E [R3+0x600f4], desc[UR28][R230.64], !P6 ;  /* 0x600f4000e6037fae */ /* 0x000fe4000f1a101c */
[----:B---3--:R-:W3:Y:S02]  /*10e00*/  LDC R10, c[0x0][0x3a0] ;  /* 0x0000e800ff0a7b82 */ /* 0x008ee40000000800 */
[----:B------:R-:W-:Y:S01]  /*10e10*/  LDGSTS.E [R3+0x600f8], desc[UR28][R234.64], !P5 ;  /* 0x600f8000ea037fae */ /* 0x000fe2000e9a101c */
[----:B------:R-:W-:-:S03]  /*10e20*/  IMAD.WIDE R12, R71, 0x4, R234 ;  /* 0x00000004470c7825 */ /* 0x000fc600078e02ea */
[----:B------:R1:W-:Y:S02]  /*10e30*/  LDGSTS.E [R3+0x600fc], desc[UR28][R238.64], !P3 ;  /* 0x600fc000ee037fae */ /* 0x0003e4000d9a101c */
[----:B------:R-:W2:Y:S02]  /*10e40*/  LDC R8, c[0x0][0x3a0] ;  /* 0x0000e800ff087b82 */ /* 0x000ea40000000800 */
[----:B------:R-:W2:Y:S04]  /*10e50*/  LDL.LU.64 R102, [R1+0x518] ;  /* 0x0005180001667983 */ /* 0x000ea80000300a00 */
[----:B------:R-:W-:Y:S01]  /*10e60*/  STL.64 [R1+0x2b8], R12 ;  /* 0x0002b80c01007387 */ /* 0x000fe20000100a00 */
[----:B-1----:R-:W-:-:S03]  /*10e70*/  IMAD.WIDE R2, R71, 0x4, R238 ;  /* 0x0000000447027825 */ /* 0x002fc600078e02ee */
[----:B------:R-:W3:Y:S04]  /*10e80*/  LDL.LU.64 R248, [R1+0x510] ;  /* 0x0005100001f87983 */ /* 0x000ee80000300a00 */
[----:B------:R-:W3:Y:S04]  /*10e90*/  LDL.LU.64 R208, [R1+0x508] ;  /* 0x0005080001d07983 */ /* 0x000ee80000300a00 */
[----:B------:R1:W-:Y:S04]  /*10ea0*/  STL.64 [R1+0x2b0], R2 ;  /* 0x0002b00201007387 */ /* 0x0003e80000100a00 */
[----:B------:R-:W3:Y:S04]  /*10eb0*/  LDL.LU.64 R100, [R1+0x500] ;  /* 0x0005000001647983 */ /* 0x000ee80000300a00 */
[----:B------:R-:W3:Y:S04]  /*10ec0*/  LDL.LU.64 R246, [R1+0x4f8] ;  /* 0x0004f80001f67983 */ /* 0x000ee80000300a00 */
[----:B------:R-:W3:Y:S04]  /*10ed0*/  LDL.LU.64 R210, [R1+0x4f0] ;  /* 0x0004f00001d27983 */ /* 0x000ee80000300a00 */
[----:B------:R-:W3:Y:S01]  /*10ee0*/  LDL.LU.64 R152, [R1+0x4e8] ;  /* 0x0004e80001987983 */ /* 0x000ee20000300a00 */
[----:B------:R-:W-:-:S03]  /*10ef0*/  ISETP.GT.AND P3, PT, R157, 0xff, PT ;  /* 0x000000ff9d00780c */ /* 0x000fc60003f64270 */
[----:B------:R-:W-:Y:S04]  /*10f00*/  STL [R1+0x5a8], R70 ;  /* 0x0005a84601007387 */ /* 0x000fe80000100800 */
[----:B------:R-:W3:Y:S04]  /*10f10*/  LDL.LU.64 R198, [R1+0x4e0] ;  /* 0x0004e00001c67983 */ /* 0x000ee80000300a00 */
[----:B------:R-:W3:Y:S04]  /*10f20*/  LDL.LU.64 R200, [R1+0x4d8] ;  /* 0x0004d80001c87983 */ /* 0x000ee80000300a00 */
[----:B------:R-:W3:Y:S04]  /*10f30*/  LDL.LU.64 R156, [R1+0x4d0] ;  /* 0x0004d000019c7983 */ /* 0x000ee80000300a00 */
[----:B------:R-:W3:Y:S04]  /*10f40*/  LDL.LU.64 R202, [R1+0x4c8] ;  /* 0x0004c80001ca7983 */ /* 0x000ee80000300a00 */
[----:B------:R-:W3:Y:S04]  /*10f50*/  LDL.LU.64 R204, [R1+0x4c0] ;  /* 0x0004c00001cc7983 */ /* 0x000ee80000300a00 */
[----:B------:R-:W3:Y:S04]  /*10f60*/  LDL.LU.64 R154, [R1+0x4b8] ;  /* 0x0004b800019a7983 */ /* 0x000ee80000300a00 */
[----:B-1----:R-:W3:Y:S01]  /*10f70*/  LDL.LU.64 R2, [R1+0x4b0] ;  /* 0x0004b00001027983 */ /* 0x002ee20000300a00 */
[----:B----4-:R-:W-:Y:S01]  /*10f80*/  IMAD.WIDE R16, R7, 0x4, R206 ;  /* 0x0000000407107825 */ /* 0x010fe200078e02ce */
[----:B------:R-:W-:-:S02]  /*10f90*/  SEL R4, RZ, 0x4, P4 ;  /* 0x00000004ff047807 */ /* 0x000fc40002000000 */
[----:B------:R-:W4:Y:S04]  /*10fa0*/  LDL.LU.64 R206, [R1+0x4a8] ;  /* 0x0004a80001ce7983 */ /* 0x000f280000300a00 */
[----:B------:R-:W-:Y:S01]  /*10fb0*/  STL.64 [R1+0x5b0], R16 ;  /* 0x0005b01001007387 */ /* 0x000fe20000100a00 */
[----:B------:R-:W-:-:S04]  /*10fc0*/  IMAD.WIDE R234, R7, 0x4, R68 ;  /* 0x0000000407ea7825 */ /* 0x000fc800078e0244 */
[----:B------:R-:W-:Y:S01]  /*10fd0*/  VIADD R5, R5, 0xffffff3f ;  /* 0xffffff3f05057836 */ /* 0x000fe20000000000 */
[----:B------:R-:W-:Y:S01]  /*10fe0*/  ISETP.NE.U32.AND P2, PT, R6, RZ, PT ;  /* 0x000000ff0600720c */ /* 0x000fe20003f45070 */
[----:B------:R-:W0:Y:S01]  /*10ff0*/  LDGDEPBAR ;  /* 0x00000000000079af */ /* 0x000e220000000000 */
[----:B--2---:R-:W-:-:S05]  /*11000*/  IMAD.WIDE R18, R7, 0x4, R102 ;  /* 0x0000000407127825 */ /* 0x004fca00078e0266 */
[----:B------:R-:W-:Y:S01]  /*11010*/  STL.64 [R1+0x5b8], R18 ;  /* 0x0005b81201007387 */ /* 0x000fe20000100a00 */
[----:B---3--:R-:W-:-:S04]  /*11020*/  IMAD.WIDE R20, R7, 0x4, R248 ;  /* 0x0000000407147825 */ /* 0x008fc800078e02f8 */
[C---:B------:R-:W-:Y:S01]  /*11030*/  IMAD.WIDE R22, R7.reuse, 0x4, R208 ;  /* 0x0000000407167825 */ /* 0x040fe200078e02d0 */
[----:B------:R1:W-:Y:S04]  /*11040*/  STL.64 [R1+0x5c0], R20 ;  /* 0x0005c01401007387 */ /* 0x0003e80000100a00 */
[----:B------:R-:W2:Y:S01]  /*11050*/  LDL.LU.64 R208, [R1+0x4a0] ;  /* 0x0004a00001d07983 */ /* 0x000ea20000300a00 */
[----:B------:R-:W-:-:S03]  /*11060*/  IMAD.WIDE R28, R7, 0x4, R210 ;  /* 0x00000004071c7825 */ /* 0x000fc600078e02d2 */
[----:B------:R-:W3:Y:S01]  /*11070*/  LDL.LU.64 R210, [R1+0x498] ;  /* 0x0004980001d27983 */ /* 0x000ee20000300a00 */
[----:B------:R-:W-:-:S03]  /*11080*/  IMAD.WIDE R30, R7, 0x4, R152 ;  /* 0x00000004071e7825 */ /* 0x000fc600078e0298 */
[----:B------:R-:W3:Y:S04]  /*11090*/  LDL.LU.64 R152, [R1+0x490] ;  /* 0x0004900001987983 */ /* 0x000ee80000300a00 */
[----:B------:R-:W3:Y:S04]  /*110a0*/  LDL.LU.64 R54, [R1+0x488] ;  /* 0x0004880001367983 */ /* 0x000ee80000300a00 */
[----:B------:R-:W3:Y:S01]  /*110b0*/  LDL.LU.64 R56, [R1+0x480] ;  /* 0x0004800001387983 */ /* 0x000ee20000300a00 */
[----:B------:R-:W-:-:S03]  /*110c0*/  IMAD.WIDE R34, R7, 0x4, R200 ;  /* 0x0000000407227825 */ /* 0x000fc600078e02c8 */
[----:B------:R-:W3:Y:S01]  /*110d0*/  LDL.LU.64 R14, [R1+0x478] ;  /* 0x00047800010e7983 */ /* 0x000ee20000300a00 */
[----:B------:R-:W-:-:S03]  /*110e0*/  IMAD.WIDE R36, R7, 0x4, R156 ;  /* 0x0000000407247825 */ /* 0x000fc600078e029c */
[----:B------:R-:W3:Y:S01]  /*110f0*/  LDL.LU.64 R12, [R1+0x470] ;  /* 0x00047000010c7983 */ /* 0x000ee20000300a00 */
[----:B------:R-:W-:-:S03]  /*11100*/  IMAD.WIDE R38, R7, 0x4, R202 ;  /* 0x0000000407267825 */ /* 0x000fc600078e02ca */
[----:B------:R-:W3:Y:S04]  /*11110*/  LDL.LU.64 R200, [R1+0x468] ;  /* 0x0004680001c87983 */ /* 0x000ee80000300a00 */
[----:B------:R-:W3:Y:S01]  /*11120*/  LDL.LU.64 R156, [R1+0x460] ;  /* 0x00046000019c7983 */ /* 0x000ee20000300a00 */
[----:B------:R-:W-:-:S03]  /*11130*/  IMAD.WIDE R42, R7, 0x4, R154 ;  /* 0x00000004072a7825 */ /* 0x000fc600078e029a */
[----:B------:R-:W3:Y:S01]  /*11140*/  LDL.LU.64 R108, [R1+0x458] ;  /* 0x00045800016c7983 */ /* 0x000ee20000300a00 */
[----:B------:R-:W-:-:S03]  /*11150*/  IMAD.WIDE R44, R7, 0x4, R2 ;  /* 0x00000004072c7825 */ /* 0x000fc600078e0202 */
[----:B------:R-:W3:Y:S04]  /*11160*/  LDL.LU.64 R202, [R1+0x450] ;  /* 0x0004500001ca7983 */ /* 0x000ee80000300a00 */
        /* <DEDUP_REMOVED lines=9> */
[----:B------:R-:W3:Y:S04]  /*11200*/  LDL.LU.64 R248, [R1+0x418] ;  /* 0x0004180001f87983 */ /* 0x000ee80000300a00 */
[----:B------:R-:W3:Y:S01]  /*11210*/  LDL.LU.64 R204, [R1+0x410] ;  /* 0x0004100001cc7983 */ /* 0x000ee20000300a00 */
[----:B------:R-:W-:-:S03]  /*11220*/  IMAD.WIDE R32, R7, 0x4, R198 ;  /* 0x0000000407207825 */ /* 0x000fc600078e02c6 */
[----:B------:R-:W3:Y:S04]  /*11230*/  LDL.LU.64 R100, [R1+0x408] ;  /* 0x0004080001647983 */ /* 0x000ee80000300a00 */
[----:B------:R-:W3:Y:S01]  /*11240*/  LDL.LU.64 R246, [R1+0x400] ;  /* 0x0004000001f67983 */ /* 0x000ee20000300a00 */
[----:B----4-:R-:W-:-:S03]  /*11250*/  IMAD.WIDE R46, R7, 0x4, R206 ;  /* 0x00000004072e7825 */ /* 0x010fc600078e02ce */
[----:B------:R-:W4:Y:S01]  /*11260*/  LDL.LU.64 R206, [R1+0x3f8] ;  /* 0x0003f80001ce7983 */ /* 0x000f220000300a00 */
[----:B--2---:R-:W-:-:S03]  /*11270*/  IMAD.WIDE R48, R7, 0x4, R208 ;  /* 0x0000000407307825 */ /* 0x004fc600078e02d0 */
[----:B------:R-:W2:Y:S04]  /*11280*/  LDL.LU.64 R208, [R1+0x3f0] ;  /* 0x0003f00001d07983 */ /* 0x000ea80000300a00 */
[----:B------:R-:W2:Y:S01]  /*11290*/  LDL.LU.64 R198, [R1+0x3e8] ;  /* 0x0003e80001c67983 */ /* 0x000ea20000300a00 */
[----:B---3--:R-:W-:-:S03]  /*112a0*/  IMAD.WIDE R50, R7, 0x4, R210 ;  /* 0x0000000407327825 */ /* 0x008fc600078e02d2 */
[----:B------:R-:W3:Y:S01]  /*112b0*/  LDL.LU.64 R210, [R1+0x3e0] ;  /* 0x0003e00001d27983 */ /* 0x000ee20000300a00 */
[----:B------:R-:W-:-:S03]  /*112c0*/  IMAD.WIDE R52, R7, 0x4, R152 ;  /* 0x0000000407347825 */ /* 0x000fc600078e0298 */
        /* <DEDUP_REMOVED lines=11> */
[----:B------:R-:W-:-:S04]  /*11380*/  IMAD.WIDE R84, R7, 0x4, R102 ;  /* 0x0000000407547825 */ /* 0x000fc800078e0266 */
[C---:B------:R-:W-:Y:S02]  /*11390*/  IMAD.WIDE R88, R7.reuse, 0x4, R204 ;  /* 0x0000000407587825 */ /* 0x040fe400078e02cc */
[----:B------:R-:W3:Y:S02]  /*113a0*/  LDL.LU.64 R204, [R1+0x350] ;  /* 0x0003500001cc7983 */ /* 0x000ee40000300a00 */
[----:B------:R-:W-:-:S04]  /*113b0*/  IMAD.WIDE R90, R7, 0x4, R100 ;  /* 0x00000004075a7825 */ /* 0x000fc800078e0264 */
[C---:B----4-:R-:W-:Y:S02]  /*113c0*/  IMAD.WIDE R94, R7.reuse, 0x4, R206 ;  /* 0x00000004075e7825 */ /* 0x050fe400078e02ce */
[----:B------:R-:W4:Y:S02]  /*113d0*/  LDL.LU.64 R206, [R1+0x328] ;  /* 0x0003280001ce7983 */ /* 0x000f240000300a00 */
[C---:B--2---:R-:W-:Y:S02]  /*113e0*/  IMAD.WIDE R96, R7.reuse, 0x4, R208 ;  /* 0x0000000407607825 */ /* 0x044fe400078e02d0 */
[----:B------:R-:W2:Y:S02]  /*113f0*/  LDL.LU.64 R208, [R1+0x320] ;  /* 0x0003200001d07983 */ /* 0x000ea40000300a00 */
[C---:B---3--:R-:W-:Y:S02]  /*11400*/  IMAD.WIDE R100, R7.reuse, 0x4, R210 ;  /* 0x0000000407647825 */ /* 0x048fe400078e02d2 */
[----:B------:R-:W3:Y:S02]  /*11410*/  LDL.LU.64 R210, [R1+0x298] ;  /* 0x0002980001d27983 */ /* 0x000ee40000300a00 */
[----:B------:R-:W-:-:S02]  /*11420*/  IMAD.WIDE R102, R7, 0x4, R152 ;  /* 0x0000000407667825 */ /* 0x000fc400078e0298 */
[----:B------:R-:W3:Y:S02]  /*11430*/  LDL.LU.64 R152, [R1+0x238] ;  /* 0x0002380001987983 */ /* 0x000ee40000300a00 */
[C---:B------:R-:W-:Y:S02]  /*11440*/  IMAD.WIDE R218, R7.reuse, 0x4, R156 ;  /* 0x0000000407da7825 */ /* 0x040fe400078e029c */
[----:B------:R-:W3:Y:S02]  /*11450*/  LDL.LU.64 R156, [R1+0x200] ;  /* 0x00020000019c7983 */ /* 0x000ee40000300a00 */
[C---:B------:R-:W-:Y:S02]  /*11460*/  IMAD.WIDE R226, R7.reuse, 0x4, R154 ;  /* 0x0000000407e27825 */ /* 0x040fe400078e029a */
        /* <DEDUP_REMOVED lines=8> */
[----:B------:R-:W3:Y:S04]  /*114f0*/  LDL.LU.64 R106, [R1+0x160] ;  /* 0x00016000016a7983 */ /* 0x000ee80000300a00 */
[----:B------:R-:W3:Y:S04]  /*11500*/  LDL.LU.64 R104, [R1+0x158] ;  /* 0x0001580001687983 */ /* 0x000ee80000300a00 */
[----:B-1----:R-:W3:Y:S04]  /*11510*/  LDL.LU.64 R20, [R1+0x150] ;  /* 0x0001500001147983 */ /* 0x002ee80000300a00 */
        /* <DEDUP_REMOVED lines=9> */
[----:B------:R-:W-:-:S03]  /*115b0*/  SEL R4, R4, RZ, P3 ;  /* 0x000000ff04047207 */ /* 0x000fc60001800000 */
[----:B------:R-:W3:Y:S01]  /*115c0*/  LDL.LU.64 R246, [R1+0xe8] ;  /* 0x0000e80001f67983 */ /* 0x000ee20000300a00 */
[----:B------:R-:W-:-:S03]  /*115d0*/  IMAD.WIDE R216, R7, 0x4, R200 ;  /* 0x0000000407d87825 */ /* 0x000fc600078e02c8 */
[----:B------:R-:W3:Y:S01]  /*115e0*/  LDL.LU.64 R198, [R1+0x110] ;  /* 0x0001100001c67983 */ /* 0x000ee20000300a00 */
[----:B------:R-:W-:Y:S01]  /*115f0*/  IMAD.WIDE R222, R7, 0x4, R202 ;  /* 0x0000000407de7825 */ /* 0x000fe200078e02ca */
[----:B------:R-:W-:Y:S02]  /*11600*/  ISETP.NE.U32.AND P3, PT, R4, RZ, PT ;  /* 0x000000ff0400720c */ /* 0x000fe40003f65070 */
[----:B------:R-:W3:Y:S01]  /*11610*/  LDL.LU.64 R200, [R1+0x130] ;  /* 0x0001300001c87983 */ /* 0x000ee20000300a00 */
[----:B------:R-:W-:Y:S01]  /*11620*/  ISETP.GE.U32.AND P6, PT, R5, 0x7fffff00, PT ;  /* 0x7fffff000500780c */ /* 0x000fe20003fc6070 */
[----:B------:R-:W-:Y:S02]  /*11630*/  VIADD R5, R9, 0xffffff3e ;  /* 0xffffff3e09057836 */ /* 0x000fe40000000000 */
[----:B------:R-:W3:Y:S01]  /*11640*/  LDL.LU.64 R202, [R1+0x138] ;  /* 0x0001380001ca7983 */ /* 0x000ee20000300a00 */
[----:B------:R-:W-:Y:S02]  /*11650*/  VIADD R4, R10, 0xffffff3d ;  /* 0xffffff3d0a047836 */ /* 0x000fe40000000000 */
[----:B------:R-:W-:-:S02]  /*11660*/  IMAD.WIDE R238, R7, 0x4, R204 ;  /* 0x0000000407ee7825 */ /* 0x000fc400078e02cc */
[----:B------:R-:W3:Y:S02]  /*11670*/  LDL.LU.64 R204, [R1+0x108] ;  /* 0x0001080001cc7983 */ /* 0x000ee40000300a00 */
[----:B------:R-:W-:Y:S01]  /*11680*/  IMAD.WIDE R60, R7, 0x4, R12 ;  /* 0x00000004073c7825 */ /* 0x000fe200078e020c */
[----:B------:R-:W-:-:S03]  /*11690*/  ISETP.GE.U32.AND P5, PT, R5, 0x7ffffeff, PT ;  /* 0x7ffffeff0500780c */ /* 0x000fc60003fa6070 */
[----:B------:R-:W-:Y:S01]  /*116a0*/  IMAD.WIDE R58, R7, 0x4, R14 ;  /* 0x00000004073a7825 */ /* 0x000fe200078e020e */
[----:B------:R-:W-:-:S03]  /*116b0*/  ISETP.GE.U32.AND P4, PT, R4, 0x7ffffefe, PT ;  /* 0x7ffffefe0400780c */ /* 0x000fc60003f86070 */
[C---:B----4-:R-:W-:Y:S02]  /*116c0*/  IMAD.WIDE R12, R7.reuse, 0x4, R206 ;  /* 0x00000004070c7825 */ /* 0x050fe400078e02ce */
[----:B------:R-:W4:Y:S02]  /*116d0*/  LDL.LU.64 R206, [R1+0x100] ;  /* 0x0001000001ce7983 */ /* 0x000f240000300a00 */
[C---:B--2---:R-:W-:Y:S02]  /*116e0*/  IMAD.WIDE R14, R7.reuse, 0x4, R208 ;  /* 0x00000004070e7825 */ /* 0x044fe400078e02d0 */
[----:B------:R-:W2:Y:S02]  /*116f0*/  LDL.LU.64 R208, [R1+0xd8] ;  /* 0x0000d80001d07983 */ /* 0x000ea40000300a00 */
[C---:B---3--:R-:W-:Y:S02]  /*11700*/  IMAD.WIDE R10, R7.reuse, 0x4, R210 ;  /* 0x00000004070a7825 */ /* 0x048fe400078e02d2 */
[----:B------:R-:W3:Y:S02]  /*11710*/  LDL.LU.64 R210, [R1+0xc0] ;  /* 0x0000c00001d27983 */ /* 0x000ee40000300a00 */
[----:B------:R-:W-:-:S04]  /*11720*/  IMAD.WIDE R4, R7, 0x4, R156 ;  /* 0x0000000407047825 */ /* 0x000fc800078e029c */
[----:B------:R-:W-:-:S04]  /*11730*/  IMAD.WIDE R156, R7, 0x4, R154 ;  /* 0x00000004079c7825 */ /* 0x000fc800078e029a */
[C---:B------:R-:W-:Y:S02]  /*11740*/  IMAD.WIDE R154, R7.reuse, 0x4, R2 ;  /* 0x00000004079a7825 */ /* 0x040fe400078e0202 */
[----:B------:R-:W3:Y:S02]  /*11750*/  LDL.LU.64 R2, [R1+0x98] ;  /* 0x0000980001027983 */ /* 0x000ee40000300a00 */
[----:B------:R-:W-:Y:S02]  /*11760*/  VIADD R6, R8, 0xffffff3c ;  /* 0xffffff3c08067836 */ /* 0x000fe40000000000 */
[----:B------:R-:W-:-:S04]  /*11770*/  IMAD.WIDE R8, R7, 0x4, R152 ;  /* 0x0000000407087825 */ /* 0x000fc800078e0298 */
[C---:B------:R-:W-:Y:S02]  /*11780*/  IMAD.WIDE R152, R7.reuse, 0x4, R68 ;  /* 0x0000000407987825 */ /* 0x040fe400078e0244 */
[----:B------:R-:W3:Y:S02]  /*11790*/  LDL.LU.64 R68, [R1+0x88] ;  /* 0x0000880001447983 */ /* 0x000ee40000300a00 */
[----:B------:R-:W-:-:S04]  /*117a0*/  IMAD.WIDE R20, R7, 0x4, R20 ;  /* 0x0000000407147825 */ /* 0x000fc800078e0214 */
[C---:B------:R-:W-:Y:S01]  /*117b0*/  IMAD.WIDE R18, R7.reuse, 0x4, R18 ;  /* 0x0000000407127825 */ /* 0x040fe200078e0212 */
[----:B------:R1:W-:Y:S03]  /*117c0*/  STL.64 [R1], R20 ;  /* 0x0000001401007387 */ /* 0x0003e60000100a00 */
[----:B------:R-:W-:-:S04]  /*117d0*/  IMAD.WIDE R16, R7, 0x4, R16 ;  /* 0x0000000407107825 */ /* 0x000fc800078e0210 */
[C---:B------:R-:W-:Y:S01]  /*117e0*/  IMAD.WIDE R70, R7.reuse, 0x4, R70 ;  /* 0x0000000407467825 */ /* 0x040fe200078e0246 */
[----:B-1----:R-:W3:Y:S03]  /*117f0*/  LDL.LU.64 R20, [R1+0x5c0] ;  /* 0x0005c00001147983 */ /* 0x002ee60000300a00 */
[C---:B------:R-:W-:Y:S01]  /*11800*/  IMAD.WIDE R250, R7.reuse, 0x4, R250 ;  /* 0x0000000407fa7825 */ /* 0x040fe200078e02fa */
[----:B------:R1:W-:Y:S03]  /*11810*/  STL.64 [R1+0x18], R18 ;  /* 0x0000181201007387 */ /* 0x0003e60000100a00 */
[----:B------:R-:W-:-:S04]  /*11820*/  IMAD.WIDE R248, R7, 0x4, R248 ;  /* 0x0000000407f87825 */ /* 0x000fc800078e02f8 */
[C---:B------:R-:W-:Y:S01]  /*11830*/  IMAD.WIDE R246, R7.reuse, 0x4, R246 ;  /* 0x0000000407f67825 */ /* 0x040fe200078e02f6 */
[----:B-1----:R-:W3:Y:S04]  /*11840*/  LDL.LU.64 R18, [R1+0x5b8] ;  /* 0x0005b80001127983 */ /* 0x002ee80000300a00 */
[----:B------:R1:W-:Y:S01]  /*11850*/  STL.64 [R1+0x40], R16 ;  /* 0x0000401001007387 */ /* 0x0003e20000100a00 */
[----:B------:R-:W-:-:S04]  /*11860*/  IMAD.WIDE R198, R7, 0x4, R198 ;  /* 0x0000000407c67825 */ /* 0x000fc800078e02c6 */
[C---:B------:R-:W-:Y:S01]  /*11870*/  IMAD.WIDE R200, R7.reuse, 0x4, R200 ;  /* 0x0000000407c87825 */ /* 0x040fe200078e02c8 */
[----:B-1----:R-:W3:Y:S04]  /*11880*/  LDL.LU.64 R16, [R1+0x5b0] ;  /* 0x0005b00001107983 */ /* 0x002ee80000300a00 */
[----:B------:R1:W-:Y:S01]  /*11890*/  STL.64 [R1+0x60], R70 ;  /* 0x0000604601007387 */ /* 0x0003e20000100a00 */
[----:B------:R-:W-:-:S03]  /*118a0*/  IMAD.WIDE R202, R7, 0x4, R202 ;  /* 0x0000000407ca7825 */ /* 0x000fc600078e02ca */
[----:B-1----:R-:W3:Y:S01]  /*118b0*/  LDL.LU R70, [R1+0x5a8] ;  /* 0x0005a80001467983 */ /* 0x002ee20000300800 */
[C---:B------:R-:W-:Y:S01]  /*118c0*/  IMAD.WIDE R204, R7.reuse, 0x4, R204 ;  /* 0x0000000407cc7825 */ /* 0x040fe200078e02cc */
[----:B------:R-:W1:Y:S02]  /*118d0*/  LDC R71, c[0x0][0x3a0] ;  /* 0x0000e800ff477b82 */ /* 0x000e640000000800 */
[----:B------:R1:W-:Y:S04]  /*118e0*/  STL.64 [R1+0x80], R250 ;  /* 0x000080fa01007387 */ /* 0x0003e80000100a00 */
        /* <DEDUP_REMOVED lines=13> */
[----:B----4-:R-:W-:-:S05]  /*119c0*/  IMAD.WIDE R206, R7, 0x4, R206 ;  /* 0x0000000407ce7825 */ /* 0x010fca00078e02ce */
[----:B------:R1:W-:Y:S04]  /*119d0*/  STL.64 [R1+0x158], R206 ;  /* 0x000158ce01007387 */ /* 0x0003e80000100a00 */
[----:B-1----:R-:W4:Y:S01]  /*119e0*/  LDL.LU.64 R206, [R1+0x568] ;  /* 0x0005680001ce7983 */ /* 0x002f220000300a00 */
[----:B--2---:R-:W-:-:S05]  /*119f0*/  IMAD.WIDE R208, R7, 0x4, R208 ;  /* 0x0000000407d07825 */ /* 0x004fca00078e02d0 */
[----:B------:R1:W-:Y:S01]  /*11a00*/  STL.64 [R1+0x170], R208 ;  /* 0x000170d001007387 */ /* 0x0003e20000100a00 */
[----:B---3--:R-:W-:-:S03]  /*11a10*/  IMAD.WIDE R210, R7, 0x4, R210 ;  /* 0x0000000407d27825 */ /* 0x008fc600078e02d2 */
[----:B-1----:R-:W2:Y:S04]  /*11a20*/  LDL.LU.64 R208, [R1+0x560] ;  /* 0x0005600001d07983 */ /* 0x002ea80000300a00 */
[----:B------:R1:W-:Y:S04]  /*11a30*/  STL.64 [R1+0x178], R210 ;  /* 0x000178d201007387 */ /* 0x0003e80000100a00 */
[----:B-1----:R-:W3:Y:S01]  /*11a40*/  LDL.LU.64 R210, [R1+0x558] ;  /* 0x0005580001d27983 */ /* 0x002ee20000300a00 */
[----:B------:R-:W-:-:S05]  /*11a50*/  IMAD.WIDE R2, R7, 0x4, R2 ;  /* 0x0000000407027825 */ /* 0x000fca00078e0202 */
[----:B------:R1:W-:Y:S04]  /*11a60*/  STL.64 [R1+0x1b8], R2 ;  /* 0x0001b80201007387 */ /* 0x0003e80000100a00 */
[----:B-1----:R-:W2:Y:S01]  /*11a70*/  LDL.LU.64 R2, [R1+0x550] ;  /* 0x0005500001027983 */ /* 0x002ea20000300a00 */
[----:B------:R-:W-:-:S05]  /*11a80*/  IMAD.WIDE R68, R7, 0x4, R68 ;  /* 0x0000000407447825 */ /* 0x000fca00078e0244 */
[----:B------:R1:W-:Y:S04]  /*11a90*/  STL.64 [R1+0x1f0], R68 ;  /* 0x0001f04401007387 */ /* 0x0003e80000100a00 */
[----:B-1----:R-:W3:Y:S01]  /*11aa0*/  LDL.LU.64 R68, [R1+0x548] ;  /* 0x0005480001447983 */ /* 0x002ee20000300a00 */
[----:B------:R-:W-:-:S04]  /*11ab0*/  IMAD.WIDE R56, R7, 0x4, R56 ;  /* 0x0000000407387825 */ /* 0x000fc800078e0238 */
[----:B------:R-:W-:-:S04]  /*11ac0*/  IMAD.WIDE R212, R7, 0x4, R212 ;  /* 0x0000000407d47825 */ /* 0x000fc800078e02d4 */
[----:B------:R-:W-:-:S04]  /*11ad0*/  IMAD.WIDE R220, R7, 0x4, R220 ;  /* 0x0000000407dc7825 */ /* 0x000fc800078e02dc */
[----:B------:R-:W-:-:S04]  /*11ae0*/  IMAD.WIDE R228, R7, 0x4, R228 ;  /* 0x0000000407e47825 */ /* 0x000fc800078e02e4 */
[----:B------:R-:W-:-:S04]  /*11af0*/  IMAD.WIDE R236, R7, 0x4, R236 ;  /* 0x0000000407ec7825 */ /* 0x000fc800078e02ec */
[C---:B------:R-:W-:Y:S01]  /*11b00*/  IMAD.WIDE R244, R7.reuse, 0x4, R244 ;  /* 0x0000000407f47825 */ /* 0x040fe200078e02f4 */
        /* <DEDUP_REMOVED lines=39> */
[----:B--2---:R-:W-:-:S05]  /*11d80*/  IMAD.WIDE R2, R7, 0x4, R2 ;  /* 0x0000000407027825 */ /* 0x004fca00078e0202 */
[----:B------:R1:W-:Y:S04]  /*11d90*/  STL.64 [R1+0x210], R2 ;  /* 0x0002100201007387 */ /* 0x0003e80000100a00 */
[----:B-1----:R-:W2:Y:S04]  /*11da0*/  LDL.LU.64 R2, [R1+0x540] ;  /* 0x0005400001027983 */ /* 0x002ea80000300a00 */
[----:B------:R1:W-:Y:S04]  /*11db0*/  STL.64 [R1+0x600], R246 ;  /* 0x000600f601007387 */ /* 0x0003e80000100a00 */
[----:B-1----:R-:W3:Y:S04]  /*11dc0*/  LDL.64 R246, [R1+0x178] ;  /* 0x0001780001f67983 */ /* 0x002ee80000100a00 */
[----:B------:R1:W-:Y:S04]  /*11dd0*/  STL.64 [R1+0x5f8], R248 ;  /* 0x0005f8f801007387 */ /* 0x0003e80000100a00 */
[----:B-1----:R-:W3:Y:S04]  /*11de0*/  LDL.64 R248, [R1+0x138] ;  /* 0x0001380001f87983 */ /* 0x002ee80000100a00 */
[----:B------:R1:W-:Y:S04]  /*11df0*/  STL.64 [R1+0x5f0], R250 ;  /* 0x0005f0fa01007387 */ /* 0x0003e80000100a00 */
[----:B-1----:R-:W3:Y:S04]  /*11e00*/  LDL.64 R250, [R1+0xb0] ;  /* 0x0000b00001fa7983 */ /* 0x002ee80000100a00 */
[----:B--2---:R1:W-:Y:S04]  /*11e10*/  STL.64 [R1+0x540], R2 ;  /* 0x0005400201007387 */ /* 0x0043e80000100a00 */
[----:B-1----:R-:W2:Y:S01]  /*11e20*/  LDL.64 R2, [R1+0x18] ;  /* 0x0000180001027983 */ /* 0x002ea20000100a00 */
[----:B------:R-:W-:-:S04]  /*11e30*/  IMAD.WIDE R214, R7, 0x4, R214 ;  /* 0x0000000407d67825 */ /* 0x000fc800078e02d6 */
[----:B------:R-:W-:-:S04]  /*11e40*/  IMAD.WIDE R192, R7, 0x4, R192 ;  /* 0x0000000407c07825 */ /* 0x000fc800078e02c0 */
[----:B------:R-:W-:-:S04]  /*11e50*/  IMAD.WIDE R188, R7, 0x4, R188 ;  /* 0x0000000407bc7825 */ /* 0x000fc800078e02bc */
[C---:B------:R-:W-:Y:S01]  /*11e60*/  IMAD.WIDE R182, R7.reuse, 0x4, R182 ;  /* 0x0000000407b67825 */ /* 0x040fe200078e02b6 */
[----:B--2---:R-:W-:Y:S04]  /*11e70*/  LDGSTS.E [R252+0x27000], desc[UR28][R2.64], P2 ;  /* 0x2700000002fc7fae */ /* 0x004fe800091a101c */
[----:B---3--:R-:W-:Y:S04]  /*11e80*/  LDGSTS.E [R252+0x27400], desc[UR28][R250.64], P2 ;  /* 0x27400000fafc7fae */ /* 0x008fe800091a101c */
[----:B------:R-:W-:Y:S04]  /*11e90*/  LDGSTS.E [R252+0x27800], desc[UR28][R248.64], P2 ;  /* 0x27800000f8fc7fae */ /* 0x000fe800091a101c */
[----:B------:R-:W2:Y:S04]  /*11ea0*/  LDL.64 R2, [R1+0x40] ;  /* 0x0000400001027983 */ /* 0x000ea80000100a00 */
[----:B------:R-:W3:Y:S04]  /*11eb0*/  LDL.64 R250, [R1+0xe8] ;  /* 0x0000e80001fa7983 */ /* 0x000ee80000100a00 */
[----:B------:R1:W-:Y:S04]  /*11ec0*/  LDGSTS.E [R252+0x27c00], desc[UR28][R246.64], P2 ;  /* 0x27c00000f6fc7fae */ /* 0x0003e800091a101c */
[----:B------:R-:W4:Y:S04]  /*11ed0*/  LDL.64 R248, [R1+0x150] ;  /* 0x0001500001f87983 */ /* 0x000f280000100a00 */
[----:B------:R-:W-:Y:S04]  /*11ee0*/  LDGSTS.E [R68+0x20100], desc[UR28][R18.64], P2 ;  /* 0x2010000012447fae */ /* 0x000fe800091a101c */
[----:B------:R-:W4:Y:S01]  /*11ef0*/  LDL.64 R246, [R1+0x1b8] ;  /* 0x0001b80001f67983 */ /* 0x000f220000100a00 */
[C---:B------:R-:W-:Y:S01]  /*11f00*/  IMAD.WIDE R176, R7.reuse, 0x4, R176 ;  /* 0x0000000407b07825 */ /* 0x040fe200078e02b0 */
[----:B-1----:R-:W1:Y:S02]  /*11f10*/  LDC R252, c[0x0][0x3a0] ;  /* 0x0000e800fffc7b82 */ /* 0x002e640000000800 */
        /* <DEDUP_REMOVED lines=35> */
[----:B--2---:R-:W-:Y:S04]  /*12150*/  LDGSTS.E [R68+0x27100], desc[UR28][R2.64], P2 ;  /* 0x2710000002447fae */ /* 0x004fe800091a101c */
[----:B---3--:R-:W-:Y:S04]  /*12160*/  LDGSTS.E [R68+0x27500], desc[UR28][R250.64], P2 ;  /* 0x27500000fa447fae */ /* 0x008fe800091a101c */
[----:B------:R-:W2:Y:S04]  /*12170*/  LDL.64 R2, [R1+0x60] ;  /* 0x0000600001027983 */ /* 0x000ea80000100a00 */
[----:B----4-:R-:W-:Y:S04]  /*12180*/  LDGSTS.E [R68+0x27900], desc[UR28][R248.64], P2 ;  /* 0x27900000f8447fae */ /* 0x010fe800091a101c */
[----:B------:R-:W3:Y:S04]  /*12190*/  LDL.64 R250, [R1+0x110] ;  /* 0x0001100001fa7983 */ /* 0x000ee80000100a00 */
[----:B------:R-:W-:Y:S04]  /*121a0*/  LDGSTS.E [R68+0x27d00], desc[UR28][R246.64], P2 ;  /* 0x27d00000f6447fae */ /* 0x000fe800091a101c */
[----:B------:R-:W4:Y:S04]  /*121b0*/  LDL.64 R248, [R1+0x158] ;  /* 0x0001580001f87983 */ /* 0x000f280000100a00 */
[----:B------:R-:W-:Y:S04]  /*121c0*/  LDGSTS.E [R69+0x20200], desc[UR28][R20.64], P2 ;  /* 0x2020000014457fae */ /* 0x000fe800091a101c */
[----:B------:R-:W4:Y:S04]  /*121d0*/  LDL.64 R246, [R1+0x1f0] ;  /* 0x0001f00001f67983 */ /* 0x000f280000100a00 */
        /* <DEDUP_REMOVED lines=48> */
[----:B------:R-:W4:Y:S01]  /*124e0*/  LDL.64 R248, [R1+0x80] ;  /* 0x0000800001f87983 */ /* 0x000f220000100a00 */
[----:B------:R-:W-:-:S03]  /*124f0*/  IMAD.WIDE R54, R7, 0x4, R54 ;  /* 0x0000000407367825 */ /* 0x000fc600078e0236 */
[----:B------:R-:W-:Y:S04]  /*12500*/  LDGSTS.E [R70+0x20300], desc[UR28][R22.64], P2 ;  /* 0x2030000016467fae */ /* 0x000fe800091a101c */
[----:B------:R-:W2:Y:S04]  /*12510*/  LDL.64 R246, [R1] ;  /* 0x0000000001f67983 */ /* 0x000ea80000100a00 */
[----:B------:R1:W-:Y:S04]  /*12520*/  STL.64 [R1+0x590], R68 ;  /* 0x0005904401007387 */ /* 0x0003e80000100a00 */
[----:B------:R-:W-:Y:S01]  /*12530*/  LDGSTS.E [R70+0x20700], desc[UR28][R30.64], P2 ;  /* 0x207000001e467fae */ /* 0x000fe200091a101c */
[----:B------:R-:W-:-:S03]  /*12540*/  IMAD.WIDE R196, R7, 0x4, R196 ;  /* 0x0000000407c47825 */ /* 0x000fc600078e02c4 */
[----:B------:R-:W-:Y:S04]  /*12550*/  LDGSTS.E [R70+0x20b00], desc[UR28][R38.64], P2 ;  /* 0x20b0000026467fae */ /* 0x000fe800091a101c */
[----:B-1----:R-:W3:Y:S04]  /*12560*/  LDL.64 R68, [R1+0x170] ;  /* 0x0001700001447983 */ /* 0x002ee80000100a00 */
[----:B------:R-:W-:Y:S04]  /*12570*/  LDGSTS.E [R70+0x20f00], desc[UR28][R46.64], P2 ;  /* 0x20f000002e467fae */ /* 0x000fe800091a101c */
[----:B------:R-:W-:Y:S04]  /*12580*/  LDGSTS.E [R70+0x21300], desc[UR28][R54.64], P2 ;  /* 0x2130000036467fae */ /* 0x000fe800091a101c */
[----:B------:R-:W-:Y:S01]  /*12590*/  LDGSTS.E [R70+0x21700], desc[UR28][R62.64], P2 ;  /* 0x217000003e467fae */ /* 0x000fe200091a101c */
[----:B------:R-:W-:-:S03]  /*125a0*/  IMAD.WIDE R242, R7, 0x4, R242 ;  /* 0x0000000407f27825 */ /* 0x000fc600078e02f2 */
        /* <DEDUP_REMOVED lines=30> */
[----:B----4-:R-:W-:Y:S04]  /*12790*/  LDGSTS.E [R70+0x27300], desc[UR28][R248.64], P2 ;  /* 0x27300000f8467fae */ /* 0x010fe800091a101c */
[----:B---3--:R-:W-:Y:S04]  /*127a0*/  LDGSTS.E [R70+0x27700], desc[UR28][R250.64], P2 ;  /* 0x27700000fa467fae */ /* 0x008fe800091a101c */
[----:B------:R-:W2:Y:S04]  /*127b0*/  LDL.LU.64 R246, [R1+0x600] ;  /* 0x0006000001f67983 */ /* 0x000ea80000300a00 */
[----:B------:R1:W-:Y:S04]  /*127c0*/  LDGSTS.E [R70+0x27b00], desc[UR28][R68.64], P2 ;  /* 0x27b0000044467fae */ /* 0x0003e800091a101c */
[----:B------:R3:W-:Y:S01]  /*127d0*/  LDGSTS.E [R70+0x27f00], desc[UR28][R2.64], P2 ;  /* 0x27f0000002467fae */ /* 0x0007e200091a101c */
[----:B------:R-:W-:-:S02]  /*127e0*/  ISETP.GE.U32.AND P2, PT, R6, 0x7ffffefd, PT ;  /* 0x7ffffefd0600780c */ /* 0x000fc40003f46070 */
[----:B------:R-:W4:Y:S01]  /*127f0*/  LDC R6, c[0x0][0x3a0] ;  /* 0x0000e800ff067b82 */ /* 0x000f220000000800 */
[----:B------:R-:W0:Y:S04]  /*12800*/  LDGDEPBAR ;  /* 0x00000000000079af */ /* 0x000e280000000000 */
[----:B------:R-:W2:Y:S03]  /*12810*/  LDL.LU.64 R248, [R1+0x5f8] ;  /* 0x0005f80001f87983 */ /* 0x000ea60000300a00 */
[----:B-1----:R-:W1:Y:S01]  /*12820*/  LDC R68, c[0x0][0x3a0] ;  /* 0x0000e800ff447b82 */ /* 0x002e620000000800 */
[----:B---3--:R-:W-:-:S07]  /*12830*/  LEA R3, R0, UR10, 0x8 ;  /* 0x0000000a00037c11 */ /* 0x008fce000f8e40ff */
[----:B------:R-:W-:Y:S08]  /*12840*/  BAR.SYNC.DEFER_BLOCKING 0x0 ;  /* 0x0000000000007b1d */ /* 0x000ff00000010000 */
[----:B------:R-:W3:Y:S01]  /*12850*/  LDC R2, c[0x0][0x3a0] ;  /* 0x0000e800ff027b82 */ /* 0x000ee20000000800 */
[----:B------:R-:W2:Y:S01]  /*12860*/  LDL.LU.64 R250, [R1+0x5f0] ;  /* 0x0005f00001fa7983 */ /* 0x000ea20000300a00 */
[----:B----4-:R-:W-:-:S03]  /*12870*/  VIADD R6, R6, 0xffffff3b ;  /* 0xffffff3b06067836 */ /* 0x010fc60000000000 */
[----:B------:R-:W-:Y:S01]  /*12880*/  @!PT LDS RZ, [RZ] ;  /* 0x00000000fffff984 */ /* 0x000fe20000000800 */
[----:B------:R-:W-:Y:S01]  /*12890*/  @!PT LDS RZ, [RZ] ;  /* 0x00000000fffff984 */ /* 0x000fe20000000800 */
[----:B------:R-:W-:Y:S01]  /*128a0*/  @!PT LDS RZ, [RZ] ;  /* 0x00000000fffff984 */ /* 0x000fe20000000800 */
[----:B------:R-:W-:Y:S02]  /*128b0*/  LDGSTS.E [R3+0x68000], desc[UR28][R210.64], !P6 ;  /* 0x68000000d2037fae */ /* 0x000fe4000f1a101c */
[----:B------:R-:W-:Y:S01]  /*128c0*/  ISETP.GE.U32.AND P6, PT, R6, 0x7ffffefc, PT ;  /* 0x7ffffefc0600780c */ /* 0x000fe20003fc6070 */
[----:B------:R-:W-:Y:S01]  /*128d0*/  VIADD R6, R71, 0xffffff3a ;  /* 0xffffff3a47067836 */ /* 0x000fe20000000000 */
[----:B------:R4:W-:Y:S01]  /*128e0*/  LDGSTS.E [R3+0x68004], desc[UR28][R208.64], !P5 ;  /* 0x68004000d0037fae */ /* 0x0009e2000e9a101c */
[----:B------:R-:W3:Y:S03]  /*128f0*/  LDC R71, c[0x0][0x3a0] ;  /* 0x0000e800ff477b82 */ /* 0x000ee60000000800 */
[----:B------:R-:W-:Y:S01]  /*12900*/  ISETP.GE.U32.AND P5, PT, R6, 0x7ffffefb, PT ;  /* 0x7ffffefb0600780c */ /* 0x000fe20003fa6070 */
[----:B------:R-:W-:Y:S01]  /*12910*/  VIADD R6, R252, 0xffffff39 ;  /* 0xffffff39fc067836 */ /* 0x000fe20000000000 */
[----:B------:R-:W-:Y:S04]  /*12920*/  STL.64 [R1+0x548], R210 ;  /* 0x000548d201007387 */ /* 0x000fe80000100a00 */
[----:B------:R4:W-:Y:S01]  /*12930*/  STL.64 [R1+0x550], R208 ;  /* 0x000550d001007387 */ /* 0x0009e20000100a00 */
[----:B------:R-:W3:Y:S03]  /*12940*/  LDC R252, c[0x0][0x3a0] ;  /* 0x0000e800fffc7b82 */ /* 0x000ee60000000800 */
[----:B------:R-:W-:Y:S01]  /*12950*/  LDGSTS.E [R3+0x68008], desc[UR28][R206.64], !P4 ;  /* 0x68008000ce037fae */ /* 0x000fe2000e1a101c */
[----:B------:R-:W-:Y:S01]  /*12960*/  ISETP.GE.U32.AND P4, PT, R6, 0x7ffffefa, PT ;  /* 0x7ffffefa0600780c */ /* 0x000fe20003f86070 */
[----:B-1----:R-:W-:-:S02]  /*12970*/  VIADD R6, R68, 0xffffff38 ;  /* 0xffffff3844067836 */ /* 0x002fc40000000000 */
[----:B------:R1:W-:Y:S04]  /*12980*/  STL.64 [R1+0x558], R206 ;  /* 0x000558ce01007387 */ /* 0x0003e80000100a00 */
[----:B------:R1:W-:Y:S01]  /*12990*/  STL.64 [R1+0x560], R204 ;  /* 0x000560cc01007387 */ /* 0x0003e20000100a00 */
[----:B----4-:R-:W4:Y:S03]  /*129a0*/  LDC R208, c[0x0][0x3a0] ;  /* 0x0000e800ffd07b82 */ /* 0x010f260000000800 */
[----:B------:R-:W2:Y:S04]  /*129b0*/  LDL.64 R68, [R1+0x8] ;  /* 0x0000080001447983 */ /* 0x000ea80000100a00 */
[----:B------:R-:W-:Y:S01]  /*129c0*/  LDGSTS.E [R3+0x6800c], desc[UR28][R204.64], !P2 ;  /* 0x6800c000cc037fae */ /* 0x000fe2000d1a101c */
[----:B------:R-:W-:Y:S01]  /*129d0*/  ISETP.GE.U32.AND P2, PT, R6, 0x7ffffef9, PT ;  /* 0x7ffffef90600780c */ /* 0x000fe20003f46070 */
[----:B---3--:R-:W-:-:S02]  /*129e0*/  VIADD R6, R2, 0xffffff37 ;  /* 0xffffff3702067836 */ /* 0x008fc40000000000 */
[----:B------:R-:W-:Y:S01]  /*129f0*/  LDGSTS.E [R3+0x68010], desc[UR28][R202.64], !P6 ;  /* 0x68010000ca037fae */ /* 0x000fe2000f1a101c */
[----:B------:R-:W3:Y:S02]  /*12a00*/  LDC R2, c[0x0][0x3a0] ;  /* 0x0000e800ff027b82 */ /* 0x000ee40000000800 */
[----:B------:R-:W-:Y:S01]  /*12a10*/  ISETP.GE.U32.AND P6, PT, R6, 0x7ffffef8, PT ;  /* 0x7ffffef80600780c */ /* 0x000fe20003fc6070 */
[----:B-1----:R-:W3:Y:S04]  /*12a20*/  LDL.64 R206, [R1+0x20] ;  /* 0x0000200001ce7983 */ /* 0x002ee80000100a00 */
[----:B------:R-:W3:Y:S01]  /*12a30*/  LDL.64 R204, [R1+0x10] ;  /* 0x0000100001cc7983 */ /* 0x000ee20000100a00 */
[----:B------:R-:W1:Y:S03]  /*12a40*/  LDC R6, c[0x0][0x3a0] ;  /* 0x0000e800ff067b82 */ /* 0x000e660000000800 */
[----:B------:R-:W-:Y:S04]  /*12a50*/  LDGSTS.E [R3+0x68014], desc[UR28][R200.64], !P5 ;  /* 0x68014000c8037fae */ /* 0x000fe8000e9a101c */
[----:B------:R1:W-:Y:S02]  /*12a60*/  LDGSTS.E [R3+0x68018], desc[UR28][R198.64], !P4 ;  /* 0x68018000c6037fae */ /* 0x0003e4000e1a101c */
[----:B-1----:R-:W-:-:S05]  /*12a70*/  VIADD R6, R6, 0xffffff36 ;  /* 0xffffff3606067836 */ /* 0x002fca0000000000 */
[----:B------:R-:W-:Y:S01]  /*12a80*/  ISETP.GE.U32.AND P5, PT, R6, 0x7ffffef7, PT ;  /* 0x7ffffef70600780c */ /* 0x000fe20003fa6070 */
[----:B------:R-:W-:Y:S01]  /*12a90*/  VIADD R6, R71, 0xffffff35 ;  /* 0xffffff3547067836 */ /* 0x000fe20000000000 */
[----:B------:R-:W-:Y:S01]  /*12aa0*/  STL.64 [R1+0x568], R202 ;  /* 0x000568ca01007387 */ /* 0x000fe20000100a00 */
[----:B------:R-:W1:Y:S03]  /*12ab0*/  LDC R71, c[0x0][0x3a0] ;  /* 0x0000e800ff477b82 */ /* 0x000e660000000800 */
[----:B------:R-:W-:Y:S01]  /*12ac0*/  ISETP.GE.U32.AND P4, PT, R6, 0x7ffffef6, PT ;  /* 0x7ffffef60600780c */ /* 0x000fe20003f86070 */
[----:B------:R-:W-:Y:S01]  /*12ad0*/  VIADD R6, R252, 0xffffff34 ;  /* 0xffffff34fc067836 */ /* 0x000fe20000000000 */
[----:B------:R4:W-:Y:S03]  /*12ae0*/  STL.64 [R1+0x570], R200 ;  /* 0x000570c801007387 */ /* 0x0009e60000100a00 */
[----:B------:R-:W1:Y:S01]  /*12af0*/  LDC R252, c[0x0][0x3a0] ;  /* 0x0000e800fffc7b82 */ /* 0x000e620000000800 */
[----:B----4-:R-:W4:Y:S04]  /*12b00*/  LDL.64 R200, [R1+0x28] ;  /* 0x0000280001c87983 */ /* 0x010f280000100a00 */
[----:B------:R1:W-:Y:S03]  /*12b10*/  STL.64 [R1+0x578], R198 ;  /* 0x000578c601007387 */ /* 0x0003e60000100a00 */
[----:B-1----:R-:W1:Y:S01]  /*12b20*/  LDC R198, c[0x0][0x3a0] ;  /* 0x0000e800ffc67b82 */ /* 0x002e620000000800 */
[----:B--2---:R-:W-:Y:S01]  /*12b30*/  LDGSTS.E [R3+0x6801c], desc[UR28][R246.64], !P2 ;  /* 0x6801c000f6037fae */ /* 0x004fe2000d1a101c */
[----:B------:R-:W-:Y:S01]  /*12b40*/  ISETP.GE.U32.AND P2, PT, R6, 0x7ffffef5, PT ;  /* 0x7ffffef50600780c */ /* 0x000fe20003f46070 */
[----:B------:R-:W-:-:S02]  /*12b50*/  VIADD R6, R208, 0xffffff33 ;  /* 0xffffff33d0067836 */ /* 0x000fc40000000000 */
[----:B------:R-:W-:Y:S04]  /*12b60*/  STL.64 [R1+0x580], R246 ;  /* 0x000580f601007387 */ /* 0x000fe80000100a00 */
[----:B------:R-:W2:Y:S04]  /*12b70*/  LDL.64 R208, [R1+0x30] ;  /* 0x0000300001d07983 */ /* 0x000ea80000100a00 */
[----:B------:R-:W-:Y:S04]  /*12b80*/  LDGSTS.E [R3+0x68020], desc[UR28][R248.64], !P6 ;  /* 0x68020000f8037fae */ /* 0x000fe8000f1a101c */
[----:B------:R1:W-:Y:S04]  /*12b90*/  STL.64 [R1+0x588], R248 ;  /* 0x000588f801007387 */ /* 0x0003e80000100a00 */
[----:B------:R-:W2:Y:S04]  /*12ba0*/  LDL.64 R210, [R1+0x38] ;  /* 0x0000380001d27983 */ /* 0x000ea80000100a00 */
[----:B------:R-:W2:Y:S04]  /*12bb0*/  LDL.64 R202, [R1+0x50] ;  /* 0x0000500001ca7983 */ /* 0x000ea80000100a00 */
[----:B------:R-:W-:Y:S04]  /*12bc0*/  LDGSTS.E [R3+0x68024], desc[UR28][R250.64], !P5 ;  /* 0x68024000fa037fae */ /* 0x000fe8000e9a101c */
[----:B------:R-:W-:Y:S01]  /*12bd0*/  STL.64 [R1+0x598], R250 ;  /* 0x000598fa01007387 */ /* 0x000fe20000100a00 */
[----:B------:R-:W-:-:S03]  /*12be0*/  ISETP.GE.U32.AND P6, PT, R6, 0x7ffffef4, PT ;  /* 0x7ffffef40600780c */ /* 0x000fc60003fc6070 */
[----:B------:R-:W-:Y:S04]  /*12bf0*/  LDGSTS.E [R3+0x68028], desc[UR28][R68.64], !P4 ;  /* 0x6802800044037fae */ /* 0x000fe8000e1a101c */
[----:B-1----:R-:W2:Y:S04]  /*12c00*/  LDL.64 R248, [R1+0x220] ;  /* 0x0002200001f87983 */ /* 0x002ea80000100a00 */
[----:B------:R-:W2:Y:S04]  /*12c10*/  LDL.64 R246, [R1+0x230] ;  /* 0x0002300001f67983 */ /* 0x000ea80000100a00 */
[----:B------:R-:W2:Y:S01]  /*12c20*/  LDL.64 R68, [R1+0x58] ;  /* 0x0000580001447983 */ /* 0x000ea20000100a00 */
[----:B---3--:R-:W-:-:S02]  /*12c30*/  VIADD R6, R2, 0xffffff32 ;  /* 0xffffff3202067836 */ /* 0x008fc40000000000 */
[----:B------:R-:W1:Y:S01]  /*12c40*/  LDC R2, c[0x0][0x3a0] ;  /* 0x0000e800ff027b82 */ /* 0x000e620000000800 */
[----:B------:R-:W-:Y:S02]  /*12c50*/  LDGSTS.E [R3+0x6802c], desc[UR28][R204.64], !P2 ;  /* 0x6802c000cc037fae */ /* 0x000fe4000d1a101c */
[----:B------:R-:W-:Y:S02]  /*12c60*/  ISETP.GE.U32.AND P5, PT, R6, 0x7ffffef3, PT ;  /* 0x7ffffef30600780c */ /* 0x000fe40003fa6070 */
[----:B------:R-:W-:Y:S03]  /*12c70*/  LDGSTS.E [R3+0x68030], desc[UR28][R206.64], !P6 ;  /* 0x68030000ce037fae */ /* 0x000fe6000f1a101c */
[----:B------:R-:W3:Y:S01]  /*12c80*/  LDC R6, c[0x0][0x3a0] ;  /* 0x0000e800ff067b82 */ /* 0x000ee20000000800 */
[----:B------:R-:W2:Y:S04]  /*12c90*/  LDL.64 R204, [R1+0x68] ;  /* 0x0000680001cc7983 */ /* 0x000ea80000100a00 */
[----:B------:R-:W2:Y:S01]  /*12ca0*/  LDL.64 R206, [R1+0x70] ;  /* 0x0000700001ce7983 */ /* 0x000ea20000100a00 */
[----:B---3--:R-:W-:-:S05]  /*12cb0*/  VIADD R6, R6, 0xffffff31 ;  /* 0xffffff3106067836 */ /* 0x008fca0000000000 */
[----:B------:R-:W-:Y:S01]  /*12cc0*/  ISETP.GE.U32.AND P4, PT, R6, 0x7ffffef2, PT ;  /* 0x7ffffef20600780c */ /* 0x000fe20003f86070 */
[----:B------:R-:W-:Y:S02]  /*12cd0*/  VIADD R6, R71, 0xffffff30 ;  /* 0xffffff3047067836 */ /* 0x000fe40000000000 */
[----:B------:R-:W3:Y:S03]  /*12ce0*/  LDC R71, c[0x0][0x3a0] ;  /* 0x0000e800ff477b82 */ /* 0x000ee60000000800 */
[----:B------:R-:W-:Y:S01]  /*12cf0*/  ISETP.GE.U32.AND P2, PT, R6, 0x7ffffef1, PT ;  /* 0x7ffffef10600780c */ /* 0x000fe20003f46070 */
[----:B------:R-:W-:-:S04]  /*12d00*/  VIADD R6, R252, 0xffffff2f ;  /* 0xffffff2ffc067836 */ /* 0x000fc80000000000 */
[----:B------:R-:W1:Y:S01]  /*12d10*/  LDC R252, c[0x0][0x3a0] ;  /* 0x0000e800fffc7b82 */ /* 0x000e620000000800 */
[----:B------:R-:W-:Y:S01]  /*12d20*/  ISETP.GE.U32.AND P6, PT, R6, 0x7ffffef0, PT ;  /* 0x7ffffef00600780c */ /* 0x000fe20003fc6070 */
[----:B------:R-:W-:Y:S01]  /*12d30*/  VIADD R6, R198, 0xffffff2e ;  /* 0xffffff2ec6067836 */ /* 0x000fe20000000000 */
[----:B----4-:R-:W-:Y:S04]  /*12d40*/  LDGSTS.E [R3+0x68034], desc[UR28][R200.64], !P5 ;  /* 0x68034000c8037fae */ /* 0x010fe8000e9a101c */
[----:B------:R-:W-:Y:S01]  /*12d50*/  ISETP.GE.U32.AND P5, PT, R6, 0x7ffffeef, PT ;  /* 0x7ffffeef0600780c */ /* 0x000fe20003fa6070 */
[----:B------:R-:W4:Y:S01]  /*12d60*/  LDC R198, c[0x0][0x3a0] ;  /* 0x0000e800ffc67b82 */ /* 0x000f220000000800 */
[----:B------:R-:W4:Y:S04]  /*12d70*/  LDL.64 R200, [R1+0x90] ;  /* 0x0000900001c87983 */ /* 0x000f280000100a00 */
[----:B--2---:R-:W-:Y:S04]  /*12d80*/  LDGSTS.E [R3+0x68038], desc[UR28][R208.64], !P4 ;  /* 0x68038000d0037fae */ /* 0x004fe8000e1a101c */
[----:B------:R-:W2:Y:S04]  /*12d90*/  LDL.64 R208, [R1+0x78] ;  /* 0x0000780001d07983 */ /* 0x000ea80000100a00 */
[----:B------:R-:W-:Y:S04]  /*12da0*/  LDGSTS.E [R3+0x6803c], desc[UR28][R210.64], !P2 ;  /* 0x6803c000d2037fae */ /* 0x000fe8000d1a101c */
[----:B------:R-:W-:Y:S04]  /*12db0*/  LDGSTS.E [R3+0x68040], desc[UR28][R202.64], !P6 ;  /* 0x68040000ca037fae */ /* 0x000fe8000f1a101c */
[----:B------:R-:W2:Y:S04]  /*12dc0*/  LDL.64 R210, [R1+0xa0] ;  /* 0x0000a00001d27983 */ /* 0x000ea80000100a00 */
[----:B------:R-:W2:Y:S04]  /*12dd0*/  LDL.64 R202, [R1+0xa8] ;  /* 0x0000a80001ca7983 */ /* 0x000ea80000100a00 */
[----:B------:R-:W-:Y:S04]  /*12de0*/  LDGSTS.E [R3+0x68044], desc[UR28][R68.64], !P5 ;  /* 0x6804400044037fae */ /* 0x000fe8000e9a101c */
[----:B------:R-:W2:Y:S01]  /*12df0*/  LDL.64 R68, [R1+0xb8] ;  /* 0x0000b80001447983 */ /* 0x000ea20000100a00 */
[----:B-1----:R-:W-:-:S02]  /*12e00*/  VIADD R6, R2, 0xffffff2d ;  /* 0xffffff2d02067836 */ /* 0x002fc40000000000 */
[----:B------:R-:W1:Y:S03]  /*12e10*/  LDC R2, c[0x0][0x3a0] ;  /* 0x0000e800ff027b82 */ /* 0x000e660000000800 */
[----:B------:R-:W-:-:S05]  /*12e20*/  ISETP.GE.U32.AND P4, PT, R6, 0x7ffffeee, PT ;  /* 0x7ffffeee0600780c */ /* 0x000fca0003f86070 */
[----:B------:R-:W1:Y:S08]  /*12e30*/  LDC R6, c[0x0][0x3a0] ;  /* 0x0000e800ff067b82 */ /* 0x000e700000000800 */
[----:B------:R-:W-:Y:S04]  /*12e40*/  LDGSTS.E [R3+0x68048], desc[UR28][R204.64], !P4 ;  /* 0x68048000cc037fae */ /* 0x000fe8000e1a101c */
[----:B------:R-:W2:Y:S01]  /*12e50*/  LDL.64 R204, [R1+0xc8] ;  /* 0x0000c80001cc7983 */ /* 0x000ea20000100a00 */
[----:B-1----:R-:W-:-:S05]  /*12e60*/  VIADD R6, R6, 0xffffff2c ;  /* 0xffffff2c06067836 */ /* 0x002fca0000000000 */
[----:B------:R-:W-:Y:S01]  /*12e70*/  ISETP.GE.U32.AND P2, PT, R6, 0x7ffffeed, PT ;  /* 0x7ffffeed0600780c */ /* 0x000fe20003f46070 */
[----:B---3--:R-:W-:Y:S02]  /*12e80*/  VIADD R6, R71, 0xffffff2b ;  /* 0xffffff2b47067836 */ /* 0x008fe40000000000 */
[----:B------:R-:W1:Y:S03]  /*12e90*/  LDC R71, c[0x0][0x3a0] ;  /* 0x0000e800ff477b82 */ /* 0x000e660000000800 */
[----:B------:R-:W-:Y:S01]  /*12ea0*/  ISETP.GE.U32.AND P6, PT, R6, 0x7ffffeec, PT ;  /* 0x7ffffeec0600780c */ /* 0x000fe20003fc6070 */
[----:B------:R-:W-:-:S04]  /*12eb0*/  VIADD R6, R252, 0xffffff2a ;  /* 0xffffff2afc067836 */ /* 0x000fc80000000000 */
[----:B------:R-:W3:Y:S01]  /*12ec0*/  LDC R252, c[0x0][0x3a0] ;  /* 0x0000e800fffc7b82 */ /* 0x000ee20000000800 */
[----:B------:R-:W-:Y:S01]  /*12ed0*/  ISETP.GE.U32.AND P5, PT, R6, 0x7ffffeeb, PT ;  /* 0x7ffffeeb0600780c */ /* 0x000fe20003fa6070 */
[----:B----4-:R-:W-:Y:S01]  /*12ee0*/  VIADD R6, R198, 0xffffff29 ;  /* 0xffffff29c6067836 */ /* 0x010fe20000000000 */
[----:B------:R-:W-:Y:S04]  /*12ef0*/  LDGSTS.E [R3+0x6804c], desc[UR28][R206.64], !P2 ;  /* 0x6804c000ce037fae */ /* 0x000fe8000d1a101c */
[----:B------:R-:W-:Y:S01]  /*12f00*/  ISETP.GE.U32.AND P4, PT, R6, 0x7ffffeea, PT ;  /* 0x7ffffeea0600780c */ /* 0x000fe20003f86070 */
[----:B------:R-:W-:Y:S01]  /*12f10*/  VIADD R6, R2, 0xffffff28 ;  /* 0xffffff2802067836 */ /* 0x000fe20000000000 */
[----:B------:R-:W4:Y:S04]  /*12f20*/  LDC R198, c[0x0][0x3a0] ;  /* 0x0000e800ffc67b82 */ /* 0x000f280000000800 */
[----:B------:R-:W-:Y:S01]  /*12f30*/  ISETP.GE.U32.AND P2, PT, R6, 0x7ffffee9, PT ;  /* 0x7ffffee90600780c */ /* 0x000fe20003f46070 */
[----:B------:R-:W2:Y:S03]  /*12f40*/  LDL.64 R206, [R1+0xd0] ;  /* 0x0000d00001ce7983 */ /* 0x000ea60000100a00 */
[----:B------:R-:W1:Y:S08]  /*12f50*/  LDC R6, c[0x0][0x3a0] ;  /* 0x0000e800ff067b82 */ /* 0x000e700000000800 */
[----:B------:R-:W2:Y:S01]  /*12f60*/  LDC R2, c[0x0][0x3a0] ;  /* 0x0000e800ff027b82 */ /* 0x000ea20000000800 */
[----:B-1----:R-:W-:Y:S01]  /*12f70*/  VIADD R6, R6, 0xffffff27 ;  /* 0xffffff2706067836 */ /* 0x002fe20000000000 */
[----:B--2---:R-:W-:Y:S04]  /*12f80*/  LDGSTS.E [R3+0x68050], desc[UR28][R208.64], !P6 ;  /* 0x68050000d0037fae */ /* 0x004fe8000f1a101c */
[----:B------:R-:W-:Y:S01]  /*12f90*/  ISETP.GE.U32.AND P6, PT, R6, 0x7ffffee8, PT ;  /* 0x7ffffee80600780c */ /* 0x000fe20003fc6070 */
[----:B------:R-:W-:Y:S04]  /*12fa0*/  LDGSTS.E [R3+0x68054], desc[UR28][R200.64], !P5 ;  /* 0x68054000c8037fae */ /* 0x000fe8000e9a101c */
[----:B------:R-:W2:Y:S04]  /*12fb0*/  LDL.64 R208, [R1+0xe0] ;  /* 0x0000e00001d07983 */ /* 0x000ea80000100a00 */
[----:B------:R-:W2:Y:S04]  /*12fc0*/  LDL.64 R200, [R1+0xf0] ;  /* 0x0000f00001c87983 */ /* 0x000ea80000100a00 */
[----:B------:R-:W-:Y:S04]  /*12fd0*/  LDGSTS.E [R3+0x68058], desc[UR28][R210.64], !P4 ;  /* 0x68058000d2037fae */ /* 0x000fe8000e1a101c */
[----:B------:R-:W-:Y:S04]  /*12fe0*/  LDGSTS.E [R3+0x6805c], desc[UR28][R202.64], !P2 ;  /* 0x6805c000ca037fae */ /* 0x000fe8000d1a101c */
[----:B------:R-:W2:Y:S01]  /*12ff0*/  LDL.64 R210, [R1+0xf8] ;  /* 0x0000f80001d27983 */ /* 0x000ea20000100a00 */
[----:B------:R-:W-:-:S02]  /*13000*/  VIADD R6, R71, 0xffffff26 ;  /* 0xffffff2647067836 */ /* 0x000fc40000000000 */
[----:B------:R-:W1:Y:S01]  /*13010*/  LDC R71, c[0x0][0x3a0] ;  /* 0x0000e800ff477b82 */ /* 0x000e620000000800 */
[----:B------:R-:W2:Y:S04]  /*13020*/  LDL.64 R202, [R1+0x120] ;  /* 0x0001200001ca7983 */ /* 0x000ea80000100a00 */
[----:B------:R-:W-:Y:S04]  /*13030*/  LDGSTS.E [R3+0x68060], desc[UR28][R68.64], !P6 ;  /* 0x6806000044037fae */ /* 0x000fe8000f1a101c */
[----:B------:R-:W2:Y:S01]  /*13040*/  LDL.64 R68, [R1+0x118] ;  /* 0x0001180001447983 */ /* 0x000ea20000100a00 */
[----:B------:R-:W-:Y:S01]  /*13050*/  ISETP.GE.U32.AND P5, PT, R6, 0x7ffffee7, PT ;  /* 0x7ffffee70600780c */ /* 0x000fe20003fa6070 */
[----:B---3--:R-:W-:-:S02]  /*13060*/  VIADD R6, R252, 0xffffff25 ;  /* 0xffffff25fc067836 */ /* 0x008fc40000000000 */
[----:B------:R-:W3:Y:S03]  /*13070*/  LDC R252, c[0x0][0x3a0] ;  /* 0x0000e800fffc7b82 */ /* 0x000ee60000000800 */
[----:B------:R-:W-:Y:S01]  /*13080*/  ISETP.GE.U32.AND P4, PT, R6, 0x7ffffee6, PT ;  /* 0x7ffffee60600780c */ /* 0x000fe20003f86070 */
[----:B----4-:R-:W-:-:S04]  /*13090*/  VIADD R6, R198, 0xffffff24 ;  /* 0xffffff24c6067836 */ /* 0x010fc80000000000 */
[----:B------:R-:W4:Y:S01]  /*130a0*/  LDC R198, c[0x0][0x3a0] ;  /* 0x0000e800ffc67b82 */ /* 0x000f220000000800 */
[----:B------:R-:W-:Y:S01]  /*130b0*/  ISETP.GE.U32.AND P2, PT, R6, 0x7ffffee5, PT ;  /* 0x7ffffee50600780c */ /* 0x000fe20003f46070 */
[----:B------:R-:W-:-:S05]  /*130c0*/  VIADD R6, R2, 0xffffff23 ;  /* 0xffffff2302067836 */ /* 0x000fca0000000000 */
[----:B------:R-:W-:Y:S01]  /*130d0*/  ISETP.GE.U32.AND P6, PT, R6, 0x7ffffee4, PT ;  /* 0x7ffffee40600780c */ /* 0x000fe20003fc6070 */
[----:B------:R-:W-:Y:S01]  /*130e0*/  LDGSTS.E [R3+0x68064], desc[UR28][R204.64], !P5 ;  /* 0x68064000cc037fae */ /* 0x000fe2000e9a101c */
[----:B------:R-:W1:Y:S08]  /*130f0*/  LDC R6, c[0x0][0x3a0] ;  /* 0x0000e800ff067b82 */ /* 0x000e700000000800 */
[----:B------:R-:W2:Y:S01]  /*13100*/  LDC R2, c[0x0][0x3a0] ;  /* 0x0000e800ff027b82 */ /* 0x000ea20000000800 */
[----:B------:R-:W4:Y:S01]  /*13110*/  LDL.64 R204, [R1+0x128] ;  /* 0x0001280001cc7983 */ /* 0x000f220000100a00 */
[----:B-1----:R-:W-:-:S05]  /*13120*/  VIADD R6, R6, 0xffffff22 ;  /* 0xffffff2206067836 */ /* 0x002fca0000000000 */
[----:B------:R-:W-:Y:S01]  /*13130*/  ISETP.GE.U32.AND P5, PT, R6, 0x7ffffee3, PT ;  /* 0x7ffffee30600780c */ /* 0x000fe20003fa6070 */
[----:B------:R-:W-:Y:S02]  /*13140*/  VIADD R6, R71, 0xffffff21 ;  /* 0xffffff2147067836 */ /* 0x000fe40000000000 */
[----:B------:R-:W1:Y:S01]  /*13150*/  LDC R71, c[0x0][0x3a0] ;  /* 0x0000e800ff477b82 */ /* 0x000e620000000800 */
[----:B------:R-:W-:Y:S02]  /*13160*/  LDGSTS.E [R3+0x68068], desc[UR28][R206.64], !P4 ;  /* 0x68068000ce037fae */ /* 0x000fe4000e1a101c */
[----:B------:R-:W-:Y:S02]  /*13170*/  ISETP.GE.U32.AND P4, PT, R6, 0x7ffffee2, PT ;  /* 0x7ffffee20600780c */ /* 0x000fe40003f86070 */
[----:B------:R-:W4:Y:S04]  /*13180*/  LDL.64 R206, [R1+0x308] ;  /* 0x0003080001ce7983 */ /* 0x000f280000100a00 */
[----:B--2---:R-:W-:Y:S04]  /*13190*/  LDGSTS.E [R3+0x6806c], desc[UR28][R208.64], !P2 ;  /* 0x6806c000d0037fae */ /* 0x004fe8000d1a101c */
[----:B------:R-:W-:Y:S04]  /*131a0*/  LDGSTS.E [R3+0x68070], desc[UR28][R200.64], !P6 ;  /* 0x68070000c8037fae */ /* 0x000fe8000f1a101c */
[----:B------:R-:W2:Y:S04]  /*131b0*/  LDL.64 R208, [R1+0x300] ;  /* 0x0003000001d07983 */ /* 0x000ea80000100a00 */
[----:B------:R-:W2:Y:S04]  /*131c0*/  LDL.64 R200, [R1+0x2f0] ;  /* 0x0002f00001c87983 */ /* 0x000ea80000100a00 */
[----:B------:R-:W-:Y:S04]  /*131d0*/  LDGSTS.E [R3+0x68074], desc[UR28][R210.64], !P5 ;  /* 0x68074000d2037fae */ /* 0x000fe8000e9a101c */
[----:B------:R-:W2:Y:S04]  /*131e0*/  LDL.64 R210, [R1+0x2f8] ;  /* 0x0002f80001d27983 */ /* 0x000ea80000100a00 */
[----:B------:R-:W-:Y:S04]  /*131f0*/  LDGSTS.E [R3+0x68078], desc[UR28][R68.64], !P4 ;  /* 0x6807800044037fae */ /* 0x000fe8000e1a101c */
[----:B------:R-:W2:Y:S01]  /*13200*/  LDL.64 R68, [R1+0x2e8] ;  /* 0x0002e80001447983 */ /* 0x000ea20000100a00 */
        /* <DEDUP_REMOVED lines=9> */
[----:B------:R-:W1:Y:S05]  /*132a0*/  LDC R6, c[0x0][0x3a0] ;  /* 0x0000e800ff067b82 */ /* 0x000e6a0000000800 */
[----:B------:R-:W-:Y:S03]  /*132b0*/  LDGSTS.E [R3+0x68080], desc[UR28][R204.64], !P6 ;  /* 0x68080000cc037fae */ /* 0x000fe6000f1a101c */
[----:B------:R-:W2:Y:S01]  /*132c0*/  LDC R2, c[0x0][0x3a0] ;  /* 0x0000e800ff027b82 */ /* 0x000ea20000000800 */
[----:B------:R-:W2:Y:S04]  /*132d0*/  LDL.64 R202, [R1+0x2e0] ;  /* 0x0002e00001ca7983 */ /* 0x000ea80000100a00 */
[----:B------:R-:W2:Y:S01]  /*132e0*/  LDL.64 R204, [R1+0x2d8] ;  /* 0x0002d80001cc7983 */ /* 0x000ea20000100a00 */
[----:B-1----:R-:W-:-:S05]  /*132f0*/  VIADD R6, R6, 0xffffff1d ;  /* 0xffffff1d06067836 */ /* 0x002fca0000000000 */
[----:B------:R-:W-:Y:S01]  /*13300*/  ISETP.GE.U32.AND P4, PT, R6, 0x7ffffede, PT ;  /* 0x7ffffede0600780c */ /* 0x000fe20003f86070 */
[----:B------:R-:W-:Y:S02]  /*13310*/  VIADD R6, R71, 0xffffff1c ;  /* 0xffffff1c47067836 */ /* 0x000fe40000000000 */
[----:B------:R-:W1:Y:S01]  /*13320*/  LDC R71, c[0x0][0x3a0] ;  /* 0x0000e800ff477b82 */ /* 0x000e620000000800 */
[----:B------:R-:W-:Y:S02]  /*13330*/  LDGSTS.E [R3+0x68084], desc[UR28][R206.64], !P5 ;  /* 0x68084000ce037fae */ /* 0x000fe4000e9a101c */
[----:B------:R-:W-:Y:S01]  /*13340*/  ISETP.GE.U32.AND P2, PT, R6, 0x7ffffedd, PT ;  /* 0x7ffffedd0600780c */ /* 0x000fe20003f46070 */
[----:B---3--:R-:W-:-:S04]  /*13350*/  VIADD R6, R252, 0xffffff1b ;  /* 0xffffff1bfc067836 */ /* 0x008fc80000000000 */
[----:B------:R-:W3:Y:S01]  /*13360*/  LDC R252, c[0x0][0x3a0] ;  /* 0x0000e800fffc7b82 */ /* 0x000ee20000000800 */
[----:B------:R-:W-:Y:S01]  /*13370*/  ISETP.GE.U32.AND P6, PT, R6, 0x7ffffedc, PT ;  /* 0x7ffffedc0600780c */ /* 0x000fe20003fc6070 */
[----:B----4-:R-:W-:Y:S01]  /*13380*/  VIADD R6, R198, 0xffffff1a ;  /* 0xffffff1ac6067836 */ /* 0x010fe20000000000 */
[----:B------:R-:W4:Y:S04]  /*13390*/  LDL.64 R206, [R1+0x2d0] ;  /* 0x0002d00001ce7983 */ /* 0x000f280000100a00 */
[----:B------:R-:W-:Y:S01]  /*133a0*/  ISETP.GE.U32.AND P5, PT, R6, 0x7ffffedb, PT ;  /* 0x7ffffedb0600780c */ /* 0x000fe20003fa6070 */
[----:B--2---:R-:W-:Y:S01]  /*133b0*/  LDGSTS.E [R3+0x68088], desc[UR28][R208.64], !P4 ;  /* 0x68088000d0037fae */ /* 0x004fe2000e1a101c */
[----:B------:R-:W2:Y:S03]  /*133c0*/  LDC R198, c[0x0][0x3a0] ;  /* 0x0000e800ffc67b82 */ /* 0x000ea60000000800 */
[----:B------:R-:W4:Y:S04]  /*133d0*/  LDL.64 R208, [R1+0x2c8] ;  /* 0x0002c80001d07983 */ /* 0x000f280000100a00 */
[----:B------:R-:W-:Y:S04]  /*133e0*/  LDGSTS.E [R3+0x6808c], desc[UR28][R210.64], !P2 ;  /* 0x6808c000d2037fae */ /* 0x000fe8000d1a101c */
[----:B------:R-:W-:Y:S04]  /*133f0*/  LDGSTS.E [R3+0x68090], desc[UR28][R200.64], !P6 ;  /* 0x68090000c8037fae */ /* 0x000fe8000f1a101c */
[----:B------:R-:W4:Y:S04]  /*13400*/  LDL.64 R210, [R1+0x2c0] ;  /* 0x0002c00001d27983 */ /* 0x000f280000100a00 */
[----:B------:R-:W4:Y:S04]  /*13410*/  LDL.64 R200, [R1+0x190] ;  /* 0x0001900001c87983 */ /* 0x000f280000100a00 */
[----:B------:R-:W-:Y:S04]  /*13420*/  LDGSTS.E [R3+0x68094], desc[UR28][R68.64], !P5 ;  /* 0x6809400044037fae */ /* 0x000fe8000e9a101c */
[----:B------:R-:W4:Y:S01]  /*13430*/  LDL.64 R68, [R1+0x1b0] ;  /* 0x0001b00001447983 */ /* 0x000f220000100a00 */
[----:B------:R-:W-:-:S02]  /*13440*/  VIADD R6, R2, 0xffffff19 ;  /* 0xffffff1902067836 */ /* 0x000fc40000000000 */
[----:B------:R-:W1:Y:S03]  /*13450*/  LDC R2, c[0x0][0x3a0] ;  /* 0x0000e800ff027b82 */ /* 0x000e660000000800 */
[----:B------:R-:W-:-:S05]  /*13460*/  ISETP.GE.U32.AND P4, PT, R6, 0x7ffffeda, PT ;  /* 0x7ffffeda0600780c */ /* 0x000fca0003f86070 */
[----:B------:R-:W1:Y:S08]  /*13470*/  LDC R6, c[0x0][0x3a0] ;  /* 0x0000e800ff067b82 */ /* 0x000e700000000800 */
[----:B------:R-:W-:Y:S04]  /*13480*/  LDGSTS.E [R3+0x68098], desc[UR28][R202.64], !P4 ;  /* 0x68098000ca037fae */ /* 0x000fe8000e1a101c */
[----:B------:R-:W4:Y:S01]  /*13490*/  LDL.64 R202, [R1+0x1c0] ;  /* 0x0001c00001ca7983 */ /* 0x000f220000100a00 */
[----:B-1----:R-:W-:-:S05]  /*134a0*/  VIADD R6, R6, 0xffffff18 ;  /* 0xffffff1806067836 */ /* 0x002fca0000000000 */
[----:B------:R-:W-:Y:S01]  /*134b0*/  ISETP.GE.U32.AND P2, PT, R6, 0x7ffffed9, PT ;  /* 0x7ffffed90600780c */ /* 0x000fe20003f46070 */
[----:B------:R-:W-:Y:S02]  /*134c0*/  VIADD R6, R71, 0xffffff17 ;  /* 0xffffff1747067836 */ /* 0x000fe40000000000 */
[----:B------:R-:W1:Y:S03]  /*134d0*/  LDC R71, c[0x0][0x3a0] ;  /* 0x0000e800ff477b82 */ /* 0x000e660000000800 */
[----:B------:R-:W-:Y:S01]  /*134e0*/  ISETP.GE.U32.AND P6, PT, R6, 0x7ffffed8, PT ;  /* 0x7ffffed80600780c */ /* 0x000fe20003fc6070 */
[----:B---3--:R-:W-:-:S04]  /*134f0*/  VIADD R6, R252, 0xffffff16 ;  /* 0xffffff16fc067836 */ /* 0x008fc80000000000 */
[----:B------:R-:W3:Y:S01]  /*13500*/  LDC R252, c[0x0][0x3a0] ;  /* 0x0000e800fffc7b82 */ /* 0x000ee20000000800 */
[----:B------:R-:W-:Y:S01]  /*13510*/  ISETP.GE.U32.AND P5, PT, R6, 0x7ffffed7, PT ;  /* 0x7ffffed70600780c */ /* 0x000fe20003fa6070 */
[----:B--2---:R-:W-:Y:S01]  /*13520*/  VIADD R6, R198, 0xffffff15 ;  /* 0xffffff15c6067836 */ /* 0x004fe20000000000 */
[----:B------:R-:W-:Y:S04]  /*13530*/  LDGSTS.E [R3+0x6809c], desc[UR28][R204.64], !P2 ;  /* 0x6809c000cc037fae */ /* 0x000fe8000d1a101c */
[----:B------:R-:W-:Y:S01]  /*13540*/  ISETP.GE.U32.AND P4, PT, R6, 0x7ffffed6, PT ;  /* 0x7ffffed60600780c */ /* 0x000fe20003f86070 */
[----:B------:R-:W-:Y:S01]  /*13550*/  VIADD R6, R2, 0xffffff14 ;  /* 0xffffff1402067836 */ /* 0x000fe20000000000 */
[----:B----4-:R-:W-:Y:S01]  /*13560*/  LDGSTS.E [R3+0x680a0], desc[UR28][R206.64], !P6 ;  /* 0x680a0000ce037fae */ /* 0x010fe2000f1a101c */
[----:B------:R-:W2:Y:S03]  /*13570*/  LDC R198, c[0x0][0x3a0] ;  /* 0x0000e800ffc67b82 */ /* 0x000ea60000000800 */
[----:B------:R-:W-:Y:S01]  /*13580*/  ISETP.GE.U32.AND P2, PT, R6, 0x7ffffed5, PT ;  /* 0x7ffffed50600780c */ /* 0x000fe20003f46070 */
[----:B------:R-:W4:Y:S04]  /*13590*/  LDL.64 R204, [R1+0x1c8] ;  /* 0x0001c80001cc7983 */ /* 0x000f280000100a00 */
[----:B------:R-:W1:Y:S01]  /*135a0*/  LDC R6, c[0x0][0x3a0] ;  /* 0x0000e800ff067b82 */ /* 0x000e620000000800 */
[----:B------:R-:W4:Y:S07]  /*135b0*/  LDL.64 R206, [R1+0x1d8] ;  /* 0x0001d80001ce7983 */ /* 0x000f2e0000100a00 */
[----:B------:R-:W2:Y:S01]  /*135c0*/  LDC R2, c[0x0][0x3a0] ;  /* 0x0000e800ff027b82 */ /* 0x000ea20000000800 */
[----:B-1----:R-:W-:-:S05]  /*135d0*/  VIADD R6, R6, 0xffffff13 ;  /* 0xffffff1306067836 */ /* 0x002fca0000000000 */
[----:B------:R-:W-:Y:S01]  /*135e0*/  ISETP.GE.U32.AND P6, PT, R6, 0x7ffffed4, PT ;  /* 0x7ffffed40600780c */ /* 0x000fe20003fc6070 */
[----:B------:R-:W-:Y:S04]  /*135f0*/  LDGSTS.E [R3+0x680a4], desc[UR28][R208.64], !P5 ;  /* 0x680a4000d0037fae */ /* 0x000fe8000e9a101c */
[----:B------:R-:W4:Y:S04]  /*13600*/  LDL.64 R208, [R1+0x1e8] ;  /* 0x0001e80001d07983 */ /* 0x000f280000100a00 */
[----:B------:R-:W-:Y:S04]  /*13610*/  LDGSTS.E [R3+0x680a8], desc[UR28][R210.64], !P4 ;  /* 0x680a8000d2037fae */ /* 0x000fe8000e1a101c */
[----:B------:R-:W-:Y:S04]  /*13620*/  LDGSTS.E [R3+0x680ac], desc[UR28][R200.64], !P2 ;  /* 0x680ac000c8037fae */ /* 0x000fe8000d1a101c */
[----:B------:R-:W4:Y:S01]  /*13630*/  LDL.64 R210, [R1+0x1f8] ;  /* 0x0001f80001d27983 */ /* 0x000f220000100a00 */
[----:B------:R-:W-:-:S02]  /*13640*/  VIADD R6, R71, 0xffffff12 ;  /* 0xffffff1247067836 */ /* 0x000fc40000000000 */
[----:B------:R-:W1:Y:S01]  /*13650*/  LDC R71, c[0x0][0x3a0] ;  /* 0x0000e800ff477b82 */ /* 0x000e620000000800 */
[----:B------:R-:W4:Y:S04]  /*13660*/  LDL.64 R200, [R1+0x240] ;  /* 0x0002400001c87983 */ /* 0x000f280000100a00 */
[----:B------:R-:W-:Y:S04]  /*13670*/  LDGSTS.E [R3+0x680b0], desc[UR28][R68.64], !P6 ;  /* 0x680b000044037fae */ /* 0x000fe8000f1a101c */
[----:B------:R-:W4:Y:S01]  /*13680*/  LDL.64 R68, [R1+0x208] ;  /* 0x0002080001447983 */ /* 0x000f220000100a00 */
[----:B------:R-:W-:Y:S01]  /*13690*/  ISETP.GE.U32.AND P5, PT, R6, 0x7ffffed3, PT ;  /* 0x7ffffed30600780c */ /* 0x000fe20003fa6070 */
[----:B---3--:R-:W-:-:S02]  /*136a0*/  VIADD R6, R252, 0xffffff11 ;  /* 0xffffff11fc067836 */ /* 0x008fc40000000000 */
[----:B------:R-:W3:Y:S03]  /*136b0*/  LDC R252, c[0x0][0x3a0] ;  /* 0x0000e800fffc7b82 */ /* 0x000ee60000000800 */
[----:B------:R-:W-:Y:S01]  /*136c0*/  ISETP.GE.U32.AND P4, PT, R6, 0x7ffffed2, PT ;  /* 0x7ffffed20600780c */ /* 0x000fe20003f86070 */
[----:B--2---:R-:W-:-:S04]  /*136d0*/  VIADD R6, R198, 0xffffff10 ;  /* 0xffffff10c6067836 */ /* 0x004fc80000000000 */
[----:B------:R-:W2:Y:S01]  /*136e0*/  LDC R198, c[0x0][0x3a0] ;  /* 0x0000e800ffc67b82 */ /* 0x000ea20000000800 */
[----:B------:R-:W-:Y:S01]  /*136f0*/  ISETP.GE.U32.AND P2, PT, R6, 0x7ffffed1, PT ;  /* 0x7ffffed10600780c */ /* 0x000fe20003f46070 */
[----:B------:R-:W-:-:S05]  /*13700*/  VIADD R6, R2, 0xffffff0f ;  /* 0xffffff0f02067836 */ /* 0x000fca0000000000 */
[----:B------:R-:W-:Y:S01]  /*13710*/  ISETP.GE.U32.AND P6, PT, R6, 0x7ffffed0, PT ;  /* 0x7ffffed00600780c */ /* 0x000fe20003fc6070 */
[----:B------:R-:W-:Y:S01]  /*13720*/  LDGSTS.E [R3+0x680b4], desc[UR28][R202.64], !P5 ;  /* 0x680b4000ca037fae */ /* 0x000fe2000e9a101c */
[----:B------:R-:W1:Y:S08]  /*13730*/  LDC R6, c[0x0][0x3a0] ;  /* 0x0000e800ff067b82 */ /* 0x000e700000000800 */
[----:B------:R-:W2:Y:S01]  /*13740*/  LDC R2, c[0x0][0x3a0] ;  /* 0x0000e800ff027b82 */ /* 0x000ea20000000800 */
[----:B------:R-:W2:Y:S01]  /*13750*/  LDL.64 R202, [R1+0x248] ;  /* 0x0002480001ca7983 */ /* 0x000ea20000100a00 */
[----:B-1----:R-:W-:-:S05]  /*13760*/  VIADD R6, R6, 0xffffff0e ;  /* 0xffffff0e06067836 */ /* 0x002fca0000000000 */
[----:B------:R-:W-:Y:S01]  /*13770*/  ISETP.GE.U32.AND P5, PT, R6, 0x7ffffecf, PT ;  /* 0x7ffffecf0600780c */ /* 0x000fe20003fa6070 */
[----:B------:R-:W-:Y:S02]  /*13780*/  VIADD R6, R71, 0xffffff0d ;  /* 0xffffff0d47067836 */ /* 0x000fe40000000000 */
[----:B------:R-:W1:Y:S01]  /*13790*/  LDC R71, c[0x0][0x3a0] ;  /* 0x0000e800ff477b82 */ /* 0x000e620000000800 */
[----:B----4-:R-:W-:Y:S02]  /*137a0*/  LDGSTS.E [R3+0x680b8], desc[UR28][R204.64], !P4 ;  /* 0x680b8000cc037fae */ /* 0x010fe4000e1a101c */
[----:B------:R-:W-:Y:S02]  /*137b0*/  ISETP.GE.U32.AND P4, PT, R6, 0x7ffffece, PT ;  /* 0x7ffffece0600780c */ /* 0x000fe40003f86070 */
[----:B------:R-:W-:Y:S04]  /*137c0*/  LDGSTS.E [R3+0x680bc], desc[UR28][R206.64], !P2 ;  /* 0x680bc000ce037fae */ /* 0x000fe8000d1a101c */
[----:B------:R-:W4:Y:S04]  /*137d0*/  LDL.64 R204, [R1+0x250] ;  /* 0x0002500001cc7983 */ /* 0x000f280000100a00 */
[----:B------:R-:W4:Y:S04]  /*137e0*/  LDL.64 R206, [R1+0x260] ;  /* 0x0002600001ce7983 */ /* 0x000f280000100a00 */
[----:B------:R-:W-:Y:S04]  /*137f0*/  LDGSTS.E [R3+0x680c0], desc[UR28][R208.64], !P6 ;  /* 0x680c0000d0037fae */ /* 0x000fe8000f1a101c */
[----:B------:R-:W4:Y:S04]  /*13800*/  LDL.64 R208, [R1+0x270] ;  /* 0x0002700001d07983 */ /* 0x000f280000100a00 */
[----:B------:R-:W-:Y:S04]  /*13810*/  LDGSTS.E [R3+0x680c4], desc[UR28][R210.64], !P5 ;  /* 0x680c4000d2037fae */ /* 0x000fe8000e9a101c */
[----:B------:R-:W4:Y:S04]  /*13820*/  LDL.64 R210, [R1+0x278] ;  /* 0x0002780001d27983 */ /* 0x000f280000100a00 */
[----:B------:R-:W-:Y:S04]  /*13830*/  LDGSTS.E [R3+0x680c8], desc[UR28][R68.64], !P4 ;  /* 0x680c800044037fae */ /* 0x000fe8000e1a101c */
[----:B------:R-:W4:Y:S01]  /*13840*/  LDL.64 R68, [R1+0x288] ;  /* 0x0002880001447983 */ /* 0x000f220000100a00 */
        /* <DEDUP_REMOVED lines=8> */
[----:B------:R-:W1:Y:S01]  /*138d0*/  LDC R2, c[0x0][0x3a0] ;  /* 0x0000e800ff027b82 */ /* 0x000e620000000800 */
[----:B------:R1:W-:Y:S05]  /*138e0*/  LDGSTS.E [R3+0x680cc], desc[UR28][R248.64], !P2 ;  /* 0x680cc000f8037fae */ /* 0x0003ea000d1a101c */
[----:B------:R-:W-:Y:S02]  /*138f0*/  LDGSTS.E [R3+0x680d0], desc[UR28][R246.64], !P6 ;  /* 0x680d0000f6037fae */ /* 0x000fe4000f1a101c */
[----:B------:R-:W1:Y:S04]  /*13900*/  LDC R6, c[0x0][0x3a0] ;  /* 0x0000e800ff067b82 */ /* 0x000e680000000800 */
[----:B------:R-:W-:Y:S01]  /*13910*/  LDGSTS.E [R3+0x680d4], desc[UR28][R200.64], !P5 ;  /* 0x680d4000c8037fae */ /* 0x000fe2000e9a101c */
        /* <DEDUP_REMOVED lines=12> */
[----:B------:R-:W2:Y:S01]  /*139e0*/  LDC R198, c[0x0][0x3a0] ;  /* 0x0000e800ffc67b82 */ /* 0x000ea20000000800 */
[----:B----4-:R-:W-:Y:S03]  /*139f0*/  LDGSTS.E [R3+0x680dc], desc[UR28][R204.64], !P2 ;  /* 0x680dc000cc037fae */ /* 0x010fe6000d1a101c */
[----:B------:R-:W-:Y:S01]  /*13a00*/  ISETP.GE.U32.AND P4, PT, R6, 0x7ffffec6, PT ;  /* 0x7ffffec60600780c */ /* 0x000fe20003f86070 */
[----:B------:R4:W-:Y:S03]  /*13a10*/  LDGSTS.E [R3+0x680e0], desc[UR28][R206.64], !P6 ;  /* 0x680e0000ce037fae */ /* 0x0009e6000f1a101c */
[----:B------:R-:W1:Y:S08]  /*13a20*/  LDC R6, c[0x0][0x3a0] ;  /* 0x0000e800ff067b82 */ /* 0x000e700000000800 */
[----:B------:R-:W2:Y:S01]  /*13a30*/  LDC R2, c[0x0][0x3a0] ;  /* 0x0000e800ff027b82 */ /* 0x000ea20000000800 */
[----:B-1----:R-:W-:-:S05]  /*13a40*/  VIADD R6, R6, 0xffffff04 ;  /* 0xffffff0406067836 */ /* 0x002fca0000000000 */
[----:B------:R-:W-:Y:S01]  /*13a50*/  ISETP.GE.U32.AND P2, PT, R6, 0x7ffffec5, PT ;  /* 0x7ffffec50600780c */ /* 0x000fe20003f46070 */
[----:B------:R-:W-:-:S05]  /*13a60*/  VIADD R6, R71, 0xffffff03 ;  /* 0xffffff0347067836 */ /* 0x000fca0000000000 */
[----:B------:R-:W-:Y:S01]  /*13a70*/  ISETP.GE.U32.AND P6, PT, R6, 0x7ffffec4, PT ;  /* 0x7ffffec40600780c */ /* 0x000fe20003fc6070 */
[----:B--2---:R-:W-:Y:S02]  /*13a80*/  VIADD R6, R198, 0xffffff02 ;  /* 0xffffff02c6067836 */ /* 0x004fe40000000000 */
[----:B---3--:R-:W-:Y:S02]  /*13a90*/  VIADD R71, R252, 0xffffff00 ;  /* 0xffffff00fc477836 */ /* 0x008fe40000000000 */
[----:B------:R-:W-:-:S04]  /*13aa0*/  IMAD.WIDE R248, R7, 0x4, R18 ;  /* 0x0000000407f87825 */ /* 0x000fc800078e0212 */
[----:B----4-:R-:W-:-:S04]  /*13ab0*/  IMAD.WIDE R206, R7, 0x4, R20 ;  /* 0x0000000407ce7825 */ /* 0x010fc800078e0214 */
[----:B------:R-:W-:-:S04]  /*13ac0*/  IMAD.WIDE R246, R7, 0x4, R26 ;  /* 0x0000000407f67825 */ /* 0x000fc800078e021a */
[----:B------:R-:W-:-:S04]  /*13ad0*/  IMAD.WIDE R30, R7, 0x4, R30 ;  /* 0x00000004071e7825 */ /* 0x000fc800078e021e */
[C---:B------:R-:W-:Y:S01]  /*13ae0*/  IMAD.WIDE R198, R7.reuse, 0x4, R34 ;  /* 0x0000000407c67825 */ /* 0x040fe200078e0222 */
[----:B------:R1:W-:Y:S01]  /*13af0*/  LDGSTS.E [R3+0x680e4], desc[UR28][R208.64], !P5 ;  /* 0x680e4000d0037fae */ /* 0x0003e2000e9a101c */
[----:B------:R-:W-:Y:S02]  /*13b00*/  ISETP.GE.U32.AND P5, PT, R6, 0x7ffffec3, PT ;  /* 0x7ffffec30600780c */ /* 0x000fe40003fa6070 */
[----:B------:R-:W-:Y:S01]  /*13b10*/  VIADD R6, R2, 0xffffff01 ;  /* 0xffffff0102067836 */ /* 0x000fe20000000000 */
[----:B------:R-:W-:Y:S04]  /*13b20*/  LDGSTS.E [R3+0x680e8], desc[UR28][R210.64], !P4 ;  /* 0x680e8000d2037fae */ /* 0x000fe8000e1a101c */
[----:B------:R-:W-:Y:S02]  /*13b30*/  ISETP.GE.U32.AND P4, PT, R6, 0x7ffffec2, PT ;  /* 0x7ffffec20600780c */ /* 0x000fe40003f86070 */
[----:B------:R-:W2:Y:S04]  /*13b40*/  LDL R6, [R1+0x528] ;  /* 0x0005280001067983 */ /* 0x000ea80000100800 */
[----:B------:R-:W-:Y:S01]  /*13b50*/  STL.64 [R1+0x5a0], R70 ;  /* 0x0005a04601007387 */ /* 0x000fe20000100a00 */
[----:B-1----:R-:W-:-:S03]  /*13b60*/  IMAD.WIDE R208, R7, 0x4, R28 ;  /* 0x0000000407d07825 */ /* 0x002fc600078e021c */
[----:B------:R1:W-:Y:S02]  /*13b70*/  LDGSTS.E [R3+0x680ec], desc[UR28][R68.64], !P2 ;  /* 0x680ec00044037fae */ /* 0x0003e4000d1a101c */
[----:B-1----:R-:W-:-:S04]  /*13b80*/  IMAD.WIDE R2, R7, 0x4, R16 ;  /* 0x0000000407027825 */ /* 0x002fc800078e0210 */
[C---:B------:R-:W-:Y:S01]  /*13b90*/  IMAD.WIDE R16, R7.reuse, 0x4, R24 ;  /* 0x0000000407107825 */ /* 0x040fe200078e0218 */
[----:B------:R1:W-:Y:S04]  /*13ba0*/  STL.64 [R1+0x2a8], R2 ;  /* 0x0002a80201007387 */ /* 0x0003e80000100a00 */
[----:B------:R-:W-:Y:S04]  /*13bb0*/  STL.64 [R1+0x368], R248 ;  /* 0x000368f801007387 */ /* 0x000fe80000100a00 */
[----:B------:R-:W-:Y:S01]  /*13bc0*/  STL.64 [R1+0x5a8], R248 ;  /* 0x0005a8f801007387 */ /* 0x000fe20000100a00 */
[----:B-1----:R-:W-:-:S03]  /*13bd0*/  IMAD.WIDE R2, R7, 0x4, R22 ;  /* 0x0000000407027825 */ /* 0x002fc600078e0216 */
[----:B------:R-:W-:Y:S04]  /*13be0*/  STL.64 [R1+0x280], R16 ;  /* 0x0002801001007387 */ /* 0x000fe80000100a00 */
[----:B------:R-:W-:Y:S04]  /*13bf0*/  STL.64 [R1+0x3f8], R206 ;  /* 0x0003f8ce01007387 */ /* 0x000fe80000100a00 */
[----:B------:R-:W-:Y:S04]  /*13c00*/  STL.64 [R1+0x5b0], R206 ;  /* 0x0005b0ce01007387 */ /* 0x000fe80000100a00 */
[----:B------:R-:W-:Y:S04]  /*13c10*/  STL.64 [R1+0x4a8], R2 ;  /* 0x0004a80201007387 */ /* 0x000fe80000100a00 */
        /* <DEDUP_REMOVED lines=8> */
[----:B------:R-:W-:Y:S04]  /*13ca0*/  STL.64 [R1+0x5d0], R30 ;  /* 0x0005d01e01007387 */ /* 0x000fe80000100a00 */
[----:B------:R-:W-:Y:S04]  /*13cb0*/  STL.64 [R1+0x348], R198 ;  /* 0x000348c601007387 */ /* 0x000fe80000100a00 */
[----:B------:R1:W-:Y:S04]  /*13cc0*/  STL.64 [R1+0x5d8], R198 ;  /* 0x0005d8c601007387 */ /* 0x0003e80000100a00 */
[----:B-1----:R-:W3:Y:S01]  /*13cd0*/  LDL.64 R198, [R1+0x2b8] ;  /* 0x0002b80001c67983 */ /* 0x002ee20000100a00 */
[----:B------:R-:W-:-:S03]  /*13ce0*/  IMAD.WIDE R2, R7, 0x4, R40 ;  /* 0x0000000407027825 */ /* 0x000fc600078e0228 */
[----:B---3--:R1:W-:Y:S04]  /*13cf0*/  STL.64 [R1+0x5e0], R198 ;  /* 0x0005e0c601007387 */ /* 0x0083e80000100a00 */
[----:B------:R3:W-:Y:S04]  /*13d00*/  STL.64 [R1+0x238], R2 ;  /* 0x0002380201007387 */ /* 0x0007e80000100a00 */
[----:B-1----:R-:W4:Y:S01]  /*13d10*/  LDL.64 R198, [R1+0x2a0] ;  /* 0x0002a00001c67983 */ /* 0x002f220000100a00 */
        /* <DEDUP_REMOVED lines=19> */
[----:B------:R-:W-:Y:S01]  /*13e50*/  IMAD.WIDE R36, R7, 0x4, R80 ;  /* 0x0000000407247825 */ /* 0x000fe200078e0250 */
[----:B------:R-:W-:-:S03]  /*13e60*/  ISETP.GE.U32.AND P2, PT, R71, 0x7ffffec1, PT ;  /* 0x7ffffec14700780c */ /* 0x000fc60003f46070 */
        /* <DEDUP_REMOVED lines=9> */
[C---:B------:R-:W-:Y:S01]  /*13f00*/  IMAD.WIDE R68, R7.reuse, 0x4, R100 ;  /* 0x0000000407447825 */ /* 0x040fe200078e0264 */
[----:B----4-:R1:W-:Y:S04]  /*13f10*/  STL.64 [R1+0x5e8], R198 ;  /* 0x0005e8c601007387 */ /* 0x0103e80000100a00 */
[----:B------:R-:W3:Y:S04]  /*13f20*/  LDL.64 R30, [R1+0x2b0] ;  /* 0x0002b000011e7983 */ /* 0x000ee80000100a00 */
[----:B------:R-:W2:Y:S04]  /*13f30*/  LDL.64 R208, [R1+0x2a8] ;  /* 0x0002a80001d07983 */ /* 0x000ea80000100a00 */
[----:B-1----:R-:W4:Y:S04]  /*13f40*/  LDL.64 R198, [R1+0x290] ;  /* 0x0002900001c67983 */ /* 0x002f280000100a00 */
[----:B------:R-:W-:Y:S04]  /*13f50*/  STL.64 [R1+0x3d0], R210 ;  /* 0x0003d0d201007387 */ /* 0x000fe80000100a00 */
[----:B------:R-:W-:Y:S04]  /*13f60*/  STL.64 [R1+0x488], R38 ;  /* 0x0004882601007387 */ /* 0x000fe80000100a00 */
[----:B------:R-:W-:Y:S04]  /*13f70*/  STL.64 [R1+0x330], R200 ;  /* 0x000330c801007387 */ /* 0x000fe80000100a00 */
[----:B------:R-:W-:Y:S04]  /*13f80*/  STL.64 [R1+0x3b8], R44 ;  /* 0x0003b82c01007387 */ /* 0x000fe80000100a00 */
[----:B------:R1:W-:Y:S04]  /*13f90*/  STL.64 [R1+0x200], R246 ;  /* 0x000200f601007387 */ /* 0x0003e80000100a00 */
[----:B------:R-:W-:Y:S04]  /*13fa0*/  STL.64 [R1+0x470], R46 ;  /* 0x0004702e01007387 */ /* 0x000fe80000100a00 */
[----:B------:R-:W-:Y:S04]  /*13fb0*/  STL.64 [R1+0x318], R202 ;  /* 0x000318ca01007387 */ /* 0x000fe80000100a00 */
[----:B------:R-:W-:Y:S04]  /*13fc0*/  STL.64 [R1+0x3b0], R52 ;  /* 0x0003b03401007387 */ /* 0x000fe80000100a00 */
[----:B------:R1:W-:Y:S04]  /*13fd0*/  STL.64 [R1+0x1d0], R2 ;  /* 0x0001d00201007387 */ /* 0x0003e80000100a00 */
[----:B------:R-:W-:Y:S04]  /*13fe0*/  STL.64 [R1+0x460], R54 ;  /* 0x0004603601007387 */ /* 0x000fe80000100a00 */
[----:B------:R-:W-:Y:S04]  /*13ff0*/  STL.64 [R1+0x298], R204 ;  /* 0x000298cc01007387 */ /* 0x000fe80000100a00 */
[----:B------:R-:W2:Y:S04]  /*14000*/  LDL.LU.64 R64, [R1+0x178] ;  /* 0x0001780001407983 */ /* 0x000ea80000300a00 */
[----:B------:R-:W-:Y:S04]  /*14010*/  STL.64 [R1+0x398], R60 ;  /* 0x0003983c01007387 */ /* 0x000fe80000100a00 */
[----:B------:R-:W2:Y:S04]  /*14020*/  LDL.LU.64 R72, [R1+0x1f0] ;  /* 0x0001f00001487983 */ /* 0x000ea80000300a00 */
[----:B------:R1:W-:Y:S04]  /*14030*/  STL.64 [R1+0x1a8], R206 ;  /* 0x0001a8ce01007387 */ /* 0x0003e80000100a00 */
[----:B------:R-:W-:Y:S04]  /*14040*/  STL.64 [R1+0x450], R62 ;  /* 0x0004503e01007387 */ /* 0x000fe80000100a00 */
[----:B------:R-:W2:Y:S04]  /*14050*/  LDL.LU.64 R74, [R1+0x1b8] ;  /* 0x0001b800014a7983 */ /* 0x000ea80000300a00 */
[----:B------:R-:W-:Y:S04]  /*14060*/  STL.64 [R1+0x268], R66 ;  /* 0x0002684201007387 */ /* 0x000fe80000100a00 */
[----:B------:R-:W2:Y:S04]  /*14070*/  LDL.LU.64 R76, [R1+0x170] ;  /* 0x00017000014c7983 */ /* 0x000ea80000300a00 */
[----:B------:R-:W-:Y:S04]  /*14080*/  STL.64 [R1+0x388], R40 ;  /* 0x0003882801007387 */ /* 0x000fe80000100a00 */
[----:B------:R-:W2:Y:S04]  /*14090*/  LDL.LU.64 R78, [R1+0x158] ;  /* 0x00015800014e7983 */ /* 0x000ea80000300a00 */
        /* <DEDUP_REMOVED lines=21> */
[----:B------:R-:W2:Y:S01]  /*141f0*/  LDL.LU.64 R100, [R1] ;  /* 0x0000000001647983 */ /* 0x000ea20000300a00 */
[----:B------:R-:W-:-:S03]  /*14200*/  IMAD.WIDE R48, R7, 0x4, R102 ;  /* 0x0000000407307825 */ /* 0x000fc600078e0266 */
[----:B------:R-:W-:Y:S01]  /*14210*/  STL.64 [R1+0x340], R32 ;  /* 0x0003402001007387 */ /* 0x000fe20000100a00 */
[----:B------:R-:W-:-:S03]  /*14220*/  IMAD.WIDE R28, R7, 0x4, R194 ;  /* 0x00000004071c7825 */ /* 0x000fc600078e02c2 */
[----:B------:R1:W-:Y:S01]  /*14230*/  STL.64 [R1+0x108], R68 ;  /* 0x0001084401007387 */ /* 0x0003e20000100a00 */
[----:B------:R-:W-:-:S03]  /*14240*/  IMAD.WIDE R212, R7, 0x4, R212 ;  /* 0x0000000407d47825 */ /* 0x000fc600078e02d4 */
[----:B------:R-:W-:Y:S01]  /*14250*/  STL.64 [R1+0x408], R20 ;  /* 0x0004081401007387 */ /* 0x000fe20000100a00 */
[----:B------:R-:W-:-:S03]  /*14260*/  IMAD.WIDE R18, R7, 0x4, R196 ;  /* 0x0000000407127825 */ /* 0x000fc600078e02c4 */
[----:B------:R-:W3:Y:S01]  /*14270*/  LDL.LU.64 R196, [R1+0x210] ;  /* 0x0002100001c47983 */ /* 0x000ee20000300a00 */
        /* <DEDUP_REMOVED lines=27> */
[----:B------:R-:W3:Y:S01]  /*14430*/  LDL.64 R236, [R1+0x238] ;  /* 0x0002380001ec7983 */ /* 0x000ee20000100a00 */
        /* <DEDUP_REMOVED lines=17> */
[----:B------:R1:W-:Y:S01]  /*14550*/  STL.64 [R1+0x320], R4 ;  /* 0x0003200401007387 */ /* 0x0003e20000100a00 */
[----:B--2---:R-:W-:-:S04]  /*14560*/  IMAD.WIDE R102, R7, 0x4, R100 ;  /* 0x0000000407667825 */ /* 0x004fc800078e0264 */
        /* <DEDUP_REMOVED lines=13> */
[----:B------:R-:W-:-:S05]  /*14640*/  LEA R65, R0, UR10, 0x8 ;  /* 0x0000000a00417c11 */ /* 0x000fca000f8e40ff */
[----:B----4-:R-:W-:Y:S04]  /*14650*/  LDGSTS.E [R65+0x680f0], desc[UR28][R198.64], !P6 ;  /* 0x680f0000c6417fae */ /* 0x010fe8000f1a101c */
[----:B------:R-:W2:Y:S04]  /*14660*/  LDL.LU.64 R198, [R1+0x5e8] ;  /* 0x0005e80001c67983 */ /* 0x000ea80000300a00 */
[----:B--2---:R-:W-:Y:S04]  /*14670*/  LDGSTS.E [R65+0x680f4], desc[UR28][R198.64], !P5 ;  /* 0x680f4000c6417fae */ /* 0x004fe8000e9a101c */
[----:B------:R-:W2:Y:S01]  /*14680*/  LDL.LU.64 R198, [R1+0x5e0] ;  /* 0x0005e00001c67983 */ /* 0x000ea20000300a00 */
[----:B------:R-:W-:-:S04]  /*14690*/  IMAD.WIDE R190, R7, 0x4, R190 ;  /* 0x0000000407be7825 */ /* 0x000fc800078e02be */
[C---:B------:R-:W-:Y:S01]  /*146a0*/  IMAD.WIDE R184, R7.reuse, 0x4, R184 ;  /* 0x0000000407b87825 */ /* 0x040fe200078e02b8 */
[----:B--2---:R-:W-:Y:S04]  /*146b0*/  LDGSTS.E [R65+0x680f8], desc[UR28][R198.64], !P4 ;  /* 0x680f8000c6417fae */ /* 0x004fe8000e1a101c */
[----:B---3--:R-:W-:Y:S04]  /*146c0*/  LDGSTS.E [R65+0x680fc], desc[UR28][R30.64], !P2 ;  /* 0x680fc0001e417fae */ /* 0x008fe8000d1a101c */
[----:B------:R-:W0:Y:S04]  /*146d0*/  LDGDEPBAR ;  /* 0x00000000000079af */ /* 0x000e280000000000 */
[----:B------:R-:W-:Y:S04]  /*146e0*/  LDGSTS.E [R6+0x30000], desc[UR28][R208.64], P3 ;  /* 0x30000000d0067fae */ /* 0x000fe800099a101c */
[----:B------:R-:W-:Y:S04]  /*146f0*/  LDGSTS.E [R6+0x30400], desc[UR28][R244.64], P3 ;  /* 0x30400000f4067fae */ /* 0x000fe800099a101c */
[----:B------:R-:W2:Y:S04]  /*14700*/  LDL.LU.64 R198, [R1+0x5d8] ;  /* 0x0005d80001c67983 */ /* 0x000ea80000300a00 */
[----:B------:R-:W-:Y:S04]  /*14710*/  LDGSTS.E [R6+0x30800], desc[UR28][R238.64], P3 ;  /* 0x30800000ee067fae */ /* 0x000fe800099a101c */
[----:B------:R-:W3:Y:S04]  /*14720*/  LDL.LU.64 R30, [R1+0x5d0] ;  /* 0x0005d000011e7983 */ /* 0x000ee80000300a00 */
[----:B------:R-:W-:Y:S04]  /*14730*/  LDGSTS.E [R6+0x30c00], desc[UR28][R236.64], P3 ;  /* 0x30c00000ec067fae */ /* 0x000fe800099a101c */
[----:B------:R-:W4:Y:S04]  /*14740*/  LDL.LU.64 R208, [R1+0x5c8] ;  /* 0x0005c80001d07983 */ /* 0x000f280000300a00 */
[----:B------:R-:W-:Y:S04]  /*14750*/  LDGSTS.E [R6+0x31000], desc[UR28][R246.64], P3 ;  /* 0x31000000f6067fae */ /* 0x000fe800099a101c */
[----:B------:R-:W-:Y:S04]  /*14760*/  LDGSTS.E [R6+0x31400], desc[UR28][R2.64], P3 ;  /* 0x3140000002067fae */ /* 0x000fe800099a101c */
[----:B------:R-:W-:Y:S04]  /*14770*/  LDGSTS.E [R6+0x31800], desc[UR28][R206.64], P3 ;  /* 0x31800000ce067fae */ /* 0x000fe800099a101c */
[----:B-1----:R-:W2:Y:S04]  /*14780*/  LDL.LU.64 R246, [R1+0x5c0] ;  /* 0x0005c00001f67983 */ /* 0x002ea80000300a00 */
[----:B------:R-:W2:Y:S04]  /*14790*/  LDL.LU.64 R2, [R1+0x5b8] ;  /* 0x0005b80001027983 */ /* 0x000ea80000300a00 */
[----:B------:R-:W2:Y:S04]  /*147a0*/  LDL.LU.64 R206, [R1+0x5b0] ;  /* 0x0005b00001ce7983 */ /* 0x000ea80000300a00 */
[----:B------:R-:W-:Y:S04]  /*147b0*/  LDGSTS.E [R6+0x31c00], desc[UR28][R248.64], P3 ;  /* 0x31c00000f8067fae */ /* 0x000fe800099a101c */
[----:B------:R-:W-:Y:S04]  /*147c0*/  LDGSTS.E [R6+0x32000], desc[UR28][R70.64], P3 ;  /* 0x3200000046067fae */ /* 0x000fe800099a101c */
[----:B------:R-:W-:Y:S04]  /*147d0*/  LDGSTS.E [R6+0x32400], desc[UR28][R250.64], P3 ;  /* 0x32400000fa067fae */ /* 0x000fe800099a101c */
[----:B------:R-:W2:Y:S04]  /*147e0*/  LDL.LU.64 R248, [R1+0x5a8] ;  /* 0x0005a80001f87983 */ /* 0x000ea80000300a00 */
[----:B------:R-:W2:Y:S04]  /*147f0*/  LDL.LU.64 R70, [R1+0x5a0] ;  /* 0x0005a00001467983 */ /* 0x000ea80000300a00 */
[----:B------:R-:W5:Y:S04]  /*14800*/  LDL.LU.64 R250, [R1+0x598] ;  /* 0x0005980001fa7983 */ /* 0x000f680000300a00 */
[----:B------:R-:W-:Y:S01]  /*14810*/  LDGSTS.E [R6+0x32800], desc[UR28][R68.64], P3 ;  /* 0x3280000044067fae */ /* 0x000fe200099a101c */
[----:B------:R-:W-:-:S03]  /*14820*/  IMAD.WIDE R178, R7, 0x4, R178 ;  /* 0x0000000407b27825 */ /* 0x000fc600078e02b2 */
[----:B------:R-:W-:Y:S01]  /*14830*/  LDGSTS.E [R6+0x32c00], desc[UR28][R212.64], P3 ;  /* 0x32c00000d4067fae */ /* 0x000fe200099a101c */
[----:B------:R-:W-:-:S03]  /*14840*/  IMAD.WIDE R172, R7, 0x4, R172 ;  /* 0x0000000407ac7825 */ /* 0x000fc600078e02ac */
[----:B------:R-:W-:Y:S04]  /*14850*/  LDGSTS.E [R6+0x33000], desc[UR28][R220.64], P3 ;  /* 0x33000000dc067fae */ /* 0x000fe800099a101c */
[----:B------:R-:W2:Y:S01]  /*14860*/  LDL.LU.64 R68, [R1+0x590] ;  /* 0x0005900001447983 */ /* 0x000ea20000300a00 */
        /* <DEDUP_REMOVED lines=110> */
[----:B------:R-:W5:Y:S04]  /*14f50*/  LDL.LU.64 R248, [R1+0x588] ;  /* 0x0005880001f87983 */ /* 0x000f680000300a00 */
        /* <DEDUP_REMOVED lines=17> */
[----:B---3--:R-:W-:Y:S04]  /*15070*/  LDGSTS.E [R70+0x30700], desc[UR28][R30.64], P3 ;  /* 0x307000001e467fae */ /* 0x008fe800099a101c */
[----:B------:R-:W-:Y:S04]  /*15080*/  LDGSTS.E [R70+0x30b00], desc[UR28][R38.64], P3 ;  /* 0x30b0000026467fae */ /* 0x000fe800099a101c */
[----:B------:R-:W5:Y:S04]  /*15090*/  LDL.LU.64 R2, [R1+0x540] ;  /* 0x0005400001027983 */ /* 0x000f680000300a00 */
        /* <DEDUP_REMOVED lines=23> */
[----:B------:R1:W-:Y:S04]  /*15210*/  LDGSTS.E [R70+0x34b00], desc[UR28][R4.64], P3 ;  /* 0x34b0000004467fae */ /* 0x0003e800099a101c */
[----:B------:R2:W-:Y:S04]  /*15220*/  LDGSTS.E [R70+0x34f00], desc[UR28][R166.64], P3 ;  /* 0x34f00000a6467fae */ /* 0x0005e800099a101c */
[----:B------:R2:W-:Y:S04]  /*15230*/  LDGSTS.E [R70+0x35300], desc[UR28][R158.64], P3 ;  /* 0x353000009e467fae */ /* 0x0005e800099a101c */
[----:B------:R2:W-:Y:S04]  /*15240*/  LDGSTS.E [R70+0x35700], desc[UR28][R150.64], P3 ;  /* 0x3570000096467fae */ /* 0x0005e800099a101c */
[----:B------:R2:W-:Y:S01]  /*15250*/  LDGSTS.E [R70+0x35b00], desc[UR28][R142.64], P3 ;  /* 0x35b000008e467fae */ /* 0x0005e200099a101c */
[----:B------:R-:W-:-:S03]  /*15260*/  IMAD.WIDE R196, R7, 0x4, R196 ;  /* 0x0000000407c47825 */ /* 0x000fc600078e02c4 */
[----:B------:R2:W-:Y:S04]  /*15270*/  LDGSTS.E [R70+0x35f00], desc[UR28][R134.64], P3 ;  /* 0x35f0000086467fae */ /* 0x0005e800099a101c */
        /* <DEDUP_REMOVED lines=8> */
[----:B------:R-:W0:Y:S01]  /*15300*/  LDGDEPBAR ;  /* 0x00000000000079af */ /* 0x000e220000000000 */
[----:B-1----:R-:W-:-:S05]  /*15310*/  VIADD R4, R252, 0xfffffeff ;  /* 0xfffffefffc047836 */ /* 0x002fca0000000000 */
[----:B------:R-:W-:Y:S01]  /*15320*/  ISETP.GE.U32.AND P3, PT, R4, 0x7ffffec0, PT ;  /* 0x7ffffec00400780c */ /* 0x000fe20003f66070 */
[----:B------:R-:W-:-:S04]  /*15330*/  DEPBAR.LE SB0, 0x6 ;  /* 0x000081800000791a */ /* 0x000fc80000000000 */
[----:B------:R-:W-:Y:S06]  /*15340*/  BAR.SYNC.DEFER_BLOCKING 0x0 ;  /* 0x0000000000007b1d */ /* 0x000fec0000010000 */
[----:B--2---:R-:W-:Y:S05]  /*15350*/  @!P0 BRA `(.L_x_6) ;  /* 0x0000000000448947 */ /* 0x004fea0003800000 */
[----:B------:R-:W-:Y:S04]  /*15360*/  LDS.128 R4, [R65+0x50000] ;  /* 0x0500000041047984 */ /* 0x000fe80000000c00 */
        /* <DEDUP_REMOVED lines=14> */
[----:B------:R-:W1:Y:S02]  /*15450*/  LDS.128 R64, [R65+0x500f0] ;  /* 0x0500f00041407984 */ /* 0x000e640000000c00 */
[----:B-1----:R1:W-:Y:S02]  /*15460*/  STTM.x64 tmem[UR12+0x100], R4 ;  /* 0x00010004000079ed */ /* 0x0023e4000834000c */
.L_x_6:
[----:B------:R-:W2:Y:S01]  /*15470*/  LDC R252, c[0x0][0x3a0] ;  /* 0x0000e800fffc7b82 */ /* 0x000ea20000000800 */
[----:B------:R-:W-:Y:S01]  /*15480*/  ISETP.NE.U32.AND P0, PT, RZ, UR9, PT ;  /* 0x00000009ff007c0c */ /* 0x000fe2000bf05070 */
[----:B------:R-:W-:Y:S01]  /*15490*/  USHF.R.S32.HI UR13, URZ, 0x1f, UR4 ;  /* 0x0000001fff0d7899 */ /* 0x000fe20008011404 */
[----:B------:R-:W3:Y:S01]  /*154a0*/  FENCE.VIEW.ASYNC.T ;  /* 0x00000000000073c6 */ /* 0x000ee20000000200 */
[----:B------:R-:W-:Y:S02]  /*154b0*/  USHF.L.U32 UR30, UR4, 0x2, URZ ;  /* 0x00000002041e7899 */ /* 0x000fe400080006ff */
[----:B------:R-:W-:Y:S02]  /*154c0*/  USHF.L.U64.HI UR13, UR4, 0x2, UR13 ;  /* 0x00000002040d7899 */ /* 0x000fe4000801020d */
[----:B-1----:R-:W1:Y:S01]  /*154d0*/  LDC R4, c[0x0][0x3a0] ;  /* 0x0000e800ff047b82 */ /* 0x002e620000000800 */
[----:B------:R-:W-:-:S07]  /*154e0*/  UIADD3 UR14, UPT, UPT, UR11, 0x100, URZ ;  /* 0x000001000b0e7890 */ /* 0x000fce000fffe0ff */
[----:B---3--:R-:W-:Y:S01]  /*154f0*/  BAR.SYNC.DEFER_BLOCKING 0x0 ;  /* 0x0000000000007b1d */ /* 0x008fe20000010000 */
[----:B-----5:R-:W-:-:S04]  /*15500*/  IADD3 R240, P4, PT, R210, UR30, RZ ;  /* 0x0000001ed2f07c10 */ /* 0x020fc8000ff9e0ff */
[----:B------:R-:W-:-:S03]  /*15510*/  IADD3.X R241, PT, PT, R211, UR13, RZ, P4, !PT ;  /* 0x0000000dd3f17c10 */ /* 0x000fc6000a7fe4ff */
[----:B------:R-:W3:Y:S08]  /*15520*/  LDC R5, c[0x0][0x3a0] ;  /* 0x0000e800ff057b82 */ /* 0x000ef00000000800 */
[----:B------:R-:W4:Y:S01]  /*15530*/  LDC R6, c[0x0][0x3a0] ;  /* 0x0000e800ff067b82 */ /* 0x000f220000000800 */
[----:B--2---:R-:W-:-:S05]  /*15540*/  VIADD R252, R252, 0x3f ;  /* 0x0000003ffcfc7836 */ /* 0x004fca0000000000 */
[----:B------:R-:W-:-:S13]  /*15550*/  ISETP.LT.OR P2, PT, R252, 0x40, P0 ;  /* 0x00000040fc00780c */ /* 0x000fda0000741670 */
[----:B-1----:R-:W-:Y:S05]  /*15560*/  @P2 BRA `(.L_x_7) ;  /* 0x0000000000c02947 */ /* 0x002fea0003800000 */
[----:B------:R-:W-:Y:S01]  /*15570*/  USHF.R.U32.HI UR16, URZ, 0x4, UR10 ;  /* 0x00000004ff107899 */ /* 0x000fe2000801160a */
[----:B------:R-:W-:Y:S01]  /*15580*/  UMOV UR4, URZ ;  /* 0x000000ff00047c82 */ /* 0x000fe20008000000 */
[----:B------:R-:W-:Y:S02]  /*15590*/  UMOV UR5, URZ ;  /* 0x000000ff00057c82 */ /* 0x000fe40008000000 */
[----:B------:R-:W-:Y:S02]  /*155a0*/  USGXT.U32 UR16, UR16, 0xe ;  /* 0x0000000e1010789a */ /* 0x000fe40008000000 */
[----:B------:R-:W-:Y:S02]  /*155b0*/  UIADD3 UR7, UPT, UPT, UR11, 0x108, URZ ;  /* 0x000001080b077890 */ /* 0x000fe4000fffe0ff */
[----:B------:R-:W-:Y:S02]  /*155c0*/  UIADD3 UR36, UP1, UPT, UR16, 0x2, URZ ;  /* 0x0000000210247890 */ /* 0x000fe4000ff3e0ff */
[----:B------:R-:W-:-:S02]  /*155d0*/  UIADD3 UR9, UPT, UPT, UR11, 0x110, URZ ;  /* 0x000001100b097890 */ /* 0x000fc4000fffe0ff */
[----:B------:R-:W-:Y:S02]  /*155e0*/  UIADD3.X UR37, UPT, UPT, UR4, 0x40004040, URZ, UP1, !UPT ;  /* 0x4000404004257890 */ /* 0x000fe40008ffe4ff */
[----:B------:R-:W-:Y:S01]  /*155f0*/  UIADD3 UR15, UPT, UPT, UR11, 0x118, URZ ;  /* 0x000001180b0f7890 */ /* 0x000fe2000fffe0ff */
[----:B------:R-:W-:Y:S01]  /*15600*/  UMOV UR4, UR8 ;  /* 0x0000000800047c82 */ /* 0x000fe20008000000 */
[----:B------:R-:W-:Y:S01]  /*15610*/  UIADD3.64 UR18, UPT, UPT, UR36, 0x4, URZ ;  /* 0x0000000424127897 */ /* 0x000fe2000fffe0ff */
[----:B------:R-:W-:Y:S01]  /*15620*/  UMOV UR35, UR4 ;  /* 0x0000000400237c82 */ /* 0x000fe20008000000 */
[----:B------:R-:W-:Y:S02]  /*15630*/  UIADD3.64 UR4, UPT, UPT, UR36, 0x2, URZ ;  /* 0x0000000224047897 */ /* 0x000fe4000fffe0ff */
[----:B------:R-:W-:Y:S02]  /*15640*/  UIADD3 UR22, UPT, UPT, UR11, 0x120, URZ ;  /* 0x000001200b167890 */ /* 0x000fe4000fffe0ff */
[----:B------:R-:W-:-:S02]  /*15650*/  UIADD3.64 UR20, UPT, UPT, UR36, 0x7fe, URZ ;  /* 0x000007fe24147897 */ /* 0x000fc4000fffe0ff */
[----:B------:R-:W-:Y:S02]  /*15660*/  UIADD3 UR23, UPT, UPT, UR11, 0x128, URZ ;  /* 0x000001280b177890 */ /* 0x000fe4000fffe0ff */
[----:B------:R-:W-:Y:S02]  /*15670*/  UIADD3.64 UR24, UPT, UPT, UR36, 0x800, URZ ;  /* 0x0000080024187897 */ /* 0x000fe4000fffe0ff */
[----:B------:R-:W-:Y:S02]  /*15680*/  UIADD3 UR31, UPT, UPT, UR11, 0x130, URZ ;  /* 0x000001300b1f7890 */ /* 0x000fe4000fffe0ff */
[----:B------:R-:W-:Y:S01]  /*15690*/  UIADD3.64 UR26, UPT, UPT, UR36, 0x802, URZ ;  /* 0x00000802241a7897 */ /* 0x000fe2000fffe0ff */
[----:B------:R-:W-:Y:S01]  /*156a0*/  UMOV UR38, 0x0 ;  /* 0x0000000000267882 */ /* 0x000fe20000000000 */
[----:B------:R-:W-:Y:S01]  /*156b0*/  UMOV UR39, 0x8400910 ;  /* 0x0840091000277882 */ /* 0x000fe20000000000 */
[----:B------:R-:W-:Y:S02]  /*156c0*/  UIADD3 UR34, UPT, UPT, UR11, 0x138, URZ ;  /* 0x000001380b227890 */ /* 0x000fe4000fffe0ff */
[----:B------:R-:W-:Y:S01]  /*156d0*/  UIADD3.64 UR32, UPT, UPT, UR36, 0x804, URZ ;  /* 0x0000080424207897 */ /* 0x000fe2000fffe0ff */
[----:B------:R-:W-:Y:S01]  /*156e0*/  UMOV UR17, 0x40004040 ;  /* 0x4000404000117882 */ /* 0x000fe20000000000 */
[----:B------:R-:W-:Y:S01]  /*156f0*/  UMOV UR40, 0x0 ;  /* 0x0000000000287882 */ /* 0x000fe20000000000 */
[----:B------:R-:W-:Y:S01]  /*15700*/  UMOV UR41, 0x8400910 ;  /* 0x0840091000297882 */ /* 0x000fe20000000000 */
[----:B------:R-:W-:Y:S01]  /*15710*/  UMOV UR42, 0x0 ;  /* 0x00000000002a7882 */ /* 0x000fe20000000000 */
[----:B------:R-:W-:Y:S01]  /*15720*/  UMOV UR43, 0x8400910 ;  /* 0x08400910002b7882 */ /* 0x000fe20000000000 */
[----:B------:R1:W-:Y:S01]  /*15730*/  UTCHMMA tmem[UR14], gdesc[UR16], tmem[UR11], tmem[UR38], idesc[UR39], !UPT ;  /* 0x00ff26100e0079ea */ /* 0x0003e2000f80000b */
[----:B------:R-:W-:Y:S01]  /*15740*/  UMOV UR44, 0x0 ;  /* 0x00000000002c7882 */ /* 0x000fe20000000000 */
[----:B------:R-:W-:Y:S01]  /*15750*/  UMOV UR45, 0x8400910 ;  /* 0x08400910002d7882 */ /* 0x000fe20000000000 */
[----:B------:R1:W-:Y:S01]  /*15760*/  UTCHMMA tmem[UR7], gdesc[UR36], tmem[UR11], tmem[UR40], idesc[UR41], UPT ;  /* 0x00ff2824070079ea */ /* 0x0003e2000b80000b */
        /* <DEDUP_REMOVED lines=12> */
[----:B------:R1:W-:Y:S01]  /*15830*/  UTCHMMA tmem[UR31], gdesc[UR26], tmem[UR11], tmem[UR50], idesc[UR51], UPT ;  /* 0x00ff321a1f0079ea */ /* 0x0003e2000b80000b */
[----:B------:R1:W-:Y:S01]  /*15840*/  UTCHMMA tmem[UR34], gdesc[UR32], tmem[UR11], tmem[UR52], idesc[UR53], UPT ;  /* 0x00ff3420220079ea */ /* 0x0003e2000b80000b */
[----:B------:R1:W-:Y:S01]  /*15850*/  UTCBAR [UR35], URZ ;  /* 0x000000ff230073e9 */ /* 0x0003e200080000ff */
[----:B------:R-:W-:Y:S01]  /*15860*/  NOP ;  /* 0x0000000000007918 */ /* 0x000fe20000000000 */
.L_x_7:
[----:B------:R-:W2:Y:S01]  /*15870*/  LDL.LU.64 R18, [R1+0x8] ;  /* 0x0000080001127983 */ /* 0x000ea20000300a00 */
[----:B------:R-:W-:Y:S01]  /*15880*/  IADD3 R236, P5, PT, R208, UR30, RZ ;  /* 0x0000001ed0ec7c10 */ /* 0x000fe2000ffbe0ff */
[----:B------:R-:W-:Y:S01]  /*15890*/  VIADD R4, R4, 0xfffffefe ;  /* 0xfffffefe04047836 */ /* 0x000fe20000000000 */
[----:B------:R-:W5:Y:S01]  /*158a0*/  LDC R7, c[0x0][0x3a0] ;  /* 0x0000e800ff077b82 */ /* 0x000f620000000800 */
[----:B----4-:R-:W4:Y:S01]  /*158b0*/  LDL.LU.64 R16, [R1+0x10] ;  /* 0x0000100001107983 */ /* 0x010f220000300a00 */
[----:B---3--:R-:W-:Y:S01]  /*158c0*/  VIADD R5, R5, 0xfffffefd ;  /* 0xfffffefd05057836 */ /* 0x008fe20000000000 */
[----:B-1----:R-:W1:Y:S02]  /*158d0*/  LDCU UR4, c[0x0][0x3a0] ;  /* 0x00007400ff0477ac */ /* 0x002e640008000800 */
[----:B------:R-:W3:Y:S01]  /*158e0*/  LDL.LU.64 R14, [R1+0x20] ;  /* 0x00002000010e7983 */ /* 0x000ee20000300a00 */
[----:B------:R-:W1:Y:S03]  /*158f0*/  LDCU UR7, c[0x0][0x3a0] ;  /* 0x00007400ff0777ac */ /* 0x000e660008000800 */
[----:B------:R-:W2:Y:S01]  /*15900*/  LDL.LU.64 R12, [R1+0x28] ;  /* 0x00002800010c7983 */ /* 0x000ea20000300a00 */
[----:B------:R-:W1:Y:S03]  /*15910*/  LDCU UR5, c[0x0][0x3a0] ;  /* 0x00007400ff0577ac */ /* 0x000e660008000800 */
[----:B------:R-:W2:Y:S01]  /*15920*/  LDL.LU.64 R10, [R1+0x30] ;  /* 0x00003000010a7983 */ /* 0x000ea20000300a00 */
[----:B------:R-:W1:Y:S03]  /*15930*/  LDCU UR9, c[0x0][0x3a0] ;  /* 0x00007400ff0977ac */ /* 0x000e660008000800 */
[----:B------:R-:W2:Y:S01]  /*15940*/  LDL.LU.64 R8, [R1+0x38] ;  /* 0x0000380001087983 */ /* 0x000ea20000300a00 */
[----:B------:R-:W-:Y:S01]  /*15950*/  IADD3.X R237, PT, PT, R209, UR13, RZ, P5, !PT ;  /* 0x0000000dd1ed7c10 */ /* 0x000fe2000affe4ff */
[----:B------:R-:W1:Y:S01]  /*15960*/  LDCU UR16, c[0x0][0x3a0] ;  /* 0x00007400ff1077ac */ /* 0x000e620008000800 */
[----:B------:R-:W-:Y:S01]  /*15970*/  IADD3 R232, P5, PT, R206, UR30, RZ ;  /* 0x0000001ecee87c10 */ /* 0x000fe2000ffbe0ff */
[----:B------:R-:W-:Y:S01]  /*15980*/  STL.64 [R1+0x590], R150 ;  /* 0x0005909601007387 */ /* 0x000fe20000100a00 */
[----:B------:R-:W-:Y:S01]  /*15990*/  ISETP.GE.U32.AND P4, PT, R4, 0x7ffffebf, PT ;  /* 0x7ffffebf0400780c */ /* 0x000fe20003f86070 */
[----:B------:R-:W-:Y:S01]  /*159a0*/  VIADD R4, R6, 0xfffffefc ;  /* 0xfffffefc06047836 */ /* 0x000fe20000000000 */
[----:B------:R-:W-:Y:S01]  /*159b0*/  IADD3.X R233, PT, PT, R207, UR13, RZ, P5, !PT ;  /* 0x0000000dcfe97c10 */ /* 0x000fe2000affe4ff */
[----:B------:R1:W-:Y:S01]  /*159c0*/  STL.64 [R1+0x588], R142 ;  /* 0x0005888e01007387 */ /* 0x0003e20000100a00 */
[----:B------:R-:W-:Y:S01]  /*159d0*/  IADD3 R228, P5, PT, R204, UR30, RZ ;  /* 0x0000001ecce47c10 */ /* 0x000fe2000ffbe0ff */
[----:B------:R-:W5:Y:S01]  /*159e0*/  LDC R6, c[0x0][0x3a0] ;  /* 0x0000e800ff067b82 */ /* 0x000f620000000800 */
[----:B------:R-:W-:Y:S01]  /*159f0*/  ISETP.GE.U32.AND P2, PT, R4, 0x7ffffebd, PT ;  /* 0x7ffffebd0400780c */ /* 0x000fe20003f46070 */
[----:B------:R-:W-:Y:S01]  /*15a00*/  STL.64 [R1+0x580], R134 ;  /* 0x0005808601007387 */ /* 0x000fe20000100a00 */
[----:B------:R-:W-:Y:S01]  /*15a10*/  IADD3.X R229, PT, PT, R205, UR13, RZ, P5, !PT ;  /* 0x0000000dcde57c10 */ /* 0x000fe2000affe4ff */
[----:B------:R-:W2:Y:S01]  /*15a20*/  LDCU UR19, c[0x0][0x3a0] ;  /* 0x00007400ff1377ac */ /* 0x000ea20008000800 */
[----:B------:R-:W-:Y:S01]  /*15a30*/  IADD3 R224, P5, PT, R202, UR30, RZ ;  /* 0x0000001ecae07c10 */ /* 0x000fe2000ffbe0ff */
[----:B------:R-:W-:Y:S02]  /*15a40*/  STL.64 [R1+0x578], R126 ;  /* 0x0005787e01007387 */ /* 0x000fe40000100a00 */
[----:B------:R-:W5:Y:S01]  /*15a50*/  LDC R4, c[0x0][0x3a0] ;  /* 0x0000e800ff047b82 */ /* 0x000f620000000800 */
[----:B------:R-:W-:Y:S01]  /*15a60*/  IADD3.X R225, PT, PT, R203, UR13, RZ, P5, !PT ;  /* 0x0000000dcbe17c10 */ /* 0x000fe2000affe4ff */
[----:B------:R-:W-:Y:S01]  /*15a70*/  STL.64 [R1+0x570], R118 ;  /* 0x0005707601007387 */ /* 0x000fe20000100a00 */
[----:B------:R-:W-:Y:S01]  /*15a80*/  IADD3 R220, P5, PT, R200, UR30, RZ ;  /* 0x0000001ec8dc7c10 */ /* 0x000fe2000ffbe0ff */
[----:B------:R-:W2:Y:S01]  /*15a90*/  LDCU UR20, c[0x0][0x3a0] ;  /* 0x00007400ff1477ac */ /* 0x000ea20008000800 */
[----:B-1----:R-:W-:Y:S01]  /*15aa0*/  LEA R142, R0, UR10, 0x8 ;  /* 0x0000000a008e7c11 */ /* 0x002fe2000f8e40ff */
[----:B------:R1:W-:Y:S01]  /*15ab0*/  STL.64 [R1+0x568], R110 ;  /* 0x0005686e01007387 */ /* 0x0003e20000100a00 */
[----:B------:R-:W-:Y:S01]  /*15ac0*/  IADD3.X R221, PT, PT, R201, UR13, RZ, P5, !PT ;  /* 0x0000000dc9dd7c10 */ /* 0x000fe2000affe4ff */
[----:B------:R-:W1:Y:S01]  /*15ad0*/  LDCU UR15, c[0x0][0x3a0] ;  /* 0x00007400ff0f77ac */ /* 0x000e620008000800 */
[----:B------:R-:W-:Y:S01]  /*15ae0*/  IADD3 R216, P5, PT, R198, UR30, RZ ;  /* 0x0000001ec6d87c10 */ /* 0x000fe2000ffbe0ff */
[----:B------:R-:W-:Y:S01]  /*15af0*/  STL.64 [R1+0x560], R102 ;  /* 0x0005606601007387 */ /* 0x000fe20000100a00 */
[----:B------:R-:W1:Y:S02]  /*15b00*/  LDCU UR21, c[0x0][0x3a0] ;  /* 0x00007400ff1577ac */ /* 0x000e640008000800 */
[----:B------:R-:W-:Y:S01]  /*15b10*/  IADD3.X R217, PT, PT, R199, UR13, RZ, P5, !PT ;  /* 0x0000000dc7d97c10 */ /* 0x000fe2000affe4ff */
[----:B------:R-:W-:Y:S01]  /*15b20*/  STL.64 [R1+0x558], R94 ;  /* 0x0005585e01007387 */ /* 0x000fe20000100a00 */
[----:B------:R-:W-:Y:S01]  /*15b30*/  IADD3 R212, P5, PT, R246, UR30, RZ ;  /* 0x0000001ef6d47c10 */ /* 0x000fe2000ffbe0ff */
[----:B------:R-:W1:Y:S02]  /*15b40*/  LDCU UR17, c[0x0][0x3a0] ;  /* 0x00007400ff1177ac */ /* 0x000e640008000800 */
[----:B------:R-:W-:Y:S01]  /*15b50*/  STL.64 [R1+0x550], R86 ;  /* 0x0005505601007387 */ /* 0x000fe20000100a00 */
[----:B------:R-:W-:Y:S01]  /*15b60*/  IADD3.X R213, PT, PT, R247, UR13, RZ, P5, !PT ;  /* 0x0000000df7d57c10 */ /* 0x000fe2000affe4ff */
[----:B------:R-:W1:Y:S01]  /*15b70*/  LDCU UR18, c[0x0][0x3a0] ;  /* 0x00007400ff1277ac */ /* 0x000e620008000800 */
[----:B------:R-:W-:Y:S01]  /*15b80*/  IADD3 R208, P5, PT, R248, UR30, RZ ;  /* 0x0000001ef8d07c10 */ /* 0x000fe2000ffbe0ff */
[----:B------:R-:W-:Y:S01]  /*15b90*/  STL.64 [R1+0x548], R78 ;  /* 0x0005484e01007387 */ /* 0x000fe20000100a00 */
[----:B-----5:R-:W-:-:S02]  /*15ba0*/  VIADD R4, R4, 0xfffffefb ;  /* 0xfffffefb04047836 */ /* 0x020fc40000000000 */
[----:B------:R-:W-:Y:S01]  /*15bb0*/  IADD3.X R209, PT, PT, R249, UR13, RZ, P5, !PT ;  /* 0x0000000df9d17c10 */ /* 0x000fe2000affe4ff */
[----:B------:R5:W-:Y:S01]  /*15bc0*/  STL.64 [R1+0x540], R196 ;  /* 0x000540c401007387 */ /* 0x000be20000100a00 */
[----:B------:R-:W-:Y:S01]  /*15bd0*/  IADD3 R206, P5, PT, R250, UR30, RZ ;  /* 0x0000001eface7c10 */ /* 0x000fe2000ffbe0ff */
[----:B------:R-:W1:Y:S01]  /*15be0*/  LDCU UR22, c[0x0][0x3a0] ;  /* 0x00007400ff1677ac */ /* 0x000e620008000800 */
[----:B------:R-:W-:Y:S02]  /*15bf0*/  BAR.SYNC.DEFER_BLOCKING 0x0 ;  /* 0x0000000000007b1d */ /* 0x000fe40000010000 */
[----:B------:R-:W-:-:S04]  /*15c00*/  IADD3.X R207, PT, PT, R251, UR13, RZ, P5, !PT ;  /* 0x0000000dfbcf7c10 */ /* 0x000fc8000affe4ff */
[----:B------:R-:W-:Y:S01]  /*15c10*/  @!PT LDS RZ, [RZ] ;  /* 0x00000000fffff984 */ /* 0x000fe20000000800 */
[----:B------:R-:W-:Y:S01]  /*15c20*/  @!PT LDS RZ, [RZ] ;  /* 0x00000000fffff984 */ /* 0x000fe20000000800 */
[----:B------:R-:W-:Y:S01]  /*15c30*/  @!PT LDS RZ, [RZ] ;  /* 0x00000000fffff984 */ /* 0x000fe20000000800 */
[----:B------:R-:W-:Y:S01]  /*15c40*/  LDGSTS.E [R142+0x50000], desc[UR28][R240.64], !P3 ;  /* 0x50000000f08e7fae */ /* 0x000fe2000d9a101c */
[----:B------:R-:W-:Y:S02]  /*15c50*/  ISETP.GE.U32.AND P3, PT, R5, 0x7ffffebe, PT ;  /* 0x7ffffebe0500780c */ /* 0x000fe40003f66070 */
[----:B------:R-:W1:Y:S01]  /*15c60*/  LDC R5, c[0x0][0x3a0] ;  /* 0x0000e800ff057b82 */ /* 0x000e620000000800 */
[----:B------:R-:W-:Y:S01]  /*15c70*/  LDGSTS.E [R142+0x50004], desc[UR28][R236.64], !P4 ;  /* 0x50004000ec8e7fae */ /* 0x000fe2000e1a101c */
[----:B------:R-:W-:Y:S01]  /*15c80*/  ISETP.GE.U32.AND P4, PT, R4, 0x7ffffebc, PT ;  /* 0x7ffffebc0400780c */ /* 0x000fe20003f86070 */
[----:B------:R-:W-:-:S05]  /*15c90*/  VIADD R4, R6, 0xfffffef9 ;  /* 0xfffffef906047836 */ /* 0x000fca0000000000 */
[----:B------:R-:W5:Y:S03]  /*15ca0*/  LDC R6, c[0x0][0x3a0] ;  /* 0x0000e800ff067b82 */ /* 0x000f660000000800 */
[----:B------:R-:W-:Y:S04]  /*15cb0*/  LDGSTS.E [R142+0x50008], desc[UR28][R232.64], !P3 ;  /* 0x50008000e88e7fae */ /* 0x000fe8000d9a101c */
[----:B------:R-:W-:Y:S01]  /*15cc0*/  LDGSTS.E [R142+0x5000c], desc[UR28][R228.64], !P2 ;  /* 0x5000c000e48e7fae */ /* 0x000fe2000d1a101c */
[----:B------:R-:W-:Y:S02]  /*15cd0*/  ISETP.GE.U32.AND P2, PT, R4, 0x7ffffeba, PT ;  /* 0x7ffffeba0400780c */ /* 0x000fe40003f46070 */
[----:B------:R-:W5:Y:S01]  /*15ce0*/  LDC R4, c[0x0][0x3a0] ;  /* 0x0000e800ff047b82 */ /* 0x000f620000000800 */
[----:B------:R-:W-:Y:S01]  /*15cf0*/  LDGSTS.E [R142+0x50010], desc[UR28][R224.64], !P4 ;  /* 0x50010000e08e7fae */ /* 0x000fe2000e1a101c */
[----:B-1----:R-:W-:-:S05]  /*15d00*/  VIADD R5, R5, 0xfffffefa ;  /* 0xfffffefa05057836 */ /* 0x002fca0000000000 */
[----:B------:R-:W-:Y:S02]  /*15d10*/  ISETP.GE.U32.AND P3, PT, R5, 0x7ffffebb, PT ;  /* 0x7ffffebb0500780c */ /* 0x000fe40003f66070 */
[----:B------:R-:W1:Y:S01]  /*15d20*/  LDC R5, c[0x0][0x3a0] ;  /* 0x0000e800ff057b82 */ /* 0x000e620000000800 */
[----:B-----5:R-:W-:-:S10]  /*15d30*/  VIADD R4, R4, 0xfffffef8 ;  /* 0xfffffef804047836 */ /* 0x020fd40000000000 */
[----:B------:R-:W-:Y:S01]  /*15d40*/  LDGSTS.E [R142+0x50014], desc[UR28][R220.64], !P3 ;  /* 0x50014000dc8e7fae */ /* 0x000fe2000d9a101c */
[----:B------:R-:W-:Y:S01]  /*15d50*/  ISETP.GE.U32.AND P4, PT, R4, 0x7ffffeb9, PT ;  /* 0x7ffffeb90400780c */ /* 0x000fe20003f86070 */
[----:B------:R-:W-:Y:S02]  /*15d60*/  VIADD R4, R6, 0xfffffef6 ;  /* 0xfffffef606047836 */ /* 0x000fe40000000000 */
[----:B------:R-:W-:Y:S01]  /*15d70*/  LDGSTS.E [R142+0x50018], desc[UR28][R216.64], !P2 ;  /* 0x50018000d88e7fae */ /* 0x000fe2000d1a101c */
[----:B------:R-:W5:Y:S02]  /*15d80*/  LDC R6, c[0x0][0x3a0] ;  /* 0x0000e800ff067b82 */ /* 0x000f640000000800 */
[----:B------:R-:W-:Y:S01]  /*15d90*/  ISETP.GE.U32.AND P2, PT, R4, 0x7ffffeb7, PT ;  /* 0x7ffffeb70400780c */ /* 0x000fe20003f46070 */
[----:B-1----:R-:W-:-:S05]  /*15da0*/  VIADD R5, R5, 0xfffffef7 ;  /* 0xfffffef705057836 */ /* 0x002fca0000000000 */
[----:B------:R-:W1:Y:S01]  /*15db0*/  LDC R4, c[0x0][0x3a0] ;  /* 0x0000e800ff047b82 */ /* 0x000e620000000800 */
[----:B------:R-:W-:Y:S01]  /*15dc0*/  ISETP.GE.U32.AND P3, PT, R5, 0x7ffffeb8, PT ;  /* 0x7ffffeb80500780c */ /* 0x000fe20003f66070 */
[----:B------:R-:W-:Y:S06]  /*15dd0*/  LDGSTS.E [R142+0x5001c], desc[UR28][R212.64], !P4 ;  /* 0x5001c000d48e7fae */ /* 0x000fec000e1a101c */
[----:B------:R-:W5:Y:S06]  /*15de0*/  LDC R5, c[0x0][0x3a0] ;  /* 0x0000e800ff057b82 */ /* 0x000f6c0000000800 */
[----:B------:R-:W-:Y:S04]  /*15df0*/  LDGSTS.E [R142+0x50020], desc[UR28][R208.64], !P3 ;  /* 0x50020000d08e7fae */ /* 0x000fe8000d9a101c */
[----:B------:R-:W-:Y:S01]  /*15e00*/  LDGSTS.E [R142+0x50024], desc[UR28][R206.64], !P2 ;  /* 0x50024000ce8e7fae */ /* 0x000fe2000d1a101c */
[----:B-1----:R-:W-:-:S05]  /*15e10*/  VIADD R4, R4, 0xfffffef5 ;  /* 0xfffffef504047836 */ /* 0x002fca0000000000 */
[----:B------:R-:W-:Y:S01]  /*15e20*/  ISETP.GE.U32.AND P4, PT, R4, 0x7ffffeb6, PT ;  /* 0x7ffffeb60400780c */ /* 0x000fe20003f86070 */
[----:B-----5:R-:W-:Y:S02]  /*15e30*/  VIADD R4, R6, 0xfffffef3 ;  /* 0xfffffef306047836 */ /* 0x020fe40000000000 */
[----:B------:R-:W-:Y:S01]  /*15e40*/  VIADD R5, R5, 0xfffffef4 ;  /* 0xfffffef405057836 */ /* 0x000fe20000000000 */
[----:B------:R-:W1:Y:S02]  /*15e50*/  LDC R6, c[0x0][0x3a0] ;  /* 0x0000e800ff067b82 */ /* 0x000e640000000800 */
[----:B------:R-:W-:Y:S02]  /*15e60*/  ISETP.GE.U32.AND P2, PT, R4, 0x7ffffeb4, PT ;  /* 0x7ffffeb40400780c */ /* 0x000fe40003f46070 */
[----:B------:R-:W-:-:S04]  /*15e70*/  ISETP.GE.U32.AND P3, PT, R5, 0x7ffffeb5, PT ;  /* 0x7ffffeb50500780c */ /* 0x000fc80003f66070 */
[----:B------:R-:W5:Y:S08]  /*15e80*/  LDC R4, c[0x0][0x3a0] ;  /* 0x0000e800ff047b82 */ /* 0x000f700000000800 */
[----:B------:R-:W1:Y:S01]  /*15e90*/  LDC R5, c[0x0][0x3a0] ;  /* 0x0000e800ff057b82 */ /* 0x000e620000000800 */
[----:B-----5:R-:W-:Y:S02]  /*15ea0*/  VIADD R4, R4, 0xfffffef2 ;  /* 0xfffffef204047836 */ /* 0x020fe40000000000 */
[----:B-1----:R-:W-:Y:S01]  /*15eb0*/  VIADD R5, R5, 0xfffffef1 ;  /* 0xfffffef105057836 */ /* 0x002fe20000000000 */
[----:B--2---:R-:W-:-:S04]  /*15ec0*/  IADD3 R202, P5, PT, R18, UR30, RZ ;  /* 0x0000001e12ca7c10 */ /* 0x004fc8000ffbe0ff */
[----:B------:R-:W-:Y:S02]  /*15ed0*/  IADD3.X R203, PT, PT, R19, UR13, RZ, P5, !PT ;  /* 0x0000000d13cb7c10 */ /* 0x000fe4000affe4ff */
[----:B----4-:R-:W-:-:S03]  /*15ee0*/  IADD3 R198, P5, PT, R16, UR30, RZ ;  /* 0x0000001e10c67c10 */ /* 0x010fc6000ffbe0ff */
[----:B------:R-:W-:Y:S01]  /*15ef0*/  LDGSTS.E [R142+0x50028], desc[UR28][R202.64], !P4 ;  /* 0x50028000ca8e7fae */ /* 0x000fe2000e1a101c */
[----:B------:R-:W-:Y:S02]  /*15f00*/  IADD3.X R199, PT, PT, R17, UR13, RZ, P5, !PT ;  /* 0x0000000d11c77c10 */ /* 0x000fe4000affe4ff */
[----:B---3--:R-:W-:Y:S02]  /*15f10*/  IADD3 R64, P5, PT, R14, UR30, RZ ;  /* 0x0000001e0e407c10 */ /* 0x008fe4000ffbe0ff */
[----:B------:R-:W-:Y:S01]  /*15f20*/  ISETP.GE.U32.AND P4, PT, R4, 0x7ffffeb3, PT ;  /* 0x7ffffeb30400780c */ /* 0x000fe20003f86070 */
[----:B------:R-:W-:Y:S01]  /*15f30*/  VIADD R4, R6, 0xfffffef0 ;  /* 0xfffffef006047836 */ /* 0x000fe20000000000 */
[----:B------:R-:W-:Y:S01]  /*15f40*/  IADD3.X R65, PT, PT, R15, UR13, RZ, P5, !PT ;  /* 0x0000000d0f417c10 */ /* 0x000fe2000affe4ff */
[----:B------:R-:W-:Y:S01]  /*15f50*/  LDGSTS.E [R142+0x5002c], desc[UR28][R198.64], !P3 ;  /* 0x5002c000c68e7fae */ /* 0x000fe2000d9a101c */
[----:B------:R-:W-:Y:S01]  /*15f60*/  IADD3 R60, P5, PT, R12, UR30, RZ ;  /* 0x0000001e0c3c7c10 */ /* 0x000fe2000ffbe0ff */
[----:B------:R-:W1:Y:S01]  /*15f70*/  LDC R6, c[0x0][0x3a0] ;  /* 0x0000e800ff067b82 */ /* 0x000e620000000800 */
[----:B------:R-:W-:Y:S01]  /*15f80*/  ISETP.GE.U32.AND P3, PT, R5, 0x7ffffeb2, PT ;  /* 0x7ffffeb20500780c */ /* 0x000fe20003f66070 */
[----:B------:R-:W2:Y:S01]  /*15f90*/  LDL.LU.64 R14, [R1+0x50] ;  /* 0x00005000010e7983 */ /* 0x000ea20000300a00 */
[----:B------:R-:W-:-:S02]  /*15fa0*/  IADD3.X R61, PT, PT, R13, UR13, RZ, P5, !PT ;  /* 0x0000000d0d3d7c10 */ /* 0x000fc4000affe4ff */
[----:B------:R-:W-:Y:S01]  /*15fb0*/  IADD3 R56, P5, PT, R10, UR30, RZ ;  /* 0x0000001e0a387c10 */ /* 0x000fe2000ffbe0ff */
[----:B------:R-:W3:Y:S02]  /*15fc0*/  LDL.LU.64 R12, [R1+0x58] ;  /* 0x00005800010c7983 */ /* 0x000ee40000300a00 */
[----:B------:R-:W4:Y:S01]  /*15fd0*/  LDC R5, c[0x0][0x3a0] ;  /* 0x0000e800ff057b82 */ /* 0x000f220000000800 */
[----:B------:R-:W-:Y:S01]  /*15fe0*/  IADD3.X R57, PT, PT, R11, UR13, RZ, P5, !PT ;  /* 0x0000000d0b397c10 */ /* 0x000fe2000affe4ff */
[----:B------:R-:W-:Y:S01]  /*15ff0*/  LDGSTS.E [R142+0x50030], desc[UR28][R64.64], !P2 ;  /* 0x50030000408e7fae */ /* 0x000fe2000d1a101c */
[----:B------:R-:W-:Y:S02]  /*16000*/  IADD3 R52, P5, PT, R8, UR30, RZ ;  /* 0x0000001e08347c10 */ /* 0x000fe4000ffbe0ff */
[----:B------:R-:W-:Y:S01]  /*16010*/  ISETP.GE.U32.AND P2, PT, R4, 0x7ffffeb1, PT ;  /* 0x7ffffeb10400780c */ /* 0x000fe20003f46070 */
[----:B------:R-:W5:Y:S01]  /*16020*/  LDL.LU.64 R10, [R1+0x68] ;  /* 0x00006800010a7983 */ /* 0x000f620000300a00 */
[----:B------:R-:W-:Y:S01]  /*16030*/  IADD3.X R53, PT, PT, R9, UR13, RZ, P5, !PT ;  /* 0x0000000d09357c10 */ /* 0x000fe2000affe4ff */
[----:B------:R-:W1:Y:S02]  /*16040*/  LDC R4, c[0x0][0x3a0] ;  /* 0x0000e800ff047b82 */ /* 0x000e640000000800 */
[----:B------:R-:W5:Y:S04]  /*16050*/  LDL.LU.64 R18, [R1+0x70] ;  /* 0x0000700001127983 */ /* 0x000f680000300a00 */
[----:B------:R-:W5:Y:S04]  /*16060*/  LDL.LU.64 R16, [R1+0x78] ;  /* 0x0000780001107983 */ /* 0x000f680000300a00 */
[----:B------:R-:W5:Y:S04]  /*16070*/  LDL.LU.64 R8, [R1+0x90] ;  /* 0x0000900001087983 */ /* 0x000f680000300a00 */
[----:B------:R-:W-:Y:S04]  /*16080*/  LDGSTS.E [R142+0x50034], desc[UR28][R60.64], !P4 ;  /* 0x500340003c8e7fae */ /* 0x000fe8000e1a101c */
[----:B------:R-:W-:Y:S01]  /*16090*/  LDGSTS.E [R142+0x50038], desc[UR28][R56.64], !P3 ;  /* 0x50038000388e7fae */ /* 0x000fe2000d9a101c */
[----:B------:R-:W-:-:S03]  /*160a0*/  UIADD3 UR4, UPT, UPT, UR4, -0x11f, URZ ;  /* 0xfffffee104047890 */ /* 0x000fc6000fffe0ff */
[----:B------:R-:W-:Y:S01]  /*160b0*/  LDGSTS.E [R142+0x5003c], desc[UR28][R52.64], !P2 ;  /* 0x5003c000348e7fae */ /* 0x000fe2000d1a101c */
[----:B-1----:R-:W-:-:S05]  /*160c0*/  VIADD R4, R4, 0xfffffee6 ;  /* 0xfffffee604047836 */ /* 0x002fca0000000000 */
[----:B------:R-:W-:Y:S01]  /*160d0*/  ISETP.GE.U32.AND P3, PT, R4, 0x7ffffea7, PT ;  /* 0x7ffffea70400780c */ /* 0x000fe20003f66070 */
[----:B----4-:R-:W-:-:S05]  /*160e0*/  VIADD R4, R5, 0xfffffee7 ;  /* 0xfffffee705047836 */ /* 0x010fca0000000000 */
[----:B------:R-:W-:Y:S01]  /*160f0*/  ISETP.GE.U32.AND P4, PT, R4, 0x7ffffea8, PT ;  /* 0x7ffffea80400780c */ /* 0x000fe20003f86070 */
[----:B------:R-:W-:Y:S01]  /*16100*/  VIADD R4, R6, 0xfffffee0 ;  /* 0xfffffee006047836 */ /* 0x000fe20000000000 */
[----:B------:R-:W-:Y:S02]  /*16110*/  UIADD3 UR7, UPT, UPT, UR7, -0x11b, URZ ;  /* 0xfffffee507077890 */ /* 0x000fe4000fffe0ff */
[----:B------:R-:W-:Y:S02]  /*16120*/  UISETP.GE.U32.AND UP4, UPT, UR4, 0x7ffffea2, UPT ;  /* 0x7ffffea20400788c */ /* 0x000fe4000bf86070 */
[----:B------:R-:W-:Y:S01]  /*16130*/  ISETP.GE.U32.AND P2, PT, R4, 0x7ffffea1, PT ;  /* 0x7ffffea10400780c */ /* 0x000fe20003f46070 */
[----:B------:R-:W-:Y:S01]  /*16140*/  VIADD R4, R7, 0xfffffee2 ;  /* 0xfffffee207047836 */ /* 0x000fe20000000000 */
[----:B------:R-:W-:Y:S01]  /*16150*/  UISETP.GE.U32.AND UP2, UPT, UR7, 0x7ffffea6, UPT ;  /* 0x7ffffea60700788c */ /* 0x000fe2000bf46070 */
[----:B------:R-:W1:Y:S01]  /*16160*/  LDC R7, c[0x0][0x3a0] ;  /* 0x0000e800ff077b82 */ /* 0x000e620000000800 */
[----:B------:R-:W-:-:S02]  /*16170*/  USEL UR7, URZ, 0x1fffe, UP4 ;  /* 0x0001fffeff077887 */ /* 0x000fc4000a000000 */
[----:B------:R-:W-:Y:S01]  /*16180*/  ISETP.GE.U32.AND P5, PT, R4, 0x7ffffea3, PT ;  /* 0x7ffffea30400780c */ /* 0x000fe20003fa6070 */
[----:B------:R-:W-:Y:S01]  /*16190*/  UIADD3 UR5, UPT, UPT, UR5, -0x11d, URZ ;  /* 0xfffffee305057890 */ /* 0x000fe2000fffe0ff */
[----:B------:R-:W-:-:S03]  /*161a0*/  SEL R4, RZ, 0x1, P2 ;  /* 0x00000001ff047807 */ /* 0x000fc60001000000 */
[----:B------:R-:W-:Y:S02]  /*161b0*/  UISETP.GE.U32.AND UP3, UPT, UR5, 0x7ffffea4, UPT ;  /* 0x7ffffea40500788c */ /* 0x000fe4000bf66070 */
[----:B------:R-:W-:Y:S02]  /*161c0*/  VIADD R4, R4, UR7 ;  /* 0x0000000704047c36 */ /* 0x000fe40008000000 */
[----:B------:R-:W-:Y:S01]  /*161d0*/  USEL UR7, URZ, 0x7fff8, UP3 ;  /* 0x0007fff8ff077887 */ /* 0x000fe20009800000 */
[----:B------:R-:W-:Y:S02]  /*161e0*/  SEL R5, RZ, 0x4, P5 ;  /* 0x00000004ff057807 */ /* 0x000fe40002800000 */
[----:B------:R-:W-:-:S04]  /*161f0*/  LOP3.LUT R4, R4, 0x3, RZ, 0xc0, !PT ;  /* 0x0000000304047812 */ /* 0x000fc800078ec0ff */
[----:B------:R-:W-:Y:S02]  /*16200*/  IADD3 R6, PT, PT, R4, UR7, R5 ;  /* 0x0000000704067c10 */ /* 0x000fe4000fffe005 */
[----:B------:R-:W-:Y:S01]  /*16210*/  SEL R4, RZ, 0x7fff8, P4 ;  /* 0x0007fff8ff047807 */ /* 0x000fe20002000000 */
[----:B------:R-:W-:-:S04]  /*16220*/  UIADD3 UR9, UPT, UPT, UR9, -0x11c, URZ ;  /* 0xfffffee409097890 */ /* 0x000fc8000fffe0ff */
[----:B------:R-:W-:Y:S02]  /*16230*/  UISETP.GE.U32.AND UP1, UPT, UR9, 0x7ffffea5, UPT ;  /* 0x7ffffea50900788c */ /* 0x000fe4000bf26070 */
[----:B------:R-:W-:Y:S02]  /*16240*/  USEL UR5, URZ, 0x1fffe, UP2 ;  /* 0x0001fffeff057887 */ /* 0x000fe40009000000 */
[----:B------:R-:W-:-:S03]  /*16250*/  USEL UR4, URZ, 0x1, UP1 ;  /* 0x00000001ff047887 */ /* 0x000fc60008800000 */
[----:B------:R-:W4:Y:S01]  /*16260*/  LDCU UR9, c[0x0][0x3a0] ;  /* 0x00007400ff0977ac */ /* 0x000f220008000800 */
[----:B------:R-:W-:Y:S01]  /*16270*/  UIADD3 UR4, UPT, UPT, UR4, UR5, URZ ;  /* 0x0000000504047290 */ /* 0x000fe2000fffe0ff */
[----:B------:R-:W-:-:S03]  /*16280*/  SEL R5, RZ, 0x4, P3 ;  /* 0x00000004ff057807 */ /* 0x000fc60001800000 */
[----:B------:R-:W-:Y:S02]  /*16290*/  ULOP3.LUT UR4, UR4, 0x3, URZ, 0xc0, !UPT ;  /* 0x0000000304047892 */ /* 0x000fe4000f8ec0ff */
[----:B------:R-:W-:Y:S02]  /*162a0*/  UIADD3 UR16, UPT, UPT, UR16, -0x114, URZ ;  /* 0xfffffeec10107890 */ /* 0x000fe4000fffe0ff */
[----:B------:R-:W-:Y:S02]  /*162b0*/  UIADD3 UR5, UPT, UPT, UR20, -0x118, URZ ;  /* 0xfffffee814057890 */ /* 0x000fe4000fffe0ff */
[----:B------:R-:W-:Y:S01]  /*162c0*/  IADD3 R5, PT, PT, R4, UR4, R5 ;  /* 0x0000000404057c10 */ /* 0x000fe2000fffe005 */
[----:B------:R-:W-:Y:S02]  /*162d0*/  UIADD3 UR4, UPT, UPT, UR19, -0x117, URZ ;  /* 0xfffffee913047890 */ /* 0x000fe4000fffe0ff */
[----:B------:R-:W-:Y:S02]  /*162e0*/  UISETP.GE.U32.AND UP6, UPT, UR16, 0x7ffffead, UPT ;  /* 0x7ffffead1000788c */ /* 0x000fe4000bfc6070 */
[----:B----4-:R-:W-:-:S02]  /*162f0*/  UIADD3 UR9, UPT, UPT, UR9, -0x116, URZ ;  /* 0xfffffeea09097890 */ /* 0x010fc4000fffe0ff */
[----:B------:R-:W-:Y:S02]  /*16300*/  UISETP.GE.U32.AND UP4, UPT, UR5, 0x7ffffea9, UPT ;  /* 0x7ffffea90500788c */ /* 0x000fe4000bf86070 */
[----:B------:R-:W-:Y:S02]  /*16310*/  UISETP.GE.U32.AND UP5, UPT, UR4, 0x7ffffeaa, UPT ;  /* 0x7ffffeaa0400788c */ /* 0x000fe4000bfa6070 */
[----:B------:R-:W-:Y:S02]  /*16320*/  USEL UR5, URZ, 0x1, UP6 ;  /* 0x00000001ff057887 */ /* 0x000fe4000b000000 */
[----:B------:R-:W-:Y:S02]  /*16330*/  UIADD3 UR15, UPT, UPT, UR15, -0x113, URZ ;  /* 0xfffffeed0f0f7890 */ /* 0x000fe4000fffe0ff */
[----:B------:R-:W-:Y:S02]  /*16340*/  UISETP.GE.U32.AND UP6, UPT, UR9, 0x7ffffeab, UPT ;  /* 0x7ffffeab0900788c */ /* 0x000fe4000bfc6070 */
[----:B------:R-:W-:-:S02]  /*16350*/  UIADD3 UR7, UPT, UPT, UR21, -0x115, URZ ;  /* 0xfffffeeb15077890 */ /* 0x000fc4000fffe0ff */
[----:B------:R-:W-:Y:S02]  /*16360*/  USEL UR4, URZ, 0x1, UP4 ;  /* 0x00000001ff047887 */ /* 0x000fe4000a000000 */
[----:B------:R-:W-:Y:S02]  /*16370*/  USEL UR9, URZ, 0x1fffe, UP5 ;  /* 0x0001fffeff097887 */ /* 0x000fe4000a800000 */
[----:B------:R-:W-:Y:S02]  /*16380*/  UISETP.GE.U32.AND UP1, UPT, UR15, 0x7ffffeae, UPT ;  /* 0x7ffffeae0f00788c */ /* 0x000fe4000bf26070 */
[----:B------:R-:W-:Y:S02]  /*16390*/  UISETP.GE.U32.AND UP4, UPT, UR7, 0x7ffffeac, UPT ;  /* 0x7ffffeac0700788c */ /* 0x000fe4000bf86070 */
[----:B------:R-:W-:Y:S01]  /*163a0*/  UIADD3 UR4, UPT, UPT, UR4, UR9, URZ ;  /* 0x0000000904047290 */ /* 0x000fe2000fffe0ff */
[----:B--2---:R-:W-:Y:S01]  /*163b0*/  IADD3 R50, P4, PT, R14, UR30, RZ ;  /* 0x0000001e0e327c10 */ /* 0x004fe2000ff9e0ff */
[----:B------:R-:W-:Y:S01]  /*163c0*/  UIADD3 UR17, UPT, UPT, UR17, -0x111, URZ ;  /* 0xfffffeef11117890 */ /* 0x000fe2000fffe0ff */
[----:B---3--:R-:W-:Y:S01]  /*163d0*/  IADD3 R48, P6, PT, R12, UR30, RZ ;  /* 0x0000001e0c307c10 */ /* 0x008fe2000ffde0ff */
[----:B------:R-:W-:Y:S01]  /*163e0*/  UIADD3 UR18, UPT, UPT, UR18, -0x112, URZ ;  /* 0xfffffeee12127890 */ /* 0x000fe2000fffe0ff */
[----:B------:R-:W-:Y:S01]  /*163f0*/  IADD3.X R51, PT, PT, R15, UR13, RZ, P4, !PT ;  /* 0x0000000d0f337c10 */ /* 0x000fe2000a7fe4ff */
[----:B------:R-:W2:Y:S01]  /*16400*/  LDCU UR21, c[0x0][0x3a0] ;  /* 0x00007400ff1577ac */ /* 0x000ea20008000800 */
[----:B------:R-:W3:Y:S01]  /*16410*/  LDL.LU.64 R14, [R1+0xa0] ;  /* 0x0000a000010e7983 */ /* 0x000ee20000300a00 */
[----:B------:R-:W-:-:S02]  /*16420*/  IADD3.X R49, PT, PT, R13, UR13, RZ, P6, !PT ;  /* 0x0000000d0d317c10 */ /* 0x000fc4000b7fe4ff */
[----:B------:R-:W-:Y:S01]  /*16430*/  LOP3.LUT R4, R6, 0xf, RZ, 0xc0, !PT ;  /* 0x0000000f06047812 */ /* 0x000fe200078ec0ff */
[----:B------:R-:W4:Y:S01]  /*16440*/  LDL.64 R12, [R1+0xa8] ;  /* 0x0000a800010c7983 */ /* 0x000f220000100a00 */
[----:B------:R-:W-:Y:S02]  /*16450*/  USEL UR7, URZ, 0x1fffe, UP1 ;  /* 0x0001fffeff077887 */ /* 0x000fe40008800000 */
[----:B------:R-:W-:Y:S02]  /*16460*/  USEL UR9, URZ, 0x4, UP6 ;  /* 0x00000004ff097887 */ /* 0x000fe4000b000000 */
[----:B------:R-:W-:Y:S02]  /*16470*/  USEL UR15, URZ, 0x7fff8, UP4 ;  /* 0x0007fff8ff0f7887 */ /* 0x000fe4000a000000 */
[----:B------:R-:W-:Y:S02]  /*16480*/  ULOP3.LUT UR16, UR4, 0x3, URZ, 0xc0, !UPT ;  /* 0x0000000304107892 */ /* 0x000fe4000f8ec0ff */
[----:B------:R-:W-:-:S02]  /*16490*/  UISETP.GE.U32.AND UP2, UPT, UR18, 0x7ffffeaf, UPT ;  /* 0x7ffffeaf1200788c */ /* 0x000fc4000bf46070 */
[----:B------:R-:W-:Y:S01]  /*164a0*/  UISETP.GE.U32.AND UP3, UPT, UR17, 0x7ffffeb0, UPT ;  /* 0x7ffffeb01100788c */ /* 0x000fe2000bf66070 */
[----:B-----5:R-:W-:Y:S01]  /*164b0*/  IADD3 R46, P6, PT, R10, UR30, RZ ;  /* 0x0000001e0a2e7c10 */ /* 0x020fe2000ffde0ff */
[----:B------:R-:W-:Y:S01]  /*164c0*/  UIADD3 UR7, UPT, UPT, UR5, UR7, URZ ;  /* 0x0000000705077290 */ /* 0x000fe2000fffe0ff */
[----:B------:R-:W5:Y:S01]  /*164d0*/  LDC R6, c[0x0][0x3a0] ;  /* 0x0000e800ff067b82 */ /* 0x000f620000000800 */
[----:B------:R-:W-:Y:S02]  /*164e0*/  UIADD3 UR9, UPT, UPT, UR16, UR15, UR9 ;  /* 0x0000000f10097290 */ /* 0x000fe4000fffe009 */
[----:B------:R-:W-:Y:S02]  /*164f0*/  USEL UR4, URZ, 0x4, UP2 ;  /* 0x00000004ff047887 */ /* 0x000fe40009000000 */
[----:B------:R-:W-:Y:S02]  /*16500*/  USEL UR5, URZ, 0x7fff8, UP3 ;  /* 0x0007fff8ff057887 */ /* 0x000fe40009800000 */
[----:B------:R-:W-:-:S02]  /*16510*/  ULOP3.LUT UR7, UR7, 0x3, URZ, 0xc0, !UPT ;  /* 0x0000000307077892 */ /* 0x000fc4000f8ec0ff */
[----:B------:R-:W-:Y:S01]  /*16520*/  USHF.L.U32 UR9, UR9, 0x8, URZ ;  /* 0x0000000809097899 */ /* 0x000fe200080006ff */
[----:B------:R-:W-:Y:S01]  /*16530*/  IMAD R4, R5, 0x10, R4 ;  /* 0x0000001005047824 */ /* 0x000fe200078e0204 */
[----:B------:R-:W-:Y:S02]  /*16540*/  UIADD3 UR4, UPT, UPT, UR7, UR5, UR4 ;  /* 0x0000000507047290 */ /* 0x000fe4000fffe004 */
[----:B------:R-:W-:Y:S02]  /*16550*/  ULOP3.LUT UR5, UR9, 0xf00, URZ, 0xe2, !UPT ;  /* 0x00000f0009057892 */ /* 0x000fe4000f8ee2ff */
[----:B------:R-:W-:Y:S01]  /*16560*/  LOP3.LUT R4, R4, 0xff, RZ, 0xc0, !PT ;  /* 0x000000ff04047812 */ /* 0x000fe200078ec0ff */
[----:B------:R-:W1:Y:S01]  /*16570*/  LDCU UR20, c[0x0][0x3a0] ;  /* 0x00007400ff1477ac */ /* 0x000e620008000800 */
[----:B------:R-:W-:Y:S01]  /*16580*/  ULEA UR4, UR4, UR5, 0xc ;  /* 0x0000000504047291 */ /* 0x000fe2000f8e60ff */
[----:B------:R-:W-:Y:S01]  /*16590*/  IADD3.X R47, PT, PT, R11, UR13, RZ, P6, !PT ;  /* 0x0000000d0b2f7c10 */ /* 0x000fe2000b7fe4ff */
[----:B------:R-:W1:Y:S04]  /*165a0*/  LDCU UR15, c[0x0][0x3a0] ;  /* 0x00007400ff0f77ac */ /* 0x000e680008000800 */
[----:B------:R-:W-:Y:S01]  /*165b0*/  VIADD R4, R4, UR4 ;  /* 0x0000000404047c36 */ /* 0x000fe20008000000 */
[----:B------:R-:W2:Y:S01]  /*165c0*/  LDL.LU.64 R10, [R1+0xb8] ;  /* 0x0000b800010a7983 */ /* 0x000ea20000300a00 */
[----:B------:R-:W1:Y:S03]  /*165d0*/  LDCU UR5, c[0x0][0x3a0] ;  /* 0x00007400ff0577ac */ /* 0x000e660008000800 */
[----:B------:R-:W-:Y:S01]  /*165e0*/  LOP3.LUT R4, R4, 0xffff, RZ, 0xc0, !PT ;  /* 0x0000ffff04047812 */ /* 0x000fe200078ec0ff */
[----:B------:R-:W1:Y:S03]  /*165f0*/  LDCU UR4, c[0x0][0x3a0] ;  /* 0x00007400ff0477ac */ /* 0x000e660008000800 */
[--C-:B------:R-:W-:Y:S01]  /*16600*/  SHF.R.U32.HI R5, RZ, 0xf, R4.reuse ;  /* 0x0000000fff057819 */ /* 0x100fe20000011604 */
[----:B------:R-:W1:Y:S03]  /*16610*/  LDCU UR19, c[0x0][0x3a0] ;  /* 0x00007400ff1377ac */ /* 0x000e660008000800 */
[----:B------:R-:W-:Y:S01]  /*16620*/  LOP3.LUT P3, RZ, R5, 0x1, RZ, 0xc0, !PT ;  /* 0x0000000105ff7812 */ /* 0x000fe2000786c0ff */
[----:B------:R-:W1:Y:S01]  /*16630*/  LDCU UR16, c[0x0][0x3a0] ;  /* 0x00007400ff1077ac */ /* 0x000e620008000800 */
[----:B------:R-:W-:Y:S01]  /*16640*/  SHF.R.U32.HI R5, RZ, 0xe, R4 ;  /* 0x0000000eff057819 */ /* 0x000fe20000011604 */
[----:B------:R-:W1:Y:S03]  /*16650*/  LDCU UR18, c[0x0][0x3a0] ;  /* 0x00007400ff1277ac */ /* 0x000e660008000800 */
[----:B------:R-:W-:-:S02]  /*16660*/  LOP3.LUT P5, RZ, R5, 0x1, RZ, 0xc0, !PT ;  /* 0x0000000105ff7812 */ /* 0x000fc400078ac0ff */
[----:B------:R-:W-:Y:S01]  /*16670*/  SHF.R.U32.HI R5, RZ, 0xd, R4 ;  /* 0x0000000dff057819 */ /* 0x000fe20000011604 */
[----:B------:R-:W1:Y:S03]  /*16680*/  LDCU UR17, c[0x0][0x3a0] ;  /* 0x00007400ff1177ac */ /* 0x000e660008000800 */
[----:B------:R-:W-:Y:S01]  /*16690*/  LOP3.LUT P4, RZ, R5, 0x1, RZ, 0xc0, !PT ;  /* 0x0000000105ff7812 */ /* 0x000fe2000788c0ff */
[----:B------:R-:W-:Y:S01]  /*166a0*/  LDGSTS.E [R142+0x50040], desc[UR28][R50.64], P3 ;  /* 0x50040000328e7fae */ /* 0x000fe200099a101c */
[----:B------:R-:W-:Y:S01]  /*166b0*/  IADD3 R42, P6, PT, R16, UR30, RZ ;  /* 0x0000001e102a7c10 */ /* 0x000fe2000ffde0ff */
[----:B------:R-:W1:Y:S04]  /*166c0*/  LDCU UR9, c[0x0][0x3a0] ;  /* 0x00007400ff0977ac */ /* 0x000e680008000800 */
[----:B------:R-:W-:Y:S01]  /*166d0*/  LDGSTS.E [R142+0x50044], desc[UR28][R48.64], P5 ;  /* 0x50044000308e7fae */ /* 0x000fe2000a9a101c */
[----:B------:R-:W-:Y:S01]  /*166e0*/  IADD3.X R43, PT, PT, R17, UR13, RZ, P6, !PT ;  /* 0x0000000d112b7c10 */ /* 0x000fe2000b7fe4ff */
[----:B------:R-:W1:Y:S01]  /*166f0*/  LDCU UR7, c[0x0][0x3a0] ;  /* 0x00007400ff0777ac */ /* 0x000e620008000800 */
[----:B------:R-:W-:-:S03]  /*16700*/  IADD3 R40, P6, PT, R8, UR30, RZ ;  /* 0x0000001e08287c10 */ /* 0x000fc6000ffde0ff */
[----:B------:R-:W-:Y:S01]  /*16710*/  LDGSTS.E [R142+0x50048], desc[UR28][R46.64], P4 ;  /* 0x500480002e8e7fae */ /* 0x000fe2000a1a101c */
[----:B------:R-:W-:Y:S02]  /*16720*/  IADD3 R44, P4, PT, R18, UR30, RZ ;  /* 0x0000001e122c7c10 */ /* 0x000fe4000ff9e0ff */
[----:B------:R-:W-:Y:S02]  /*16730*/  IADD3.X R41, PT, PT, R9, UR13, RZ, P6, !PT ;  /* 0x0000000d09297c10 */ /* 0x000fe4000b7fe4ff */
[----:B------:R-:W-:Y:S02]  /*16740*/  IADD3.X R45, PT, PT, R19, UR13, RZ, P4, !PT ;  /* 0x0000000d132d7c10 */ /* 0x000fe4000a7fe4ff */
[----:B------:R-:W5:Y:S04]  /*16750*/  LDL.LU.64 R18, [R1+0xc8] ;  /* 0x0000c80001127983 */ /* 0x000f680000300a00 */
[----:B------:R-:W5:Y:S01]  /*16760*/  LDL.LU.64 R8, [R1+0xd0] ;  /* 0x0000d00001087983 */ /* 0x000f620000300a00 */
[----:B------:R-:W-:-:S03]  /*16770*/  SHF.R.U32.HI R5, RZ, 0xc, R4 ;  /* 0x0000000cff057819 */ /* 0x000fc60000011604 */
[----:B------:R-:W5:Y:S01]  /*16780*/  LDL.LU.64 R16, [R1+0xe0] ;  /* 0x0000e00001107983 */ /* 0x000f620000300a00 */
[----:B------:R-:W-:Y:S02]  /*16790*/  LOP3.LUT P3, RZ, R5, 0x1, RZ, 0xc0, !PT ;  /* 0x0000000105ff7812 */ /* 0x000fe4000786c0ff */
[----:B------:R-:W-:-:S04]  /*167a0*/  SHF.R.U32.HI R5, RZ, 0xb, R4 ;  /* 0x0000000bff057819 */ /* 0x000fc80000011604 */
[----:B------:R-:W-:Y:S02]  /*167b0*/  LOP3.LUT P5, RZ, R5, 0x1, RZ, 0xc0, !PT ;  /* 0x0000000105ff7812 */ /* 0x000fe400078ac0ff */
[----:B------:R-:W-:-:S04]  /*167c0*/  SHF.R.U32.HI R5, RZ, 0xa, R4 ;  /* 0x0000000aff057819 */ /* 0x000fc80000011604 */
[----:B------:R-:W-:Y:S01]  /*167d0*/  LOP3.LUT P4, RZ, R5, 0x1, RZ, 0xc0, !PT ;  /* 0x0000000105ff7812 */ /* 0x000fe2000788c0ff */
[----:B------:R-:W-:Y:S06]  /*167e0*/  LDGSTS.E [R142+0x5004c], desc[UR28][R44.64], P3 ;  /* 0x5004c0002c8e7fae */ /* 0x000fec00099a101c */
[----:B------:R-:W-:Y:S06]  /*167f0*/  LDGSTS.E [R142+0x50050], desc[UR28][R42.64], P5 ;  /* 0x500500002a8e7fae */ /* 0x000fec000a9a101c */
[----:B------:R-:W-:Y:S01]  /*16800*/  LDGSTS.E [R142+0x50054], desc[UR28][R40.64], P4 ;  /* 0x50054000288e7fae */ /* 0x000fe2000a1a101c */
[----:B---3--:R-:W-:-:S04]  /*16810*/  IADD3 R38, P4, PT, R14, UR30, RZ ;  /* 0x0000001e0e267c10 */ /* 0x008fc8000ff9e0ff */
[----:B------:R-:W-:Y:S02]  /*16820*/  IADD3.X R39, PT, PT, R15, UR13, RZ, P4, !PT ;  /* 0x0000000d0f277c10 */ /* 0x000fe4000a7fe4ff */
[----:B------:R-:W3:Y:S01]  /*16830*/  LDL.LU.64 R14, [R1+0xf0] ;  /* 0x0000f000010e7983 */ /* 0x000ee20000300a00 */
[----:B----4-:R-:W-:-:S04]  /*16840*/  IADD3 R36, P6, PT, R12, UR30, RZ ;  /* 0x0000001e0c247c10 */ /* 0x010fc8000ffde0ff */
[----:B------:R-:W-:Y:S02]  /*16850*/  IADD3.X R37, PT, PT, R13, UR13, RZ, P6, !PT ;  /* 0x0000000d0d257c10 */ /* 0x000fe4000b7fe4ff */
[----:B------:R-:W4:Y:S01]  /*16860*/  LDL.LU.64 R12, [R1+0xf8] ;  /* 0x0000f800010c7983 */ /* 0x000f220000300a00 */
[----:B--2---:R-:W-:-:S04]  /*16870*/  IADD3 R34, P6, PT, R10, UR30, RZ ;  /* 0x0000001e0a227c10 */ /* 0x004fc8000ffde0ff */
[----:B------:R-:W-:Y:S02]  /*16880*/  IADD3.X R35, PT, PT, R11, UR13, RZ, P6, !PT ;  /* 0x0000000d0b237c10 */ /* 0x000fe4000b7fe4ff */
[----:B------:R-:W2:Y:S01]  /*16890*/  LDL.LU.64 R10, [R1+0x118] ;  /* 0x00011800010a7983 */ /* 0x000ea20000300a00 */
[----:B-----5:R-:W-:-:S04]  /*168a0*/  IADD3 R30, P6, PT, R8, UR30, RZ ;  /* 0x0000001e081e7c10 */ /* 0x020fc8000ffde0ff */
[----:B------:R-:W-:Y:S02]  /*168b0*/  IADD3.X R31, PT, PT, R9, UR13, RZ, P6, !PT ;  /* 0x0000000d091f7c10 */ /* 0x000fe4000b7fe4ff */
[----:B------:R-:W5:Y:S01]  /*168c0*/  LDL.LU.64 R8, [R1+0x120] ;  /* 0x0001200001087983 */ /* 0x000f620000300a00 */
[----:B------:R-:W-:-:S04]  /*168d0*/  IADD3 R28, P6, PT, R16, UR30, RZ ;  /* 0x0000001e101c7c10 */ /* 0x000fc8000ffde0ff */
[----:B------:R-:W-:Y:S02]  /*168e0*/  IADD3.X R29, PT, PT, R17, UR13, RZ, P6, !PT ;  /* 0x0000000d111d7c10 */ /* 0x000fe4000b7fe4ff */
[----:B------:R-:W-:-:S04]  /*168f0*/  SHF.R.U32.HI R5, RZ, 0x9, R4 ;  /* 0x00000009ff057819 */ /* 0x000fc80000011604 */
[----:B------:R-:W-:Y:S02]  /*16900*/  LOP3.LUT P3, RZ, R5, 0x1, RZ, 0xc0, !PT ;  /* 0x0000000105ff7812 */ /* 0x000fe4000786c0ff */
[----:B------:R-:W-:-:S04]  /*16910*/  SHF.R.U32.HI R5, RZ, 0x8, R4 ;  /* 0x00000008ff057819 */ /* 0x000fc80000011604 */
[----:B------:R-:W-:Y:S02]  /*16920*/  LOP3.LUT P5, RZ, R5, 0x1, RZ, 0xc0, !PT ;  /* 0x0000000105ff7812 */ /* 0x000fe400078ac0ff */
[----:B------:R-:W-:-:S04]  /*16930*/  SHF.R.U32.HI R5, RZ, 0x7, R4 ;  /* 0x00000007ff057819 */ /* 0x000fc80000011604 */
[----:B------:R-:W-:Y:S01]  /*16940*/  LOP3.LUT P4, RZ, R5, 0x1, RZ, 0xc0, !PT ;  /* 0x0000000105ff7812 */ /* 0x000fe2000788c0ff */
[----:B------:R-:W-:Y:S01]  /*16950*/  LDGSTS.E [R142+0x50058], desc[UR28][R38.64], P3 ;  /* 0x50058000268e7fae */ /* 0x000fe200099a101c */
[----:B------:R-:W-:-:S04]  /*16960*/  SHF.R.U32.HI R5, RZ, 0x6, R4 ;  /* 0x00000006ff057819 */ /* 0x000fc80000011604 */
[----:B------:R-:W-:Y:S01]  /*16970*/  LOP3.LUT P3, RZ, R5, 0x1, RZ, 0xc0, !PT ;  /* 0x0000000105ff7812 */ /* 0x000fe2000786c0ff */
[----:B------:R-:W-:Y:S01]  /*16980*/  LDGSTS.E [R142+0x5005c], desc[UR28][R36.64], P5 ;  /* 0x5005c000248e7fae */ /* 0x000fe2000a9a101c */
[----:B------:R-:W-:Y:S02]  /*16990*/  SHF.R.U32.HI R5, RZ, 0x5, R4 ;  /* 0x00000005ff057819 */ /* 0x000fe40000011604 */
[----:B---3--:R-:W-:-:S03]  /*169a0*/  IADD3 R26, P6, PT, R14, UR30, RZ ;  /* 0x0000001e0e1a7c10 */ /* 0x008fc6000ffde0ff */
[----:B------:R-:W-:Y:S01]  /*169b0*/  LDGSTS.E [R142+0x50060], desc[UR28][R34.64], P4 ;  /* 0x50060000228e7fae */ /* 0x000fe2000a1a101c */
[----:B------:R-:W-:Y:S02]  /*169c0*/  IADD3.X R27, PT, PT, R15, UR13, RZ, P6, !PT ;  /* 0x0000000d0f1b7c10 */ /* 0x000fe4000b7fe4ff */
[----:B----4-:R-:W-:-:S04]  /*169d0*/  IADD3 R24, P6, PT, R12, UR30, RZ ;  /* 0x0000001e0c187c10 */ /* 0x010fc8000ffde0ff */
[----:B------:R-:W-:Y:S02]  /*169e0*/  IADD3.X R25, PT, PT, R13, UR13, RZ, P6, !PT ;  /* 0x0000000d0d197c10 */ /* 0x000fe4000b7fe4ff */
[----:B------:R-:W3:Y:S01]  /*169f0*/  LDL.LU.64 R12, [R1+0x128] ;  /* 0x00012800010c7983 */ /* 0x000ee20000300a00 */
[----:B------:R-:W-:Y:S02]  /*16a00*/  LOP3.LUT P5, RZ, R5, 0x1, RZ, 0xc0, !PT ;  /* 0x0000000105ff7812 */ /* 0x000fe400078ac0ff */
[----:B------:R-:W-:Y:S01]  /*16a10*/  IADD3 R32, P4, PT, R18, UR30, RZ ;  /* 0x0000001e12207c10 */ /* 0x000fe2000ff9e0ff */
[----:B------:R-:W4:Y:S01]  /*16a20*/  LDL.LU.64 R14, [R1+0x308] ;  /* 0x00030800010e7983 */ /* 0x000f220000300a00 */
[----:B------:R-:W-:Y:S02]  /*16a30*/  SHF.R.U32.HI R5, RZ, 0x4, R4 ;  /* 0x00000004ff057819 */ /* 0x000fe40000011604 */
[----:B------:R-:W-:Y:S02]  /*16a40*/  IADD3.X R33, PT, PT, R19, UR13, RZ, P4, !PT ;  /* 0x0000000d13217c10 */ /* 0x000fe4000a7fe4ff */
[----:B------:R-:W-:-:S02]  /*16a50*/  LOP3.LUT P4, RZ, R5, 0x1, RZ, 0xc0, !PT ;  /* 0x0000000105ff7812 */ /* 0x000fc4000788c0ff */
[--C-:B------:R-:W-:Y:S01]  /*16a60*/  SHF.R.U32.HI R5, RZ, 0x3, R4.reuse ;  /* 0x00000003ff057819 */ /* 0x100fe20000011604 */
[----:B------:R-:W-:Y:S04]  /*16a70*/  LDGSTS.E [R142+0x50064], desc[UR28][R32.64], P3 ;  /* 0x50064000208e7fae */ /* 0x000fe800099a101c */
[----:B------:R-:W-:Y:S01]  /*16a80*/  LDGSTS.E [R142+0x50068], desc[UR28][R30.64], P5 ;  /* 0x500680001e8e7fae */ /* 0x000fe2000a9a101c */
[----:B------:R-:W-:Y:S02]  /*16a90*/  LOP3.LUT P5, RZ, R5, 0x1, RZ, 0xc0, !PT ;  /* 0x0000000105ff7812 */ /* 0x000fe400078ac0ff */
[--C-:B------:R-:W-:Y:S02]  /*16aa0*/  SHF.R.U32.HI R5, RZ, 0x2, R4.reuse ;  /* 0x00000002ff057819 */ /* 0x100fe40000011604 */
[----:B------:R-:W-:Y:S01]  /*16ab0*/  SHF.R.U32.HI R4, RZ, 0x1, R4 ;  /* 0x00000001ff047819 */ /* 0x000fe20000011604 */
[----:B------:R-:W-:Y:S03]  /*16ac0*/  LDGSTS.E [R142+0x5006c], desc[UR28][R28.64], P4 ;  /* 0x5006c0001c8e7fae */ /* 0x000fe6000a1a101c */
[----:B------:R-:W-:-:S02]  /*16ad0*/  LOP3.LUT P3, RZ, R4, 0x1, RZ, 0xc0, !PT ;  /* 0x0000000104ff7812 */ /* 0x000fc4000786c0ff */
[----:B------:R-:W1:Y:S01]  /*16ae0*/  LDC R4, c[0x0][0x3a0] ;  /* 0x0000e800ff047b82 */ /* 0x000e620000000800 */
[----:B------:R-:W-:Y:S02]  /*16af0*/  LOP3.LUT P4, RZ, R5, 0x1, RZ, 0xc0, !PT ;  /* 0x0000000105ff7812 */ /* 0x000fe4000788c0ff */
[----:B------:R-:W-:Y:S05]  /*16b00*/  LDGSTS.E [R142+0x50070], desc[UR28][R26.64], P5 ;  /* 0x500700001a8e7fae */ /* 0x000fea000a9a101c */
[----:B------:R-:W5:Y:S01]  /*16b10*/  LDC R5, c[0x0][0x3a0] ;  /* 0x0000e800ff057b82 */ /* 0x000f620000000800 */
[----:B--2---:R-:W-:-:S04]  /*16b20*/  IADD3 R22, P6, PT, R10, UR30, RZ ;  /* 0x0000001e0a167c10 */ /* 0x004fc8000ffde0ff */
[----:B------:R-:W-:Y:S01]  /*16b30*/  IADD3.X R23, PT, PT, R11, UR13, RZ, P6, !PT ;  /* 0x0000000d0b177c10 */ /* 0x000fe2000b7fe4ff */
[----:B------:R-:W-:Y:S02]  /*16b40*/  LDGSTS.E [R142+0x50074], desc[UR28][R24.64], P4 ;  /* 0x50074000188e7fae */ /* 0x000fe4000a1a101c */
[----:B------:R-:W2:Y:S02]  /*16b50*/  LDC R10, c[0x0][0x3a0] ;  /* 0x0000e800ff0a7b82 */ /* 0x000ea40000000800 */
[----:B------:R-:W-:Y:S01]  /*16b60*/  LDGSTS.E [R142+0x50078], desc[UR28][R22.64], P3 ;  /* 0x50078000168e7fae */ /* 0x000fe200099a101c */
[----:B-1----:R-:W-:-:S05]  /*16b70*/  VIADD R4, R4, 0xfffffecc ;  /* 0xfffffecc04047836 */ /* 0x002fca0000000000 */
[----:B------:R-:W-:Y:S01]  /*16b80*/  ISETP.GE.U32.AND P4, PT, R4, 0x7ffffe8d, PT ;  /* 0x7ffffe8d0400780c */ /* 0x000fe20003f86070 */
[----:B-----5:R-:W-:Y:S02]  /*16b90*/  VIADD R5, R5, 0xfffffecd ;  /* 0xfffffecd05057836 */ /* 0x020fe40000000000 */
[----:B------:R-:W-:-:S03]  /*16ba0*/  VIADD R4, R6, 0xfffffece ;  /* 0xfffffece06047836 */ /* 0x000fc60000000000 */
[----:B------:R-:W-:Y:S01]  /*16bb0*/  ISETP.GE.U32.AND P5, PT, R5, 0x7ffffe8e, PT ;  /* 0x7ffffe8e0500780c */ /* 0x000fe20003fa6070 */
[----:B------:R-:W-:Y:S01]  /*16bc0*/  VIADD R6, R7, 0xfffffecf ;  /* 0xfffffecf07067836 */ /* 0x000fe20000000000 */
[----:B------:R-:W-:Y:S01]  /*16bd0*/  ISETP.GE.U32.AND P3, PT, R4, 0x7ffffe8f, PT ;  /* 0x7ffffe8f0400780c */ /* 0x000fe20003f66070 */
[----:B------:R-:W1:Y:S01]  /*16be0*/  LDC R7, c[0x0][0x3a0] ;  /* 0x0000e800ff077b82 */ /* 0x000e620000000800 */
[----:B------:R-:W-:Y:S02]  /*16bf0*/  SEL R5, RZ, 0x1, P4 ;  /* 0x00000001ff057807 */ /* 0x000fe40002000000 */
[----:B------:R-:W-:Y:S02]  /*16c00*/  SEL R4, RZ, 0x1fffe, P5 ;  /* 0x0001fffeff047807 */ /* 0x000fe40002800000 */
[----:B------:R-:W-:-:S03]  /*16c10*/  IADD3 R20, P6, PT, R8, UR30, RZ ;  /* 0x0000001e08147c10 */ /* 0x000fc6000ffde0ff */
[----:B------:R-:W5:Y:S01]  /*16c20*/  LDC R8, c[0x0][0x3a0] ;  /* 0x0000e800ff087b82 */ /* 0x000f620000000800 */
[----:B------:R-:W-:Y:S01]  /*16c30*/  IMAD.IADD R4, R5, 0x1, R4 ;  /* 0x0000000105047824 */ /* 0x000fe200078e0204 */
[----:B------:R-:W-:Y:S02]  /*16c40*/  ISETP.GE.U32.AND P4, PT, R6, 0x7ffffe90, PT ;  /* 0x7ffffe900600780c */ /* 0x000fe40003f86070 */
[----:B------:R-:W-:Y:S02]  /*16c50*/  SEL R6, RZ, 0x4, P3 ;  /* 0x00000004ff067807 */ /* 0x000fe40001800000 */
[----:B------:R-:W-:Y:S02]  /*16c60*/  LOP3.LUT R4, R4, 0x3, RZ, 0xc0, !PT ;  /* 0x0000000304047812 */ /* 0x000fe400078ec0ff */
[----:B------:R-:W-:Y:S02]  /*16c70*/  SEL R5, RZ, 0x7fff8, P4 ;  /* 0x0007fff8ff057807 */ /* 0x000fe40002000000 */
[----:B------:R-:W-:-:S02]  /*16c80*/  IADD3.X R21, PT, PT, R9, UR13, RZ, P6, !PT ;  /* 0x0000000d09157c10 */ /* 0x000fc4000b7fe4ff */
[----:B------:R-:W-:-:S03]  /*16c90*/  IADD3 R9, PT, PT, R4, R5, R6 ;  /* 0x0000000504097210 */ /* 0x000fc60007ffe006 */
[----:B------:R-:W-:Y:S01]  /*16ca0*/  LDGSTS.E [R142+0x5007c], desc[UR28][R20.64], !P2 ;  /* 0x5007c000148e7fae */ /* 0x000fe2000d1a101c */
[----:B-----5:R-:W-:Y:S01]  /*16cb0*/  VIADD R4, R8, 0xfffffec8 ;  /* 0xfffffec808047836 */ /* 0x020fe20000000000 */
[----:B------:R-:W5:Y:S04]  /*16cc0*/  LDC R6, c[0x0][0x3a0] ;  /* 0x0000e800ff067b82 */ /* 0x000f680000000800 */
[----:B------:R-:W-:Y:S01]  /*16cd0*/  ISETP.GE.U32.AND P2, PT, R4, 0x7ffffe89, PT ;  /* 0x7ffffe890400780c */ /* 0x000fe20003f46070 */
[----:B--2---:R-:W-:Y:S02]  /*16ce0*/  VIADD R4, R10, 0xfffffeca ;  /* 0xfffffeca0a047836 */ /* 0x004fe40000000000 */
[----:B-1----:R-:W-:Y:S01]  /*16cf0*/  VIADD R5, R7, 0xfffffec9 ;  /* 0xfffffec907057836 */ /* 0x002fe20000000000 */
[----:B------:R-:W1:Y:S02]  /*16d00*/  LDC R8, c[0x0][0x3a0] ;  /* 0x0000e800ff087b82 */ /* 0x000e640000000800 */
[----:B------:R-:W-:-:S02]  /*16d10*/  ISETP.GE.U32.AND P4, PT, R4, 0x7ffffe8b, PT ;  /* 0x7ffffe8b0400780c */ /* 0x000fc40003f86070 */
[----:B------:R-:W-:-:S04]  /*16d20*/  ISETP.GE.U32.AND P6, PT, R5, 0x7ffffe8a, PT ;  /* 0x7ffffe8a0500780c */ /* 0x000fc80003fc6070 */
[----:B------:R-:W2:Y:S08]  /*16d30*/  LDC R4, c[0x0][0x3a0] ;  /* 0x0000e800ff047b82 */ /* 0x000eb00000000800 */
[----:B------:R-:W1:Y:S08]  /*16d40*/  LDC R5, c[0x0][0x3a0] ;  /* 0x0000e800ff057b82 */ /* 0x000e700000000800 */
[----:B------:R-:W1:Y:S01]  /*16d50*/  LDC R7, c[0x0][0x3a0] ;  /* 0x0000e800ff077b82 */ /* 0x000e620000000800 */
[----:B--2---:R-:W-:-:S05]  /*16d60*/  VIADD R4, R4, 0xfffffecb ;  /* 0xfffffecb04047836 */ /* 0x004fca0000000000 */
[----:B------:R-:W-:Y:S01]  /*16d70*/  ISETP.GE.U32.AND P3, PT, R4, 0x7ffffe8c, PT ;  /* 0x7ffffe8c0400780c */ /* 0x000fe20003f66070 */
[----:B-----5:R-:W-:Y:S02]  /*16d80*/  VIADD R4, R6, 0xfffffec5 ;  /* 0xfffffec506047836 */ /* 0x020fe40000000000 */
[----:B-1----:R-:W-:-:S05]  /*16d90*/  VIADD R5, R5, 0xfffffec4 ;  /* 0xfffffec405057836 */ /* 0x002fca0000000000 */
[----:B------:R-:W-:Y:S01]  /*16da0*/  ISETP.GE.U32.AND P5, PT, R5, 0x7ffffe85, PT ;  /* 0x7ffffe850500780c */ /* 0x000fe20003fa6070 */
[----:B------:R-:W-:Y:S01]  /*16db0*/  VIADD R6, R7, 0xfffffec6 ;  /* 0xfffffec607067836 */ /* 0x000fe20000000000 */
[----:B------:R-:W-:Y:S02]  /*16dc0*/  SEL R5, RZ, 0x1, P2 ;  /* 0x00000001ff057807 */ /* 0x000fe40001000000 */
[----:B------:R-:W-:Y:S02]  /*16dd0*/  ISETP.GE.U32.AND P2, PT, R4, 0x7ffffe86, PT ;  /* 0x7ffffe860400780c */ /* 0x000fe40003f46070 */
[----:B------:R-:W-:Y:S02]  /*16de0*/  SEL R4, RZ, 0x1fffe, P6 ;  /* 0x0001fffeff047807 */ /* 0x000fe40003000000 */
[----:B------:R-:W-:Y:S01]  /*16df0*/  ISETP.GE.U32.AND P6, PT, R6, 0x7ffffe87, PT ;  /* 0x7ffffe870600780c */ /* 0x000fe20003fc6070 */
[----:B------:R-:W-:Y:S01]  /*16e00*/  VIADD R6, R8, 0xfffffec7 ;  /* 0xfffffec708067836 */ /* 0x000fe20000000000 */
[----:B------:R-:W-:-:S04]  /*16e10*/  SEL R7, RZ, 0x1, P5 ;  /* 0x00000001ff077807 */ /* 0x000fc80002800000 */
[----:B------:R-:W-:Y:S02]  /*16e20*/  ISETP.GE.U32.AND P5, PT, R6, 0x7ffffe88, PT ;  /* 0x7ffffe880600780c */ /* 0x000fe40003fa6070 */
[----:B------:R-:W-:Y:S01]  /*16e30*/  SEL R6, RZ, 0x4, P4 ;  /* 0x00000004ff067807 */ /* 0x000fe20002000000 */
[----:B------:R-:W-:Y:S01]  /*16e40*/  IMAD.IADD R5, R5, 0x1, R4 ;  /* 0x0000000105057824 */ /* 0x000fe200078e0204 */
[----:B------:R-:W-:-:S05]  /*16e50*/  SEL R4, RZ, 0x1fffe, P2 ;  /* 0x0001fffeff047807 */ /* 0x000fca0001000000 */
[----:B------:R-:W-:Y:S01]  /*16e60*/  IMAD.IADD R7, R7, 0x1, R4 ;  /* 0x0000000107077824 */ /* 0x000fe200078e0204 */
[----:B------:R-:W-:Y:S02]  /*16e70*/  LOP3.LUT R4, R5, 0x3, RZ, 0xc0, !PT ;  /* 0x0000000305047812 */ /* 0x000fe400078ec0ff */
[----:B------:R-:W-:-:S04]  /*16e80*/  SEL R5, RZ, 0x7fff8, P3 ;  /* 0x0007fff8ff057807 */ /* 0x000fc80001800000 */
[----:B------:R-:W-:Y:S02]  /*16e90*/  IADD3 R8, PT, PT, R4, R5, R6 ;  /* 0x0000000504087210 */ /* 0x000fe40007ffe006 */
[----:B------:R-:W-:Y:S02]  /*16ea0*/  LOP3.LUT R4, R7, 0x3, RZ, 0xc0, !PT ;  /* 0x0000000307047812 */ /* 0x000fe400078ec0ff */
[----:B------:R-:W-:Y:S02]  /*16eb0*/  SEL R5, RZ, 0x7fff8, P5 ;  /* 0x0007fff8ff057807 */ /* 0x000fe40002800000 */
[----:B------:R-:W-:-:S04]  /*16ec0*/  SEL R6, RZ, 0x4, P6 ;  /* 0x00000004ff067807 */ /* 0x000fc80003000000 */
[----:B------:R-:W-:Y:S02]  /*16ed0*/  IADD3 R7, PT, PT, R4, R5, R6 ;  /* 0x0000000504077210 */ /* 0x000fe40007ffe006 */
[----:B------:R-:W1:Y:S08]  /*16ee0*/  LDC R4, c[0x0][0x3a0] ;  /* 0x0000e800ff047b82 */ /* 0x000e700000000800 */
[----:B------:R-:W2:Y:S01]  /*16ef0*/  LDC R5, c[0x0][0x3a0] ;  /* 0x0000e800ff057b82 */ /* 0x000ea20000000800 */
[----:B-1----:R-:W-:Y:S01]  /*16f00*/  VIADD R4, R4, 0xfffffec1 ;  /* 0xfffffec104047836 */ /* 0x002fe20000000000 */
[----:B---3--:R-:W-:-:S04]  /*16f10*/  IADD3 R18, P4, PT, R12, UR30, RZ ;  /* 0x0000001e0c127c10 */ /* 0x008fc8000ff9e0ff */
[----:B------:R-:W-:Y:S02]  /*16f20*/  IADD3.X R19, PT, PT, R13, UR13, RZ, P4, !PT ;  /* 0x0000000d0d137c10 */ /* 0x000fe4000a7fe4ff */
[----:B------:R-:W3:Y:S04]  /*16f30*/  LDL.LU.64 R12, [R1+0x300] ;  /* 0x00030000010c7983 */ /* 0x000ee80000300a00 */
[----:B------:R-:W5:Y:S04]  /*16f40*/  LDL.LU.64 R218, [R1+0x2f8] ;  /* 0x0002f80001da7983 */ /* 0x000f680000300a00 */
[----:B------:R-:W3:Y:S01]  /*16f50*/  LDL.LU.64 R66, [R1+0x2f0] ;  /* 0x0002f00001427983 */ /* 0x000ee20000300a00 */
[----:B--2---:R-:W-:Y:S01]  /*16f60*/  VIADD R11, R5, 0xfffffec0 ;  /* 0xfffffec0050b7836 */ /* 0x004fe20000000000 */
[----:B------:R-:W-:Y:S01]  /*16f70*/  ISETP.GE.U32.AND P3, PT, R4, 0x7ffffe82, PT ;  /* 0x7ffffe820400780c */ /* 0x000fe20003f66070 */
[----:B------:R-:W-:-:S02]  /*16f80*/  UIADD3 UR5, UPT, UPT, UR5, -0x124, URZ ;  /* 0xfffffedc05057890 */ /* 0x000fc4000fffe0ff */
[----:B------:R-:W-:Y:S01]  /*16f90*/  UIADD3 UR4, UPT, UPT, UR4, -0x123, URZ ;  /* 0xfffffedd04047890 */ /* 0x000fe2000fffe0ff */
[----:B------:R-:W-:Y:S01]  /*16fa0*/  ISETP.GE.U32.AND P2, PT, R11, 0x7ffffe81, PT ;  /* 0x7ffffe810b00780c */ /* 0x000fe20003f46070 */
[----:B------:R-:W-:Y:S01]  /*16fb0*/  UIADD3 UR22, UPT, UPT, UR22, -0x126, URZ ;  /* 0xfffffeda16167890 */ /* 0x000fe2000fffe0ff */
[----:B------:R-:W-:Y:S01]  /*16fc0*/  SEL R4, RZ, 0x1fffe, P3 ;  /* 0x0001fffeff047807 */ /* 0x000fe20001800000 */
[----:B------:R-:W-:Y:S01]  /*16fd0*/  UIADD3 UR21, UPT, UPT, UR21, -0x125, URZ ;  /* 0xfffffedb15157890 */ /* 0x000fe2000fffe0ff */
[----:B------:R-:W-:Y:S01]  /*16fe0*/  SEL R5, RZ, 0x1, P2 ;  /* 0x00000001ff057807 */ /* 0x000fe20001000000 */
[----:B------:R-:W-:Y:S02]  /*16ff0*/  UIADD3 UR20, UPT, UPT, UR20, -0x128, URZ ;  /* 0xfffffed814147890 */ /* 0x000fe4000fffe0ff */
[----:B------:R-:W-:Y:S02]  /*17000*/  UIADD3 UR15, UPT, UPT, UR15, -0x12b, URZ ;  /* 0xfffffed50f0f7890 */ /* 0x000fe4000fffe0ff */
[----:B------:R-:W-:Y:S01]  /*17010*/  UIADD3 UR19, UPT, UPT, UR19, -0x127, URZ ;  /* 0xfffffed913137890 */ /* 0x000fe2000fffe0ff */
[----:B------:R-:W-:Y:S01]  /*17020*/  IMAD.IADD R4, R5, 0x1, R4 ;  /* 0x0000000105047824 */ /* 0x000fe200078e0204 */
[----:B------:R-:W-:Y:S01]  /*17030*/  UIADD3 UR16, UPT, UPT, UR16, -0x12c, URZ ;  /* 0xfffffed410107890 */ /* 0x000fe2000fffe0ff */
[----:B------:R-:W1:Y:S01]  /*17040*/  LDC R5, c[0x0][0x3a0] ;  /* 0x0000e800ff057b82 */ /* 0x000e620000000800 */
[----:B------:R-:W-:-:S02]  /*17050*/  UIADD3 UR18, UPT, UPT, UR18, -0x12a, URZ ;  /* 0xfffffed612127890 */ /* 0x000fc4000fffe0ff */
[----:B------:R-:W-:Y:S02]  /*17060*/  UIADD3 UR17, UPT, UPT, UR17, -0x129, URZ ;  /* 0xfffffed711117890 */ /* 0x000fe4000fffe0ff */
[----:B------:R-:W-:Y:S02]  /*17070*/  UIADD3 UR9, UPT, UPT, UR9, -0x12e, URZ ;  /* 0xfffffed209097890 */ /* 0x000fe4000fffe0ff */
[----:B------:R-:W-:Y:S01]  /*17080*/  UIADD3 UR7, UPT, UPT, UR7, -0x12d, URZ ;  /* 0xfffffed307077890 */ /* 0x000fe2000fffe0ff */
[----:B----4-:R-:W-:Y:S01]  /*17090*/  IADD3 R16, P5, PT, R14, UR30, RZ ;  /* 0x0000001e0e107c10 */ /* 0x010fe2000ffbe0ff */
[----:B------:R-:W2:Y:S01]  /*170a0*/  LDL.LU.64 R214, [R1+0x2e8] ;  /* 0x0002e80001d67983 */ /* 0x000ea20000300a00 */
[----:B-1----:R-:W-:Y:S01]  /*170b0*/  VIADD R5, R5, 0xfffffec2 ;  /* 0xfffffec205057836 */ /* 0x002fe20000000000 */
[----:B------:R-:W-:Y:S01]  /*170c0*/  LOP3.LUT R4, R4, 0x3, RZ, 0xc0, !PT ;  /* 0x0000000304047812 */ /* 0x000fe200078ec0ff */
[----:B------:R-:W-:Y:S02]  /*170d0*/  UISETP.GE.U32.AND UP1, UPT, UR5, 0x7ffffe9d, UPT ;  /* 0x7ffffe9d0500788c */ /* 0x000fe4000bf26070 */
[----:B------:R-:W-:Y:S01]  /*170e0*/  UISETP.GE.U32.AND UP2, UPT, UR4, 0x7ffffe9e, UPT ;  /* 0x7ffffe9e0400788c */ /* 0x000fe2000bf46070 */
[----:B------:R-:W-:Y:S01]  /*170f0*/  ISETP.GE.U32.AND P3, PT, R5, 0x7ffffe83, PT ;  /* 0x7ffffe830500780c */ /* 0x000fe20003f66070 */
[----:B------:R-:W-:Y:S01]  /*17100*/  UISETP.GE.U32.AND UP6, UPT, UR22, 0x7ffffe9b, UPT ;  /* 0x7ffffe9b1600788c */ /* 0x000fe2000bfc6070 */
[----:B------:R-:W1:Y:S01]  /*17110*/  LDC R5, c[0x0][0x3a0] ;  /* 0x0000e800ff057b82 */ /* 0x000e620000000800 */
[----:B------:R-:W-:Y:S01]  /*17120*/  UISETP.GE.U32.AND UP4, UPT, UR20, 0x7ffffe99, UPT ;  /* 0x7ffffe991400788c */ /* 0x000fe2000bf86070 */
[----:B------:R-:W-:Y:S01]  /*17130*/  SEL R6, RZ, 0x4, P3 ;  /* 0x00000004ff067807 */ /* 0x000fe20001800000 */
[----:B------:R-:W-:-:S02]  /*17140*/  UISETP.GE.U32.AND UP3, UPT, UR15, 0x7ffffe96, UPT ;  /* 0x7ffffe960f00788c */ /* 0x000fc4000bf66070 */
[----:B------:R-:W-:Y:S01]  /*17150*/  UISETP.GE.U32.AND UP5, UPT, UR19, 0x7ffffe9a, UPT ;  /* 0x7ffffe9a1300788c */ /* 0x000fe2000bfa6070 */
[----:B------:R-:W-:Y:S01]  /*17160*/  IADD3.X R17, PT, PT, R15, UR13, RZ, P5, !PT ;  /* 0x0000000d0f117c10 */ /* 0x000fe2000affe4ff */
[----:B------:R-:W4:Y:S01]  /*17170*/  LDL.LU.64 R210, [R1+0x2e0] ;  /* 0x0002e00001d27983 */ /* 0x000f220000300a00 */
[----:B-1----:R-:W-:Y:S01]  /*17180*/  VIADD R5, R5, 0xfffffec3 ;  /* 0xfffffec305057836 */ /* 0x002fe20000000000 */
[----:B------:R-:W-:Y:S02]  /*17190*/  USEL UR4, URZ, 0x1, UP1 ;  /* 0x00000001ff047887 */ /* 0x000fe40008800000 */
[----:B------:R-:W4:Y:S02]  /*171a0*/  LDL.LU.64 R54, [R1+0x2d8] ;  /* 0x0002d80001367983 */ /* 0x000f240000300a00 */
[----:B------:R-:W-:Y:S01]  /*171b0*/  ISETP.GE.U32.AND P4, PT, R5, 0x7ffffe84, PT ;  /* 0x7ffffe840500780c */ /* 0x000fe20003f86070 */
[----:B------:R-:W-:Y:S01]  /*171c0*/  USEL UR5, URZ, 0x1fffe, UP2 ;  /* 0x0001fffeff057887 */ /* 0x000fe20009000000 */
[----:B------:R-:W4:Y:S02]  /*171d0*/  LDL.LU.64 R62, [R1+0x2d0] ;  /* 0x0002d000013e7983 */ /* 0x000f240000300a00 */
[----:B------:R-:W-:-:S04]  /*171e0*/  SEL R5, RZ, 0x7fff8, P4 ;  /* 0x0007fff8ff057807 */ /* 0x000fc80002000000 */
[----:B------:R-:W-:Y:S02]  /*171f0*/  IADD3 R6, PT, PT, R4, R5, R6 ;  /* 0x0000000504067210 */ /* 0x000fe40007ffe006 */
[----:B------:R-:W1:Y:S02]  /*17200*/  LDC R4, c[0x0][0x3a0] ;  /* 0x0000e800ff047b82 */ /* 0x000e640000000800 */
[----:B-1----:R-:W-:-:S05]  /*17210*/  VIADD R4, R4, 0xfffffede ;  /* 0xfffffede04047836 */ /* 0x002fca0000000000 */
[----:B------:R-:W-:Y:S02]  /*17220*/  ISETP.GE.U32.AND P3, PT, R4, 0x7ffffe9f, PT ;  /* 0x7ffffe9f0400780c */ /* 0x000fe40003f66070 */
[----:B------:R-:W1:Y:S01]  /*17230*/  LDC R4, c[0x0][0x3a0] ;  /* 0x0000e800ff047b82 */ /* 0x000e620000000800 */
[----:B------:R-:W-:Y:S01]  /*17240*/  UIADD3 UR4, UPT, UPT, UR4, UR5, URZ ;  /* 0x0000000504047290 */ /* 0x000fe2000fffe0ff */
[----:B------:R-:W-:Y:S01]  /*17250*/  SEL R5, RZ, 0x4, P3 ;  /* 0x00000004ff057807 */ /* 0x000fe20001800000 */
[----:B------:R-:W1:Y:S02]  /*17260*/  LDCU UR5, c[0x0][0x3a0] ;  /* 0x00007400ff0577ac */ /* 0x000e640008000800 */
[----:B------:R-:W-:Y:S01]  /*17270*/  ULOP3.LUT UR4, UR4, 0x3, URZ, 0xc0, !UPT ;  /* 0x0000000304047892 */ /* 0x000fe2000f8ec0ff */
[----:B-1----:R-:W-:-:S05]  /*17280*/  VIADD R4, R4, 0xfffffedf ;  /* 0xfffffedf04047836 */ /* 0x002fca0000000000 */
[----:B------:R-:W-:-:S04]  /*17290*/  ISETP.GE.U32.AND P4, PT, R4, 0x7ffffea0, PT ;  /* 0x7ffffea00400780c */ /* 0x000fc80003f86070 */
[----:B------:R-:W-:-:S04]  /*172a0*/  SEL R4, RZ, 0x7fff8, P4 ;  /* 0x0007fff8ff047807 */ /* 0x000fc80002000000 */
[----:B------:R-:W-:Y:S01]  /*172b0*/  IADD3 R58, PT, PT, R4, UR4, R5 ;  /* 0x00000004043a7c10 */ /* 0x000fe2000fffe005 */
[----:B------:R-:W1:Y:S01]  /*172c0*/  LDCU UR4, c[0x0][0x3a0] ;  /* 0x00007400ff0477ac */ /* 0x000e620008000800 */
[----:B------:R-:W-:Y:S02]  /*172d0*/  UIADD3 UR5, UPT, UPT, UR5, -0x130, URZ ;  /* 0xfffffed005057890 */ /* 0x000fe4000fffe0ff */
[----:B------:R-:W-:Y:S02]  /*172e0*/  UISETP.GE.U32.AND UP1, UPT, UR21, 0x7ffffe9c, UPT ;  /* 0x7ffffe9c1500788c */ /* 0x000fe4000bf26070 */
[----:B------:R-:W-:Y:S02]  /*172f0*/  USEL UR15, URZ, 0x4, UP6 ;  /* 0x00000004ff0f7887 */ /* 0x000fe4000b000000 */
[----:B------:R-:W-:Y:S02]  /*17300*/  UISETP.GE.U32.AND UP6, UPT, UR5, 0x7ffffe91, UPT ;  /* 0x7ffffe910500788c */ /* 0x000fe4000bfc6070 */
[----:B------:R-:W-:-:S02]  /*17310*/  UISETP.GE.U32.AND UP2, UPT, UR16, 0x7ffffe95, UPT ;  /* 0x7ffffe951000788c */ /* 0x000fc4000bf46070 */
[----:B------:R-:W-:Y:S02]  /*17320*/  USEL UR5, URZ, 0x7fff8, UP1 ;  /* 0x0007fff8ff057887 */ /* 0x000fe40008800000 */
[----:B-1----:R-:W-:Y:S02]  /*17330*/  UIADD3 UR4, UPT, UPT, UR4, -0x12f, URZ ;  /* 0xfffffed104047890 */ /* 0x002fe4000fffe0ff */
[----:B------:R-:W-:Y:S02]  /*17340*/  USEL UR16, URZ, 0x1, UP4 ;  /* 0x00000001ff107887 */ /* 0x000fe4000a000000 */
[----:B------:R-:W-:Y:S02]  /*17350*/  UISETP.GE.U32.AND UP1, UPT, UR4, 0x7ffffe92, UPT ;  /* 0x7ffffe920400788c */ /* 0x000fe4000bf26070 */
[----:B------:R-:W-:Y:S02]  /*17360*/  UISETP.GE.U32.AND UP4, UPT, UR18, 0x7ffffe97, UPT ;  /* 0x7ffffe971200788c */ /* 0x000fe4000bf86070 */
[----:B------:R-:W-:-:S02]  /*17370*/  USEL UR18, URZ, 0x1fffe, UP5 ;  /* 0x0001fffeff127887 */ /* 0x000fc4000a800000 */
[----:B------:R-:W-:Y:S02]  /*17380*/  UISETP.GE.U32.AND UP5, UPT, UR17, 0x7ffffe98, UPT ;  /* 0x7ffffe981100788c */ /* 0x000fe4000bfa6070 */
[----:B------:R-:W-:Y:S02]  /*17390*/  USEL UR17, URZ, 0x1, UP2 ;  /* 0x00000001ff117887 */ /* 0x000fe40009000000 */
[----:B------:R-:W-:Y:S02]  /*173a0*/  USEL UR21, URZ, 0x1, UP6 ;  /* 0x00000001ff157887 */ /* 0x000fe4000b000000 */
[----:B------:R-:W-:Y:S02]  /*173b0*/  USEL UR22, URZ, 0x1fffe, UP1 ;  /* 0x0001fffeff167887 */ /* 0x000fe40008800000 */
[----:B------:R-:W-:Y:S02]  /*173c0*/  UISETP.GE.U32.AND UP2, UPT, UR9, 0x7ffffe93, UPT ;  /* 0x7ffffe930900788c */ /* 0x000fe4000bf46070 */
[----:B------:R-:W-:-:S02]  /*173d0*/  USEL UR9, URZ, 0x1fffe, UP3 ;  /* 0x0001fffeff097887 */ /* 0x000fc40009800000 */
[----:B------:R-:W-:Y:S02]  /*173e0*/  UIADD3 UR16, UPT, UPT, UR16, UR18, URZ ;  /* 0x0000001210107290 */ /* 0x000fe4000fffe0ff */
[----:B------:R-:W-:Y:S02]  /*173f0*/  UISETP.GE.U32.AND UP3, UPT, UR7, 0x7ffffe94, UPT ;  /* 0x7ffffe940700788c */ /* 0x000fe4000bf66070 */
[----:B------:R-:W-:Y:S02]  /*17400*/  UIADD3 UR21, UPT, UPT, UR21, UR22, URZ ;  /* 0x0000001615157290 */ /* 0x000fe4000fffe0ff */
[----:B------:R-:W-:Y:S01]  /*17410*/  UIADD3 UR9, UPT, UPT, UR17, UR9, URZ ;  /* 0x0000000911097290 */ /* 0x000fe2000fffe0ff */
[----:B------:R-:W-:Y:S01]  /*17420*/  LOP3.LUT R4, R6, 0xf, RZ, 0xc0, !PT ;  /* 0x0000000f06047812 */ /* 0x000fe200078ec0ff */
[----:B------:R-:W-:Y:S02]  /*17430*/  ULOP3.LUT UR16, UR16, 0x3, URZ, 0xc0, !UPT ;  /* 0x0000000310107892 */ /* 0x000fe4000f8ec0ff */
[----:B------:R-:W-:-:S02]  /*17440*/  USEL UR19, URZ, 0x4, UP2 ;  /* 0x00000004ff137887 */ /* 0x000fc40009000000 */
[----:B------:R-:W-:Y:S02]  /*17450*/  USEL UR20, URZ, 0x7fff8, UP3 ;  /* 0x0007fff8ff147887 */ /* 0x000fe40009800000 */
[----:B------:R-:W-:Y:S02]  /*17460*/  ULOP3.LUT UR21, UR21, 0x3, URZ, 0xc0, !UPT ;  /* 0x0000000315157892 */ /* 0x000fe4000f8ec0ff */
[----:B------:R-:W-:Y:S02]  /*17470*/  USEL UR4, URZ, 0x4, UP4 ;  /* 0x00000004ff047887 */ /* 0x000fe4000a000000 */
[----:B------:R-:W-:Y:S02]  /*17480*/  USEL UR7, URZ, 0x7fff8, UP5 ;  /* 0x0007fff8ff077887 */ /* 0x000fe4000a800000 */
[----:B------:R-:W-:Y:S02]  /*17490*/  ULOP3.LUT UR9, UR9, 0x3, URZ, 0xc0, !UPT ;  /* 0x0000000309097892 */ /* 0x000fe4000f8ec0ff */
[----:B------:R-:W-:Y:S01]  /*174a0*/  UIADD3 UR5, UPT, UPT, UR16, UR5, UR15 ;  /* 0x0000000510057290 */ /* 0x000fe2000fffe00f */
[----:B------:R-:W-:Y:S01]  /*174b0*/  IMAD R5, R7, 0x10, R4 ;  /* 0x0000001007057824 */ /* 0x000fe200078e0204 */
[----:B------:R-:W-:Y:S01]  /*174c0*/  UIADD3 UR19, UPT, UPT, UR21, UR20, UR19 ;  /* 0x0000001415137290 */ /* 0x000fe2000fffe013 */
[----:B------:R-:W-:Y:S01]  /*174d0*/  IMAD.SHL.U32 R4, R8, 0x100, RZ ;  /* 0x0000010008047824 */ /* 0x000fe200078e00ff */
[----:B------:R-:W-:-:S02]  /*174e0*/  UIADD3 UR7, UPT, UPT, UR9, UR7, UR4 ;  /* 0x0000000709077290 */ /* 0x000fc4000fffe004 */
[----:B------:R-:W-:Y:S02]  /*174f0*/  USHF.L.U32 UR4, UR5, 0x8, URZ ;  /* 0x0000000805047899 */ /* 0x000fe400080006ff */
[----:B------:R-:W-:Y:S01]  /*17500*/  ULOP3.LUT UR19, UR19, 0xf, URZ, 0xc0, !UPT ;  /* 0x0000000f13137892 */ /* 0x000fe2000f8ec0ff */
[----:B------:R-:W-:Y:S01]  /*17510*/  LOP3.LUT R4, R4, 0xf00, RZ, 0xe2, !PT ;  /* 0x00000f0004047812 */ /* 0x000fe200078ee2ff */
[----:B------:R-:W-:Y:S02]  /*17520*/  ULOP3.LUT UR4, UR4, 0xf00, URZ, 0xe2, !UPT ;  /* 0x00000f0004047892 */ /* 0x000fe4000f8ee2ff */
[----:B------:R-:W-:Y:S02]  /*17530*/  ULEA UR7, UR7, UR19, 0x4 ;  /* 0x0000001307077291 */ /* 0x000fe4000f8e20ff */
[----:B------:R-:W-:Y:S01]  /*17540*/  IMAD R6, R9, 0x1000, R4 ;  /* 0x0000100009067824 */ /* 0x000fe200078e0204 */
[----:B------:R-:W-:Y:S01]  /*17550*/  LOP3.LUT R4, R5, 0xff, RZ, 0xc0, !PT ;  /* 0x000000ff05047812 */ /* 0x000fe200078ec0ff */
[----:B------:R-:W-:Y:S01]  /*17560*/  ULOP3.LUT UR7, UR7, 0xff, URZ, 0xc0, !UPT ;  /* 0x000000ff07077892 */ /* 0x000fe2000f8ec0ff */
[----:B------:R-:W-:-:S03]  /*17570*/  LEA R58, R58, UR4, 0xc ;  /* 0x000000043a3a7c11 */ /* 0x000fc6000f8e60ff */
[----:B------:R-:W-:Y:S02]  /*17580*/  IMAD.IADD R4, R6, 0x1, R4 ;  /* 0x0000000106047824 */ /* 0x000fe400078e0204 */
[----:B------:R-:W-:-:S05]  /*17590*/  VIADD R58, R58, UR7 ;  /* 0x000000073a3a7c36 */ /* 0x000fca0008000000 */
[----:B------:R-:W-:-:S04]  /*175a0*/  PRMT R58, R4, 0x5410, R58 ;  /* 0x00005410043a7816 */ /* 0x000fc8000000003a */
[----:B------:R-:W-:-:S04]  /*175b0*/  SHF.R.U64 R4, R58, 0x1f, RZ ;  /* 0x0000001f3a047819 */ /* 0x000fc800000012ff */
[----:B------:R-:W-:Y:S02]  /*175c0*/  LOP3.LUT P3, RZ, R4, 0x1, RZ, 0xc0, !PT ;  /* 0x0000000104ff7812 */ /* 0x000fe4000786c0ff */
[----:B------:R-:W-:-:S04]  /*175d0*/  SHF.R.U64 R4, R58, 0x1e, RZ ;  /* 0x0000001e3a047819 */ /* 0x000fc800000012ff */
[----:B------:R-:W-:-:S07]  /*175e0*/  LOP3.LUT P4, RZ, R4, 0x1, RZ, 0xc0, !PT ;  /* 0x0000000104ff7812 */ /* 0x000fce000788c0ff */
[----:B------:R-:W-:Y:S06]  /*175f0*/  LDGSTS.E [R142+0x50080], desc[UR28][R18.64], P3 ;  /* 0x50080000128e7fae */ /* 0x000fec00099a101c */
[----:B------:R-:W-:Y:S01]  /*17600*/  LDGSTS.E [R142+0x50084], desc[UR28][R16.64], P4 ;  /* 0x50084000108e7fae */ /* 0x000fe2000a1a101c */
[----:B---3--:R-:W-:Y:S02]  /*17610*/  IADD3 R14, P4, PT, R12, UR30, RZ ;  /* 0x0000001e0c0e7c10 */ /* 0x008fe4000ff9e0ff */
[----:B-----5:R-:W-:Y:S02]  /*17620*/  IADD3 R12, P6, PT, R218, UR30, RZ ;  /* 0x0000001eda0c7c10 */ /* 0x020fe4000ffde0ff */
[----:B------:R-:W-:-:S02]  /*17630*/  IADD3.X R15, PT, PT, R13, UR13, RZ, P4, !PT ;  /* 0x0000000d0d0f7c10 */ /* 0x000fc4000a7fe4ff */
[----:B------:R-:W-:Y:S02]  /*17640*/  IADD3.X R13, PT, PT, R219, UR13, RZ, P6, !PT ;  /* 0x0000000ddb0d7c10 */ /* 0x000fe4000b7fe4ff */
[----:B------:R-:W-:-:S04]  /*17650*/  IADD3 R10, P6, PT, R66, UR30, RZ ;  /* 0x0000001e420a7c10 */ /* 0x000fc8000ffde0ff */
[----:B------:R-:W-:Y:S02]  /*17660*/  IADD3.X R11, PT, PT, R67, UR13, RZ, P6, !PT ;  /* 0x0000000d430b7c10 */ /* 0x000fe4000b7fe4ff */
[----:B------:R-:W3:Y:S04]  /*17670*/  LDL.LU.64 R66, [R1+0x2c8] ;  /* 0x0002c80001427983 */ /* 0x000ee80000300a00 */
[----:B------:R-:W5:Y:S04]  /*17680*/  LDL.LU.64 R222, [R1+0x2c0] ;  /* 0x0002c00001de7983 */ /* 0x000f680000300a00 */
[----:B------:R-:W5:Y:S01]  /*17690*/  LDL.LU.64 R238, [R1+0x190] ;  /* 0x0001900001ee7983 */ /* 0x000f620000300a00 */
[----:B------:R-:W-:-:S04]  /*176a0*/  SHF.R.U64 R4, R58, 0x1d, RZ ;  /* 0x0000001d3a047819 */ /* 0x000fc800000012ff */
[----:B------:R-:W-:Y:S02]  /*176b0*/  LOP3.LUT P3, RZ, R4, 0x1, RZ, 0xc0, !PT ;  /* 0x0000000104ff7812 */ /* 0x000fe4000786c0ff */
[----:B------:R-:W-:-:S04]  /*176c0*/  SHF.R.U64 R4, R58, 0x1c, RZ ;  /* 0x0000001c3a047819 */ /* 0x000fc800000012ff */
[----:B------:R-:W-:Y:S02]  /*176d0*/  LOP3.LUT P5, RZ, R4, 0x1, RZ, 0xc0, !PT ;  /* 0x0000000104ff7812 */ /* 0x000fe400078ac0ff */
[----:B------:R-:W-:-:S04]  /*176e0*/  SHF.R.U64 R4, R58, 0x1b, RZ ;  /* 0x0000001b3a047819 */ /* 0x000fc800000012ff */
[----:B------:R-:W-:Y:S01]  /*176f0*/  LOP3.LUT P4, RZ, R4, 0x1, RZ, 0xc0, !PT ;  /* 0x0000000104ff7812 */ /* 0x000fe2000788c0ff */
[----:B------:R-:W-:Y:S01]  /*17700*/  LDGSTS.E [R142+0x50088], desc[UR28][R14.64], P3 ;  /* 0x500880000e8e7fae */ /* 0x000fe200099a101c */
[----:B------:R-:W-:-:S04]  /*17710*/  SHF.R.U64 R4, R58, 0x1a, RZ ;  /* 0x0000001a3a047819 */ /* 0x000fc800000012ff */
[----:B------:R-:W-:Y:S01]  /*17720*/  LOP3.LUT P3, RZ, R4, 0x1, RZ, 0xc0, !PT ;  /* 0x0000000104ff7812 */ /* 0x000fe2000786c0ff */
[----:B------:R-:W-:Y:S01]  /*17730*/  LDGSTS.E [R142+0x5008c], desc[UR28][R12.64], P5 ;  /* 0x5008c0000c8e7fae */ /* 0x000fe2000a9a101c */
[----:B------:R-:W-:-:S04]  /*17740*/  SHF.R.U64 R4, R58, 0x19, RZ ;  /* 0x000000193a047819 */ /* 0x000fc800000012ff */
[----:B------:R-:W-:Y:S01]  /*17750*/  LOP3.LUT P5, RZ, R4, 0x1, RZ, 0xc0, !PT ;  /* 0x0000000104ff7812 */ /* 0x000fe200078ac0ff */
[----:B------:R-:W-:Y:S01]  /*17760*/  LDGSTS.E [R142+0x50090], desc[UR28][R10.64], P4 ;  /* 0x500900000a8e7fae */ /* 0x000fe2000a1a101c */
[----:B--2---:R-:W-:Y:S02]  /*17770*/  IADD3 R8, P4, PT, R214, UR30, RZ ;  /* 0x0000001ed6087c10 */ /* 0x004fe4000ff9e0ff */
[----:B------:R-:W-:Y:S02]  /*17780*/  SHF.R.U64 R4, R58, 0x18, RZ ;  /* 0x000000183a047819 */ /* 0x000fe400000012ff */
[----:B------:R-:W-:Y:S02]  /*17790*/  IADD3.X R9, PT, PT, R215, UR13, RZ, P4, !PT ;  /* 0x0000000dd7097c10 */ /* 0x000fe4000a7fe4ff */
[----:B------:R-:W-:Y:S02]  /*177a0*/  LOP3.LUT P4, RZ, R4, 0x1, RZ, 0xc0, !PT ;  /* 0x0000000104ff7812 */ /* 0x000fe4000788c0ff */
[----:B----4-:R-:W-:Y:S01]  /*177b0*/  IADD3 R6, P6, PT, R210, UR30, RZ ;  /* 0x0000001ed2067c10 */ /* 0x010fe2000ffde0ff */
[----:B------:R-:W-:Y:S03]  /*177c0*/  LDGSTS.E [R142+0x50094], desc[UR28][R8.64], P3 ;  /* 0x50094000088e7fae */ /* 0x000fe600099a101c */
[----:B------:R-:W-:-:S02]  /*177d0*/  IADD3.X R7, PT, PT, R211, UR13, RZ, P6, !PT ;  /* 0x0000000dd3077c10 */ /* 0x000fc4000b7fe4ff */
[----:B------:R-:W2:Y:S01]  /*177e0*/  LDL.LU.64 R210, [R1+0x1b0] ;  /* 0x0001b00001d27983 */ /* 0x000ea20000300a00 */
[----:B------:R-:W-:-:S03]  /*177f0*/  SHF.R.U64 R59, R58, 0x16, RZ ;  /* 0x000000163a3b7819 */ /* 0x000fc600000012ff */
[----:B------:R-:W4:Y:S04]  /*17800*/  LDL.LU.64 R214, [R1+0x1c0] ;  /* 0x0001c00001d67983 */ /* 0x000f280000300a00 */
[----:B------:R-:W-:Y:S01]  /*17810*/  LDGSTS.E [R142+0x50098], desc[UR28][R6.64], P5 ;  /* 0x50098000068e7fae */ /* 0x000fe2000a9a101c */
[----:B------:R-:W-:-:S03]  /*17820*/  IADD3 R4, P6, PT, R54, UR30, RZ ;  /* 0x0000001e36047c10 */ /* 0x000fc6000ffde0ff */
[----:B------:R-:W4:Y:S01]  /*17830*/  LDL.LU.64 R218, [R1+0x1c8] ;  /* 0x0001c80001da7983 */ /* 0x000f220000300a00 */
[----:B------:R-:W-:Y:S02]  /*17840*/  SHF.R.U64 R54, R58, 0x17, RZ ;  /* 0x000000173a367819 */ /* 0x000fe400000012ff */
[----:B------:R-:W-:Y:S02]  /*17850*/  IADD3.X R5, PT, PT, R55, UR13, RZ, P6, !PT ;  /* 0x0000000d37057c10 */ /* 0x000fe4000b7fe4ff */
[----:B------:R-:W-:-:S03]  /*17860*/  LOP3.LUT P3, RZ, R54, 0x1, RZ, 0xc0, !PT ;  /* 0x0000000136ff7812 */ /* 0x000fc6000786c0ff */
[----:B------:R-:W-:Y:S01]  /*17870*/  LDGSTS.E [R142+0x5009c], desc[UR28][R4.64], P4 ;  /* 0x5009c000048e7fae */ /* 0x000fe2000a1a101c */
[----:B------:R-:W-:Y:S02]  /*17880*/  IADD3 R54, P4, PT, R62, UR30, RZ ;  /* 0x0000001e3e367c10 */ /* 0x000fe4000ff9e0ff */
[----:B------:R-:W-:Y:S02]  /*17890*/  LOP3.LUT P5, RZ, R59, 0x1, RZ, 0xc0, !PT ;  /* 0x000000013bff7812 */ /* 0x000fe400078ac0ff */
[----:B------:R-:W-:Y:S02]  /*178a0*/  SHF.R.U64 R59, R58, 0x15, RZ ;  /* 0x000000153a3b7819 */ /* 0x000fe400000012ff */
[----:B------:R-:W-:Y:S02]  /*178b0*/  IADD3.X R55, PT, PT, R63, UR13, RZ, P4, !PT ;  /* 0x0000000d3f377c10 */ /* 0x000fe4000a7fe4ff */
[----:B------:R-:W-:-:S03]  /*178c0*/  LOP3.LUT P4, RZ, R59, 0x1, RZ, 0xc0, !PT ;  /* 0x000000013bff7812 */ /* 0x000fc6000788c0ff */
[----:B------:R-:W-:Y:S01]  /*178d0*/  LDGSTS.E [R142+0x500a0], desc[UR28][R54.64], P3 ;  /* 0x500a0000368e7fae */ /* 0x000fe200099a101c */
[----:B---3--:R-:W-:-:S04]  /*178e0*/  IADD3 R62, P6, PT, R66, UR30, RZ ;  /* 0x0000001e423e7c10 */ /* 0x008fc8000ffde0ff */
[----:B------:R-:W-:Y:S02]  /*178f0*/  IADD3.X R63, PT, PT, R67, UR13, RZ, P6, !PT ;  /* 0x0000000d433f7c10 */ /* 0x000fe4000b7fe4ff */
[----:B-----5:R-:W-:-:S03]  /*17900*/  IADD3 R66, P6, PT, R222, UR30, RZ ;  /* 0x0000001ede427c10 */ /* 0x020fc6000ffde0ff */
[----:B------:R-:W-:Y:S01]  /*17910*/  LDGSTS.E [R142+0x500a4], desc[UR28][R62.64], P5 ;  /* 0x500a40003e8e7fae */ /* 0x000fe2000a9a101c */
[----:B------:R-:W-:-:S03]  /*17920*/  IADD3.X R67, PT, PT, R223, UR13, RZ, P6, !PT ;  /* 0x0000000ddf437c10 */ /* 0x000fc6000b7fe4ff */
[----:B------:R-:W3:Y:S04]  /*17930*/  LDL.LU.64 R222, [R1+0x1d8] ;  /* 0x0001d80001de7983 */ /* 0x000ee80000300a00 */
[----:B------:R-:W5:Y:S04]  /*17940*/  LDL.LU.64 R234, [R1+0x1e8] ;  /* 0x0001e80001ea7983 */ /* 0x000f680000300a00 */
[----:B------:R-:W-:Y:S01]  /*17950*/  LDGSTS.E [R142+0x500a8], desc[UR28][R66.64], P4 ;  /* 0x500a8000428e7fae */ /* 0x000fe2000a1a101c */
[----:B------:R-:W-:-:S04]  /*17960*/  IADD3 R200, P4, PT, R238, UR30, RZ ;  /* 0x0000001eeec87c10 */ /* 0x000fc8000ff9e0ff */
[----:B------:R-:W-:Y:S02]  /*17970*/  IADD3.X R201, PT, PT, R239, UR13, RZ, P4, !PT ;  /* 0x0000000defc97c10 */ /* 0x000fe4000a7fe4ff */
[----:B------:R-:W5:Y:S04]  /*17980*/  LDL.LU.64 R238, [R1+0x1f8] ;  /* 0x0001f80001ee7983 */ /* 0x000f680000300a00 */
[----:B------:R-:W5:Y:S04]  /*17990*/  LDL.LU.64 R242, [R1+0x208] ;  /* 0x0002080001f27983 */ /* 0x000f680000300a00 */
[----:B------:R-:W5:Y:S04]  /*179a0*/  LDL.LU.64 R244, [R1+0x220] ;  /* 0x0002200001f47983 */ /* 0x000f680000300a00 */
[----:B------:R-:W5:Y:S04]  /*179b0*/  LDL.LU.64 R110, [R1+0x230] ;  /* 0x00023000016e7983 */ /* 0x000f680000300a00 */
[----:B------:R-:W5:Y:S01]  /*179c0*/  LDL.LU.64 R118, [R1+0x240] ;  /* 0x0002400001767983 */ /* 0x000f620000300a00 */
[----:B------:R-:W-:-:S03]  /*179d0*/  SHF.R.U64 R59, R58, 0x14, RZ ;  /* 0x000000143a3b7819 */ /* 0x000fc600000012ff */
[----:B------:R-:W5:Y:S01]  /*179e0*/  LDL.LU.64 R126, [R1+0x248] ;  /* 0x00024800017e7983 */ /* 0x000f620000300a00 */
[----:B------:R-:W-:Y:S02]  /*179f0*/  LOP3.LUT P3, RZ, R59, 0x1, RZ, 0xc0, !PT ;  /* 0x000000013bff7812 */ /* 0x000fe4000786c0ff */
[C---:B------:R-:W-:Y:S01]  /*17a00*/  SHF.R.U64 R59, R58.reuse, 0x13, RZ ;  /* 0x000000133a3b7819 */ /* 0x040fe200000012ff */
[----:B------:R-:W5:Y:S03]  /*17a10*/  LDL.LU.64 R134, [R1+0x250] ;  /* 0x0002500001867983 */ /* 0x000f660000300a00 */
[----:B------:R-:W-:Y:S01]  /*17a20*/  LOP3.LUT P5, RZ, R59, 0x1, RZ, 0xc0, !PT ;  /* 0x000000013bff7812 */ /* 0x000fe200078ac0ff */
[----:B------:R-:W5:Y:S01]  /*17a30*/  LDL.LU.64 R150, [R1+0x260] ;  /* 0x0002600001967983 */ /* 0x000f620000300a00 */
[----:B------:R-:W-:Y:S02]  /*17a40*/  SHF.R.U64 R59, R58, 0x12, RZ ;  /* 0x000000123a3b7819 */ /* 0x000fe400000012ff */
[----:B--2---:R-:W-:Y:S01]  /*17a50*/  IADD3 R204, P6, PT, R210, UR30, RZ ;  /* 0x0000001ed2cc7c10 */ /* 0x004fe2000ffde0ff */
[----:B------:R-:W2:Y:S01]  /*17a60*/  LDL.LU.64 R196, [R1+0x270] ;  /* 0x0002700001c47983 */ /* 0x000ea20000300a00 */
[----:B------:R-:W-:-:S02]  /*17a70*/  LOP3.LUT P4, RZ, R59, 0x1, RZ, 0xc0, !PT ;  /* 0x000000013bff7812 */ /* 0x000fc4000788c0ff */
[----:B------:R-:W-:Y:S01]  /*17a80*/  IADD3.X R205, PT, PT, R211, UR13, RZ, P6, !PT ;  /* 0x0000000dd3cd7c10 */ /* 0x000fe2000b7fe4ff */
[----:B------:R-:W-:Y:S01]  /*17a90*/  LDGSTS.E [R142+0x500ac], desc[UR28][R200.64], P3 ;  /* 0x500ac000c88e7fae */ /* 0x000fe200099a101c */
[----:B----4-:R-:W-:Y:S02]  /*17aa0*/  IADD3 R210, P6, PT, R214, UR30, RZ ;  /* 0x0000001ed6d27c10 */ /* 0x010fe4000ffde0ff */
[C---:B------:R-:W-:Y:S01]  /*17ab0*/  SHF.R.U64 R59, R58.reuse, 0x11, RZ ;  /* 0x000000113a3b7819 */ /* 0x040fe200000012ff */
[----:B------:R-:W-:Y:S01]  /*17ac0*/  LDGSTS.E [R142+0x500b0], desc[UR28][R204.64], P5 ;  /* 0x500b0000cc8e7fae */ /* 0x000fe2000a9a101c */
[----:B------:R-:W-:Y:S02]  /*17ad0*/  IADD3.X R211, PT, PT, R215, UR13, RZ, P6, !PT ;  /* 0x0000000dd7d37c10 */ /* 0x000fe4000b7fe4ff */
[----:B------:R-:W-:Y:S01]  /*17ae0*/  LOP3.LUT P3, RZ, R59, 0x1, RZ, 0xc0, !PT ;  /* 0x000000013bff7812 */ /* 0x000fe2000786c0ff */
[----:B------:R-:W4:Y:S01]  /*17af0*/  LDL.LU.64 R102, [R1+0x278] ;  /* 0x0002780001667983 */ /* 0x000f220000300a00 */
[----:B------:R-:W-:-:S03]  /*17b00*/  SHF.R.U64 R59, R58, 0x10, RZ ;  /* 0x000000103a3b7819 */ /* 0x000fc600000012ff */
[----:B------:R-:W-:Y:S01]  /*17b10*/  LDGSTS.E [R142+0x500b4], desc[UR28][R210.64], P4 ;  /* 0x500b4000d28e7fae */ /* 0x000fe2000a1a101c */
[----:B------:R-:W-:Y:S02]  /*17b20*/  IADD3 R214, P4, PT, R218, UR30, RZ ;  /* 0x0000001edad67c10 */ /* 0x000fe4000ff9e0ff */
[----:B------:R-:W-:Y:S02]  /*17b30*/  LOP3.LUT P5, RZ, R59, 0x1, RZ, 0xc0, !PT ;  /* 0x000000013bff7812 */ /* 0x000fe400078ac0ff */
[C---:B------:R-:W-:Y:S02]  /*17b40*/  SHF.R.U64 R59, R58.reuse, 0xf, RZ ;  /* 0x0000000f3a3b7819 */ /* 0x040fe400000012ff */
[----:B------:R-:W-:Y:S02]  /*17b50*/  IADD3.X R215, PT, PT, R219, UR13, RZ, P4, !PT ;  /* 0x0000000ddbd77c10 */ /* 0x000fe4000a7fe4ff */
[----:B------:R-:W-:Y:S02]  /*17b60*/  LOP3.LUT P4, RZ, R59, 0x1, RZ, 0xc0, !PT ;  /* 0x000000013bff7812 */ /* 0x000fe4000788c0ff */
[----:B------:R-:W-:Y:S01]  /*17b70*/  SHF.R.U64 R59, R58, 0xe, RZ ;  /* 0x0000000e3a3b7819 */ /* 0x000fe200000012ff */
[----:B------:R-:W-:Y:S03]  /*17b80*/  LDGSTS.E [R142+0x500b8], desc[UR28][R214.64], P3 ;  /* 0x500b8000d68e7fae */ /* 0x000fe600099a101c */
[----:B------:R-:W-:-:S02]  /*17b90*/  LOP3.LUT P3, RZ, R59, 0x1, RZ, 0xc0, !PT ;  /* 0x000000013bff7812 */ /* 0x000fc4000786c0ff */
[----:B------:R-:W-:Y:S02]  /*17ba0*/  SHF.R.U64 R59, R58, 0xd, RZ ;  /* 0x0000000d3a3b7819 */ /* 0x000fe400000012ff */
[----:B---3--:R-:W-:-:S04]  /*17bb0*/  IADD3 R218, P6, PT, R222, UR30, RZ ;  /* 0x0000001ededa7c10 */ /* 0x008fc8000ffde0ff */
[----:B------:R-:W-:Y:S02]  /*17bc0*/  IADD3.X R219, PT, PT, R223, UR13, RZ, P6, !PT ;  /* 0x0000000ddfdb7c10 */ /* 0x000fe4000b7fe4ff */
[----:B-----5:R-:W-:-:S03]  /*17bd0*/  IADD3 R222, P6, PT, R234, UR30, RZ ;  /* 0x0000001eeade7c10 */ /* 0x020fc6000ffde0ff */
[----:B------:R-:W-:Y:S01]  /*17be0*/  LDGSTS.E [R142+0x500bc], desc[UR28][R218.64], P5 ;  /* 0x500bc000da8e7fae */ /* 0x000fe2000a9a101c */
[----:B------:R-:W-:Y:S02]  /*17bf0*/  IADD3.X R223, PT, PT, R235, UR13, RZ, P6, !PT ;  /* 0x0000000debdf7c10 */ /* 0x000fe4000b7fe4ff */
[----:B------:R-:W-:-:S03]  /*17c00*/  LOP3.LUT P5, RZ, R59, 0x1, RZ, 0xc0, !PT ;  /* 0x000000013bff7812 */ /* 0x000fc600078ac0ff */
[----:B------:R-:W-:Y:S01]  /*17c10*/  LDGSTS.E [R142+0x500c0], desc[UR28][R222.64], P4 ;  /* 0x500c0000de8e7fae */ /* 0x000fe2000a1a101c */
[----:B------:R-:W-:Y:S02]  /*17c20*/  IADD3 R234, P4, PT, R238, UR30, RZ ;  /* 0x0000001eeeea7c10 */ /* 0x000fe4000ff9e0ff */
[----:B------:R-:W-:Y:S02]  /*17c30*/  SHF.R.U64 R59, R58, 0xc, RZ ;  /* 0x0000000c3a3b7819 */ /* 0x000fe400000012ff */
[----:B------:R-:W-:Y:S02]  /*17c40*/  IADD3.X R235, PT, PT, R239, UR13, RZ, P4, !PT ;  /* 0x0000000defeb7c10 */ /* 0x000fe4000a7fe4ff */
[----:B------:R-:W-:Y:S02]  /*17c50*/  IADD3 R238, P6, PT, R242, UR30, RZ ;  /* 0x0000001ef2ee7c10 */ /* 0x000fe4000ffde0ff */
[----:B------:R-:W-:Y:S01]  /*17c60*/  LOP3.LUT P4, RZ, R59, 0x1, RZ, 0xc0, !PT ;  /* 0x000000013bff7812 */ /* 0x000fe2000788c0ff */
[----:B------:R-:W-:Y:S01]  /*17c70*/  LDGSTS.E [R142+0x500c4], desc[UR28][R234.64], P3 ;  /* 0x500c4000ea8e7fae */ /* 0x000fe200099a101c */
[----:B------:R-:W-:-:S02]  /*17c80*/  IADD3.X R239, PT, PT, R243, UR13, RZ, P6, !PT ;  /* 0x0000000df3ef7c10 */ /* 0x000fc4000b7fe4ff */
[----:B------:R-:W-:-:S03]  /*17c90*/  IADD3 R242, P6, PT, R244, UR30, RZ ;  /* 0x0000001ef4f27c10 */ /* 0x000fc6000ffde0ff */
[----:B------:R-:W-:Y:S01]  /*17ca0*/  LDGSTS.E [R142+0x500c8], desc[UR28][R238.64], P5 ;  /* 0x500c8000ee8e7fae */ /* 0x000fe2000a9a101c */
[----:B------:R-:W-:-:S05]  /*17cb0*/  IADD3.X R243, PT, PT, R245, UR13, RZ, P6, !PT ;  /* 0x0000000df5f37c10 */ /* 0x000fca000b7fe4ff */
[----:B------:R-:W-:Y:S01]  /*17cc0*/  LDGSTS.E [R142+0x500cc], desc[UR28][R242.64], P4 ;  /* 0x500cc000f28e7fae */ /* 0x000fe2000a1a101c */
[----:B------:R-:W-:-:S04]  /*17cd0*/  IADD3 R244, P4, PT, R110, UR30, RZ ;  /* 0x0000001e6ef47c10 */ /* 0x000fc8000ff9e0ff */
[----:B------:R-:W-:Y:S02]  /*17ce0*/  IADD3.X R245, PT, PT, R111, UR13, RZ, P4, !PT ;  /* 0x0000000d6ff57c10 */ /* 0x000fe4000a7fe4ff */
[----:B------:R-:W3:Y:S01]  /*17cf0*/  LDL.LU.64 R110, [R1+0x288] ;  /* 0x00028800016e7983 */ /* 0x000ee20000300a00 */
[----:B------:R-:W-:-:S04]  /*17d00*/  IADD3 R250, P6, PT, R118, UR30, RZ ;  /* 0x0000001e76fa7c10 */ /* 0x000fc8000ffde0ff */
[----:B------:R-:W-:Y:S02]  /*17d10*/  IADD3.X R251, PT, PT, R119, UR13, RZ, P6, !PT ;  /* 0x0000000d77fb7c10 */ /* 0x000fe4000b7fe4ff */
        /* <DEDUP_REMOVED lines=8> */
[----:B------:R-:W-:-:S04]  /*17da0*/  IADD3 R78, P6, PT, R126, UR30, RZ ;  /* 0x0000001e7e4e7c10 */ /* 0x000fc8000ffde0ff */
[----:B------:R-:W-:Y:S01]  /*17db0*/  IADD3.X R79, PT, PT, R127, UR13, RZ, P6, !PT ;  /* 0x0000000d7f4f7c10 */ /* 0x000fe2000b7fe4ff */
[----:B------:R-:W-:Y:S04]  /*17dc0*/  LDGSTS.E [R142+0x500d4], desc[UR28][R250.64], P5 ;  /* 0x500d4000fa8e7fae */ /* 0x000fe8000a9a101c */
[----:B------:R2:W-:Y:S04]  /*17dd0*/  STL.64 [R1], R78 ;  /* 0x0000004e01007387 */ /* 0x0005e80000100a00 */
[----:B------:R2:W-:Y:S01]  /*17de0*/  LDGSTS.E [R142+0x500d8], desc[UR28][R78.64], P4 ;  /* 0x500d80004e8e7fae */ /* 0x0005e2000a1a101c */
[----:B------:R-:W-:-:S03]  /*17df0*/  IADD3 R94, P4, PT, R134, UR30, RZ ;  /* 0x0000001e865e7c10 */ /* 0x000fc6000ff9e0ff */
[----:B------:R-:W5:Y:S01]  /*17e00*/  LDL.LU.64 R126, [R1+0x2a0] ;  /* 0x0002a000017e7983 */ /* 0x000f620000300a00 */
[----:B------:R-:W-:Y:S02]  /*17e10*/  IADD3.X R95, PT, PT, R135, UR13, RZ, P4, !PT ;  /* 0x0000000d875f7c10 */ /* 0x000fe4000a7fe4ff */
[----:B------:R-:W-:Y:S01]  /*17e20*/  IADD3 R86, P6, PT, R150, UR30, RZ ;  /* 0x0000001e96567c10 */ /* 0x000fe2000ffde0ff */
[----:B------:R-:W5:Y:S03]  /*17e30*/  LDL.LU.64 R134, [R1+0x2b8] ;  /* 0x0002b80001867983 */ /* 0x000f660000300a00 */
[----:B------:R-:W-:Y:S01]  /*17e40*/  IADD3.X R87, PT, PT, R151, UR13, RZ, P6, !PT ;  /* 0x0000000d97577c10 */ /* 0x000fe2000b7fe4ff */
[----:B------:R4:W-:Y:S04]  /*17e50*/  STL.64 [R1+0x8], R94 ;  /* 0x0000085e01007387 */ /* 0x0009e80000100a00 */
[----:B------:R-:W5:Y:S01]  /*17e60*/  LDL.LU.64 R150, [R1+0x2b0] ;  /* 0x0002b00001967983 */ /* 0x000f620000300a00 */
[----:B------:R-:W-:-:S04]  /*17e70*/  SHF.R.U64 R59, R58, 0x8, RZ ;  /* 0x000000083a3b7819 */ /* 0x000fc800000012ff */
[----:B------:R-:W-:Y:S02]  /*17e80*/  LOP3.LUT P3, RZ, R59, 0x1, RZ, 0xc0, !PT ;  /* 0x000000013bff7812 */ /* 0x000fe4000786c0ff */
[----:B------:R-:W-:-:S04]  /*17e90*/  SHF.R.U64 R59, R58, 0x7, RZ ;  /* 0x000000073a3b7819 */ /* 0x000fc800000012ff */
[----:B------:R-:W-:Y:S02]  /*17ea0*/  LOP3.LUT P5, RZ, R59, 0x1, RZ, 0xc0, !PT ;  /* 0x000000013bff7812 */ /* 0x000fe400078ac0ff */
[----:B------:R-:W-:-:S04]  /*17eb0*/  SHF.R.U64 R59, R58, 0x6, RZ ;  /* 0x000000063a3b7819 */ /* 0x000fc800000012ff */
[----:B------:R-:W-:Y:S01]  /*17ec0*/  LOP3.LUT P4, RZ, R59, 0x1, RZ, 0xc0, !PT ;  /* 0x000000013bff7812 */ /* 0x000fe2000788c0ff */
[----:B------:R4:W-:Y:S01]  /*17ed0*/  LDGSTS.E [R142+0x500dc], desc[UR28][R94.64], P3 ;  /* 0x500dc0005e8e7fae */ /* 0x0009e200099a101c */
[----:B--2---:R-:W-:-:S04]  /*17ee0*/  IADD3 R78, P6, PT, R196, UR30, RZ ;  /* 0x0000001ec44e7c10 */ /* 0x004fc8000ffde0ff */
[----:B------:R-:W-:Y:S01]  /*17ef0*/  IADD3.X R79, PT, PT, R197, UR13, RZ, P6, !PT ;  /* 0x0000000dc54f7c10 */ /* 0x000fe2000b7fe4ff */
[----:B------:R3:W-:Y:S04]  /*17f00*/  LDGSTS.E [R142+0x500e0], desc[UR28][R86.64], P5 ;  /* 0x500e0000568e7fae */ /* 0x0007e8000a9a101c */
[----:B------:R3:W-:Y:S04]  /*17f10*/  STL.64 [R1+0x10], R86 ;  /* 0x0000105601007387 */ /* 0x0007e80000100a00 */
[----:B------:R5:W-:Y:S01]  /*17f20*/  LDGSTS.E [R142+0x500e4], desc[UR28][R78.64], P4 ;  /* 0x500e40004e8e7fae */ /* 0x000be2000a1a101c */
[----:B----4-:R-:W-:-:S04]  /*17f30*/  IADD3 R94, P4, PT, R102, UR30, RZ ;  /* 0x0000001e665e7c10 */ /* 0x010fc8000ff9e0ff */
[----:B------:R-:W-:Y:S01]  /*17f40*/  IADD3.X R95, PT, PT, R103, UR13, RZ, P4, !PT ;  /* 0x0000000d675f7c10 */ /* 0x000fe2000a7fe4ff */
[----:B------:R5:W-:Y:S04]  /*17f50*/  STL.64 [R1+0x30], R78 ;  /* 0x0000304e01007387 */ /* 0x000be80000100a00 */
[----:B------:R-:W-:Y:S01]  /*17f60*/  STL.64 [R1+0x38], R94 ;  /* 0x0000385e01007387 */ /* 0x000fe20000100a00 */
[----:B---3--:R-:W-:-:S04]  /*17f70*/  IADD3 R86, P6, PT, R110, UR30, RZ ;  /* 0x0000001e6e567c10 */ /* 0x008fc8000ffde0ff */
[----:B------:R-:W-:Y:S02]  /*17f80*/  IADD3.X R87, PT, PT, R111, UR13, RZ, P6, !PT ;  /* 0x0000000d6f577c10 */ /* 0x000fe4000b7fe4ff */
[----:B-----5:R-:W-:-:S03]  /*17f90*/  IADD3 R78, P6, PT, R118, UR30, RZ ;  /* 0x0000001e764e7c10 */ /* 0x020fc6000ffde0ff */
[----:B------:R1:W-:Y:S04]  /*17fa0*/  STL.64 [R1+0x40], R86 ;  /* 0x0000405601007387 */ /* 0x0003e80000100a00 */
[----:B------:R-:W2:Y:S01]  /*17fb0*/  LDL.LU.64 R102, [R1+0x2a8] ;  /* 0x0002a80001667983 */ /* 0x000ea20000300a00 */
[----:B------:R-:W-:-:S05]  /*17fc0*/  IADD3.X R79, PT, PT, R119, UR13, RZ, P6, !PT ;  /* 0x0000000d774f7c10 */ /* 0x000fca000b7fe4ff */
[----:B------:R3:W-:Y:S04]  /*17fd0*/  STL.64 [R1+0x58], R78 ;  /* 0x0000584e01007387 */ /* 0x0007e80000100a00 */
[----:B------:R-:W4:Y:S01]  /*17fe0*/  LDL.LU.64 R246, [R1+0x280] ;  /* 0x0002800001f67983 */ /* 0x000f220000300a00 */
[----:B------:R-:W-:-:S04]  /*17ff0*/  SHF.R.U64 R59, R58, 0x5, RZ ;  /* 0x000000053a3b7819 */ /* 0x000fc800000012ff */
[----:B------:R-:W-:Y:S02]  /*18000*/  LOP3.LUT P3, RZ, R59, 0x1, RZ, 0xc0, !PT ;  /* 0x000000013bff7812 */ /* 0x000fe4000786c0ff */
[----:B------:R-:W-:-:S04]  /*18010*/  SHF.R.U64 R59, R58, 0x4, RZ ;  /* 0x000000043a3b7819 */ /* 0x000fc800000012ff */
[----:B------:R-:W-:Y:S02]  /*18020*/  LOP3.LUT P5, RZ, R59, 0x1, RZ, 0xc0, !PT ;  /* 0x000000013bff7812 */ /* 0x000fe400078ac0ff */
[----:B------:R-:W-:-:S04]  /*18030*/  SHF.R.U64 R59, R58, 0x3, RZ ;  /* 0x000000033a3b7819 */ /* 0x000fc800000012ff */
[----:B------:R-:W-:Y:S01]  /*18040*/  LOP3.LUT P4, RZ, R59, 0x1, RZ, 0xc0, !PT ;  /* 0x000000013bff7812 */ /* 0x000fe2000788c0ff */
[----:B------:R-:W-:Y:S01]  /*18050*/  LDGSTS.E [R142+0x500e8], desc[UR28][R94.64], P3 ;  /* 0x500e80005e8e7fae */ /* 0x000fe200099a101c */
[----:B------:R-:W-:-:S05]  /*18060*/  SHF.R.U64 R59, R58, 0x2, RZ ;  /* 0x000000023a3b7819 */ /* 0x000fca00000012ff */
[----:B------:R1:W-:Y:S01]  /*18070*/  LDGSTS.E [R142+0x500ec], desc[UR28][R86.64], P5 ;  /* 0x500ec000568e7fae */ /* 0x0003e2000a9a101c */
[----:B------:R-:W-:-:S05]  /*18080*/  SHF.R.U64 R58, R58, 0x1, RZ ;  /* 0x000000013a3a7819 */ /* 0x000fca00000012ff */
[----:B------:R3:W-:Y:S01]  /*18090*/  LDGSTS.E [R142+0x500f0], desc[UR28][R78.64], P4 ;  /* 0x500f00004e8e7fae */ /* 0x0007e2000a1a101c */
[----:B-1----:R-:W-:-:S04]  /*180a0*/  IADD3 R86, P5, PT, R126, UR30, RZ ;  /* 0x0000001e7e567c10 */ /* 0x002fc8000ffbe0ff */
[----:B------:R-:W-:Y:S02]  /*180b0*/  IADD3.X R87, PT, PT, R127, UR13, RZ, P5, !PT ;  /* 0x0000000d7f577c10 */ /* 0x000fe4000affe4ff */
[----:B---3--:R-:W-:Y:S02]  /*180c0*/  IADD3 R78, P5, PT, R134, UR30, RZ ;  /* 0x0000001e864e7c10 */ /* 0x008fe4000ffbe0ff */
[----:B------:R-:W-:Y:S01]  /*180d0*/  LOP3.LUT P3, RZ, R58, 0x1, RZ, 0xc0, !PT ;  /* 0x000000013aff7812 */ /* 0x000fe2000786c0ff */
[----:B------:R1:W-:Y:S01]  /*180e0*/  STL.64 [R1+0x68], R86 ;  /* 0x0000685601007387 */ /* 0x0003e20000100a00 */
[----:B------:R-:W-:Y:S02]  /*180f0*/  IADD3.X R79, PT, PT, R135, UR13, RZ, P5, !PT ;  /* 0x0000000d874f7c10 */ /* 0x000fe4000affe4ff */
[----:B------:R-:W-:Y:S01]  /*18100*/  IADD3 R58, P5, PT, R150, UR30, RZ ;  /* 0x0000001e963a7c10 */ /* 0x000fe2000ffbe0ff */
[----:B------:R-:W3:Y:S01]  /*18110*/  LDL.LU.64 R134, [R1+0x258] ;  /* 0x0002580001867983 */ /* 0x000ee20000300a00 */
[----:B------:R-:W-:-:S02]  /*18120*/  LOP3.LUT P4, RZ, R59, 0x1, RZ, 0xc0, !PT ;  /* 0x000000013bff7812 */ /* 0x000fc4000788c0ff */
[----:B------:R-:W-:Y:S01]  /*18130*/  IADD3.X R59, PT, PT, R151, UR13, RZ, P5, !PT ;  /* 0x0000000d973b7c10 */ /* 0x000fe2000affe4ff */
[----:B------:R-:W-:Y:S01]  /*18140*/  STL.64 [R1+0x70], R78 ;  /* 0x0000704e01007387 */ /* 0x000fe20000100a00 */
[----:B------:R-:W5:Y:S03]  /*18150*/  S2R R143, SR_TID.X ;  /* 0x00000000008f7919 */ /* 0x000f660000002100 */
[----:B------:R-:W3:Y:S04]  /*18160*/  LDL.LU.64 R118, [R1+0x238] ;  /* 0x0002380001767983 */ /* 0x000ee80000300a00 */
[----:B------:R1:W-:Y:S04]  /*18170*/  STL.64 [R1+0x78], R58 ;  /* 0x0000783a01007387 */ /* 0x0003e80000100a00 */
[----:B------:R-:W3:Y:S04]  /*18180*/  LDL.LU.64 R150, [R1+0x200] ;  /* 0x0002000001967983 */ /* 0x000ee80000300a00 */
[----:B------:R-:W3:Y:S04]  /*18190*/  LDL.LU.64 R110, [R1+0x1d0] ;  /* 0x0001d000016e7983 */ /* 0x000ee80000300a00 */
[----:B------:R-:W3:Y:S04]  /*181a0*/  LDL.LU.64 R94, [R1+0x1a8] ;  /* 0x0001a800015e7983 */ /* 0x000ee80000300a00 */
[----:B------:R-:W3:Y:S01]  /*181b0*/  LDL.LU.64 R126, [R1+0x188] ;  /* 0x00018800017e7983 */ /* 0x000ee20000300a00 */
[----:B------:R-:W-:-:S02]  /*181c0*/  USHF.R.S32.HI UR4, URZ, 0x1f, UR6 ;  /* 0x0000001fff047899 */ /* 0x000fc40008011406 */
[----:B------:R-:W-:Y:S01]  /*181d0*/  USHF.L.U32 UR54, UR6, 0x2, URZ ;  /* 0x0000000206367899 */ /* 0x000fe200080006ff */
[----:B------:R-:W-:Y:S01]  /*181e0*/  LDGSTS.E [R142+0x500f4], desc[UR28][R86.64], P4 ;  /* 0x500f4000568e7fae */ /* 0x000fe2000a1a101c */
[----:B-----5:R-:W-:-:S03]  /*181f0*/  LOP3.LUT R143, R143, 0x3f, RZ, 0xc0, !PT ;  /* 0x0000003f8f8f7812 */ /* 0x020fc600078ec0ff */
[----:B------:R-:W-:Y:S01]  /*18200*/  LDGSTS.E [R142+0x500f8], desc[UR28][R78.64], P3 ;  /* 0x500f80004e8e7fae */ /* 0x000fe200099a101c */
[----:B------:R-:W-:-:S03]  /*18210*/  ISETP.GE.AND P3, PT, R143, R71, PT ;  /* 0x000000478f00720c */ /* 0x000fc60003f66270 */
[----:B------:R5:W-:Y:S01]  /*18220*/  LDGSTS.E [R142+0x500fc], desc[UR28][R58.64], !P2 ;  /* 0x500fc0003a8e7fae */ /* 0x000be2000d1a101c */
[----:B------:R-:W-:-:S03]  /*18230*/  USHF.L.U64.HI UR32, UR6, 0x2, UR4 ;  /* 0x0000000206207899 */ /* 0x000fc60008010204 */
[----:B-1----:R-:W3:Y:S01]  /*18240*/  LDL.LU.64 R86, [R1+0x168] ;  /* 0x0001680001567983 */ /* 0x002ee20000300a00 */
[----:B------:R-:W-:-:S03]  /*18250*/  ISETP.GT.AND P2, PT, R252, 0x13f, PT ;  /* 0x0000013ffc00780c */ /* 0x000fc60003f44270 */
[----:B------:R-:W3:Y:S01]  /*18260*/  LDL.LU.64 R196, [R1+0x140] ;  /* 0x0001400001c47983 */ /* 0x000ee20000300a00 */
[----:B-----5:R-:W-:Y:S01]  /*18270*/  SEL R58, RZ, 0x4, P3 ;  /* 0x00000004ff3a7807 */ /* 0x020fe20001800000 */
[----:B------:R-:W-:Y:S02]  /*18280*/  VIADD R59, R2, UR10 ;  /* 0x0000000a023b7c36 */ /* 0x000fe40008000000 */
[----:B------:R-:W0:Y:S01]  /*18290*/  LDGDEPBAR ;  /* 0x00000000000079af */ /* 0x000e220000000000 */
[----:B------:R-:W-:-:S04]  /*182a0*/  SEL R58, R58, RZ, P2 ;  /* 0x000000ff3a3a7207 */ /* 0x000fc80001000000 */
[----:B------:R-:W-:Y:S02]  /*182b0*/  ISETP.NE.U32.AND P2, PT, R58, RZ, PT ;  /* 0x000000ff3a00720c */ /* 0x000fe40003f45070 */
[----:B--2---:R-:W-:-:S04]  /*182c0*/  IADD3 R142, P3, PT, R102, UR54, RZ ;  /* 0x00000036668e7c10 */ /* 0x004fc8000ff7e0ff */
[----:B------:R-:W-:Y:S02]  /*182d0*/  IADD3.X R143, PT, PT, R103, UR32, RZ, P3, !PT ;  /* 0x00000020678f7c10 */ /* 0x000fe40009ffe4ff */
[----:B------:R-:W2:Y:S01]  /*182e0*/  LDL.LU.64 R102, [R1+0x108] ;  /* 0x0001080001667983 */ /* 0x000ea20000300a00 */
[----:B----4-:R-:W-:-:S03]  /*182f0*/  IADD3 R78, P3, PT, R246, UR54, RZ ;  /* 0x00000036f64e7c10 */ /* 0x010fc6000ff7e0ff */
[----:B------:R-:W-:Y:S01]  /*18300*/  STL.64 [R1+0x80], R142 ;  /* 0x0000808e01007387 */ /* 0x000fe20000100a00 */
[----:B------:R-:W-:-:S03]  /*18310*/  IADD3.X R79, PT, PT, R247, UR32, RZ, P3, !PT ;  /* 0x00000020f74f7c10 */ /* 0x000fc60009ffe4ff */
[----:B------:R-:W4:Y:S04]  /*18320*/  LDL.LU.64 R248, [R1+0xc0] ;  /* 0x0000c00001f87983 */ /* 0x000f280000300a00 */
[----:B------:R1:W-:Y:S04]  /*18330*/  STL.64 [R1+0xa0], R78 ;  /* 0x0000a04e01007387 */ /* 0x0003e80000100a00 */
[----:B------:R-:W5:Y:S04]  /*18340*/  LDL.LU.64 R246, [R1+0x88] ;  /* 0x0000880001f67983 */ /* 0x000f680000300a00 */
[----:B------:R3:W-:Y:S04]  /*18350*/  LDGSTS.E [R59+0x40000], desc[UR28][R142.64], P2 ;  /* 0x400000008e3b7fae */ /* 0x0007e800091a101c */
[----:B------:R-:W-:Y:S04]  /*18360*/  LDGSTS.E [R59+0x40400], desc[UR28][R78.64], P2 ;  /* 0x404000004e3b7fae */ /* 0x000fe800091a101c */
[----:B-1----:R-:W4:Y:S01]  /*18370*/  LDL.LU.64 R78, [R1+0x48] ;  /* 0x00004800014e7983 */ /* 0x002f220000300a00 */
[----:B---3--:R-:W-:-:S04]  /*18380*/  IADD3 R142, P3, PT, R134, UR54, RZ ;  /* 0x00000036868e7c10 */ /* 0x008fc8000ff7e0ff */
[----:B------:R-:W-:Y:S02]  /*18390*/  IADD3.X R143, PT, PT, R135, UR32, RZ, P3, !PT ;  /* 0x00000020878f7c10 */ /* 0x000fe40009ffe4ff */
[----:B------:R-:W-:-:S03]  /*183a0*/  IADD3 R134, P3, PT, R118, UR54, RZ ;  /* 0x0000003676867c10 */ /* 0x000fc6000ff7e0ff */
[----:B------:R-:W-:Y:S01]  /*183b0*/  LDGSTS.E [R59+0x40800], desc[UR28][R142.64], P2 ;  /* 0x408000008e3b7fae */ /* 0x000fe200091a101c */
[----:B------:R-:W-:Y:S02]  /*183c0*/  IADD3.X R135, PT, PT, R119, UR32, RZ, P3, !PT ;  /* 0x0000002077877c10 */ /* 0x000fe40009ffe4ff */
[----:B------:R-:W-:Y:S01]  /*183d0*/  IADD3 R118, P3, PT, R150, UR54, RZ ;  /* 0x0000003696767c10 */ /* 0x000fe2000ff7e0ff */
[----:B------:R1:W-:Y:S03]  /*183e0*/  STL.64 [R1+0xd0], R142 ;  /* 0x0000d08e01007387 */ /* 0x0003e60000100a00 */
[----:B------:R-:W-:Y:S01]  /*183f0*/  IADD3.X R119, PT, PT, R151, UR32, RZ, P3, !PT ;  /* 0x0000002097777c10 */ /* 0x000fe20009ffe4ff */
[----:B------:R-:W-:Y:S04]  /*18400*/  LDGSTS.E [R59+0x40c00], desc[UR28][R134.64], P2 ;  /* 0x40c00000863b7fae */ /* 0x000fe800091a101c */
[----:B------:R-:W3:Y:S04]  /*18410*/  LDL.LU.64 R150, [R1+0x590] ;  /* 0x0005900001967983 */ /* 0x000ee80000300a00 */
[----:B-1----:R-:W3:Y:S04]  /*18420*/  LDL.LU.64 R142, [R1+0x588] ;  /* 0x00058800018e7983 */ /* 0x002ee80000300a00 */
[----:B------:R1:W-:Y:S04]  /*18430*/  STL.64 [R1+0xf8], R134 ;  /* 0x0000f88601007387 */ /* 0x0003e80000100a00 */
[----:B------:R1:W-:Y:S04]  /*18440*/  LDGSTS.E [R59+0x41000], desc[UR28][R118.64], P2 ;  /* 0x41000000763b7fae */ /* 0x0003e800091a101c */
[----:B-1----:R-:W3:Y:S04]  /*18450*/  LDL.LU.64 R134, [R1+0x580] ;  /* 0x0005800001867983 */ /* 0x002ee80000300a00 */
[----:B------:R1:W-:Y:S02]  /*18460*/  STL.64 [R1+0x118], R118 ;  /* 0x0001187601007387 */ /* 0x0003e40000100a00 */
[----:B-1----:R-:W-:-:S04]  /*18470*/  IADD3 R118, P3, PT, R110, UR54, RZ ;  /* 0x000000366e767c10 */ /* 0x002fc8000ff7e0ff */
        /* <DEDUP_REMOVED lines=18> */
[----:B------:R-:W-:-:S03]  /*185a0*/  IADD3.X R87, PT, PT, R197, UR32, RZ, P3, !PT ;  /* 0x00000020c5577c10 */ /* 0x000fc60009ffe4ff */
[----:B------:R1:W-:Y:S04]  /*185b0*/  STL.64 [R1+0x1a8], R94 ;  /* 0x0001a85e01007387 */ /* 0x0003e80000100a00 */
[----:B------:R-:W-:Y:S01]  /*185c0*/  LDGSTS.E [R59+0x42400], desc[UR28][R86.64], P2 ;  /* 0x42400000563b7fae */ /* 0x000fe200091a101c */
[----:B--2---:R-:W-:-:S04]  /*185d0*/  IADD3 R196, P3, PT, R102, UR54, RZ ;  /* 0x0000003666c47c10 */ /* 0x004fc8000ff7e0ff */
[----:B------:R-:W-:Y:S02]  /*185e0*/  IADD3.X R197, PT, PT, R103, UR32, RZ, P3, !PT ;  /* 0x0000002067c57c10 */ /* 0x000fe40009ffe4ff */
[----:B------:R-:W2:Y:S04]  /*185f0*/  LDL.LU.64 R102, [R1+0x560] ;  /* 0x0005600001667983 */ /* 0x000ea80000300a00 */
[----:B-1----:R-:W2:Y:S04]  /*18600*/  LDL.LU.64 R94, [R1+0x558] ;  /* 0x00055800015e7983 */ /* 0x002ea80000300a00 */
[----:B------:R1:W-:Y:S04]  /*18610*/  STL.64 [R1+0x1c8], R86 ;  /* 0x0001c85601007387 */ /* 0x0003e80000100a00 */
[----:B------:R4:W-:Y:S04]  /*18620*/  LDGSTS.E [R59+0x42800], desc[UR28][R196.64], P2 ;  /* 0x42800000c43b7fae */ /* 0x0009e800091a101c */
[----:B-1----:R-:W2:Y:S04]  /*18630*/  LDL.LU.64 R86, [R1+0x550] ;  /* 0x0005500001567983 */ /* 0x002ea80000300a00 */
[----:B------:R4:W-:Y:S02]  /*18640*/  STL.64 [R1+0x1f0], R196 ;  /* 0x0001f0c401007387 */ /* 0x0009e40000100a00 */
[----:B----4-:R-:W-:-:S04]  /*18650*/  IADD3 R196, P3, PT, R248, UR54, RZ ;  /* 0x00000036f8c47c10 */ /* 0x010fc8000ff7e0ff */
[----:B------:R-:W-:Y:S02]  /*18660*/  IADD3.X R197, PT, PT, R249, UR32, RZ, P3, !PT ;  /* 0x00000020f9c57c10 */ /* 0x000fe40009ffe4ff */
[----:B-----5:R-:W-:-:S03]  /*18670*/  IADD3 R248, P3, PT, R246, UR54, RZ ;  /* 0x00000036f6f87c10 */ /* 0x020fc6000ff7e0ff */
[----:B------:R-:W-:Y:S01]  /*18680*/  LDGSTS.E [R59+0x42c00], desc[UR28][R196.64], P2 ;  /* 0x42c00000c43b7fae */ /* 0x000fe200091a101c */
[----:B------:R-:W-:Y:S02]  /*18690*/  IADD3.X R249, PT, PT, R247, UR32, RZ, P3, !PT ;  /* 0x00000020f7f97c10 */ /* 0x000fe40009ffe4ff */
[----:B------:R-:W-:Y:S01]  /*186a0*/  IADD3 R246, P3, PT, R78, UR54, RZ ;  /* 0x000000364ef67c10 */ /* 0x000fe2000ff7e0ff */
[----:B------:R1:W-:Y:S03]  /*186b0*/  STL.64 [R1+0x210], R196 ;  /* 0x000210c401007387 */ /* 0x0003e60000100a00 */
[----:B------:R-:W-:Y:S01]  /*186c0*/  IADD3.X R247, PT, PT, R79, UR32, RZ, P3, !PT ;  /* 0x000000204ff77c10 */ /* 0x000fe20009ffe4ff */
[----:B------:R-:W-:Y:S04]  /*186d0*/  LDGSTS.E [R59+0x43000], desc[UR28][R248.64], P2 ;  /* 0x43000000f83b7fae */ /* 0x000fe800091a101c */
[----:B------:R-:W4:Y:S04]  /*186e0*/  LDL.LU.64 R78, [R1+0x548] ;  /* 0x00054800014e7983 */ /* 0x000f280000300a00 */
[----:B-1----:R-:W5:Y:S04]  /*186f0*/  LDL.LU.64 R196, [R1+0x540] ;  /* 0x0005400001c47983 */ /* 0x002f680000300a00 */
[----:B------:R-:W-:Y:S04]  /*18700*/  STL.64 [R1+0x238], R248 ;  /* 0x000238f801007387 */ /* 0x000fe80000100a00 */
[----:B------:R1:W-:Y:S04]  /*18710*/  STL.64 [R1+0x258], R246 ;  /* 0x000258f601007387 */ /* 0x0003e80000100a00 */
[----:B------:R1:W-:Y:S02]  /*18720*/  LDGSTS.E [R59+0x43400], desc[UR28][R246.64], P2 ;  /* 0x43400000f63b7fae */ /* 0x0003e400091a101c */
[----:B-1----:R-:W-:-:S04]  /*18730*/  IADD3 R246, P3, PT, R226, UR54, RZ ;  /* 0x00000036e2f67c10 */ /* 0x002fc8000ff7e0ff */
[----:B------:R-:W-:Y:S02]  /*18740*/  IADD3.X R247, PT, PT, R227, UR32, RZ, P3, !PT ;  /* 0x00000020e3f77c10 */ /* 0x000fe40009ffe4ff */
[----:B------:R-:W-:Y:S01]  /*18750*/  IADD3 R248, P3, PT, R194, UR54, RZ ;  /* 0x00000036c2f87c10 */ /* 0x000fe2000ff7e0ff */
[----:B------:R-:W-:Y:S02]  /*18760*/  IMAD.MOV.U32 R226, RZ, RZ, R246 ;  /* 0x000000ffffe27224 */ /* 0x000fe400078e00f6 */
[----:B------:R1:W-:Y:S01]  /*18770*/  STL.64 [R1+0x278], R246 ;  /* 0x000278f601007387 */ /* 0x0003e20000100a00 */
[----:B------:R-:W-:Y:S01]  /*18780*/  IMAD.MOV.U32 R227, RZ, RZ, R247 ;  /* 0x000000ffffe37224 */ /* 0x000fe200078e00f7 */
[----:B------:R-:W-:-:S04]  /*18790*/  IADD3.X R249, PT, PT, R195, UR32, RZ, P3, !PT ;  /* 0x00000020c3f97c10 */ /* 0x000fc80009ffe4ff */
[----:B------:R1:W-:Y:S02]  /*187a0*/  LDGSTS.E [R59+0x43800], desc[UR28][R226.64], P2 ;  /* 0x43800000e23b7fae */ /* 0x0003e400091a101c */
[----:B-1----:R-:W-:Y:S02]  /*187b0*/  IADD3 R246, P3, PT, R190, UR54, RZ ;  /* 0x00000036bef67c10 */ /* 0x002fe4000ff7e0ff */
[----:B------:R1:W-:Y:S02]  /*187c0*/  STL.64 [R1+0x2a0], R248 ;  /* 0x0002a0f801007387 */ /* 0x0003e40000100a00 */
[----:B------:R-:W-:Y:S02]  /*187d0*/  IADD3.X R247, PT, PT, R191, UR32, RZ, P3, !PT ;  /* 0x00000020bff77c10 */ /* 0x000fe40009ffe4ff */
[----:B------:R-:W-:Y:S01]  /*187e0*/  LDGSTS.E [R59+0x43c00], desc[UR28][R248.64], P2 ;  /* 0x43c00000f83b7fae */ /* 0x000fe200091a101c */
[----:B------:R-:W-:-:S03]  /*187f0*/  IADD3 R226, P3, PT, R184, UR54, RZ ;  /* 0x00000036b8e27c10 */ /* 0x000fc6000ff7e0ff */
[----:B------:R1:W-:Y:S01]  /*18800*/  STL.64 [R1+0x2c0], R246 ;  /* 0x0002c0f601007387 */ /* 0x0003e20000100a00 */
[----:B------:R-:W-:Y:S02]  /*18810*/  IADD3.X R227, PT, PT, R185, UR32, RZ, P3, !PT ;  /* 0x00000020b9e37c10 */ /* 0x000fe40009ffe4ff */
[----:B------:R-:W-:Y:S01]  /*18820*/  IADD3 R194, P3, PT, R178, UR54, RZ ;  /* 0x00000036b2c27c10 */ /* 0x000fe2000ff7e0ff */
[----:B------:R-:W-:Y:S03]  /*18830*/  LDGSTS.E [R59+0x44000], desc[UR28][R246.64], P2 ;  /* 0x44000000f63b7fae */ /* 0x000fe600091a101c */
[----:B------:R-:W-:Y:S01]  /*18840*/  IADD3.X R195, PT, PT, R179, UR32, RZ, P3, !PT ;  /* 0x00000020b3c37c10 */ /* 0x000fe20009ffe4ff */
[----:B------:R-:W-:Y:S01]  /*18850*/  STL.64 [R1+0x2f8], R226 ;  /* 0x0002f8e201007387 */ /* 0x000fe20000100a00 */
[----:B------:R-:W-:-:S03]  /*18860*/  IADD3 R190, P3, PT, R172, UR54, RZ ;  /* 0x00000036acbe7c10 */ /* 0x000fc6000ff7e0ff */
[----:B------:R-:W-:Y:S01]  /*18870*/  LDGSTS.E [R59+0x44400], desc[UR28][R226.64], P2 ;  /* 0x44400000e23b7fae */ /* 0x000fe200091a101c */
[----:B------:R-:W-:Y:S02]  /*18880*/  IADD3.X R191, PT, PT, R173, UR32, RZ, P3, !PT ;  /* 0x00000020adbf7c10 */ /* 0x000fe40009ffe4ff */
[----:B------:R-:W-:Y:S01]  /*18890*/  IADD3 R184, P3, PT, R164, UR54, RZ ;  /* 0x00000036a4b87c10 */ /* 0x000fe2000ff7e0ff */
[----:B------:R-:W-:Y:S03]  /*188a0*/  STL.64 [R1+0x370], R194 ;  /* 0x000370c201007387 */ /* 0x000fe60000100a00 */
[----:B------:R-:W-:Y:S01]  /*188b0*/  IADD3.X R185, PT, PT, R165, UR32, RZ, P3, !PT ;  /* 0x00000020a5b97c10 */ /* 0x000fe20009ffe4ff */
[----:B------:R-:W-:Y:S01]  /*188c0*/  LDGSTS.E [R59+0x44800], desc[UR28][R194.64], P2 ;  /* 0x44800000c23b7fae */ /* 0x000fe200091a101c */
[----:B------:R-:W-:-:S03]  /*188d0*/  IADD3 R178, P3, PT, R156, UR54, RZ ;  /* 0x000000369cb27c10 */ /* 0x000fc6000ff7e0ff */
[----:B------:R-:W-:Y:S01]  /*188e0*/  STL.64 [R1+0x3a0], R190 ;  /* 0x0003a0be01007387 */ /* 0x000fe20000100a00 */
        /* <DEDUP_REMOVED lines=14> */
[----:B------:R-:W-:-:S03]  /*189d0*/  IADD3.X R149, PT, PT, R125, UR32, RZ, P3, !PT ;  /* 0x000000207d957c10 */ /* 0x000fc60009ffe4ff */
[----:B------:R-:W-:Y:S04]  /*189e0*/  STL.64 [R1+0x430], R164 ;  /* 0x000430a401007387 */ /* 0x000fe80000100a00 */
[----:B------:R-:W-:Y:S04]  /*189f0*/  STL.64 [R1+0x448], R156 ;  /* 0x0004489c01007387 */ /* 0x000fe80000100a00 */
[----:B-1----:R-:W2:Y:S04]  /*18a00*/  LDL.LU.64 R248, [R1+0x368] ;  /* 0x0003680001f87983 */ /* 0x002ea80000300a00 */
[----:B------:R1:W-:Y:S04]  /*18a10*/  STL.64 [R1+0x468], R148 ;  /* 0x0004689401007387 */ /* 0x0003e80000100a00 */
[----:B------:R-:W3:Y:S01]  /*18a20*/  LDL.LU.64 R246, [R1+0x360] ;  /* 0x0003600001f67983 */ /* 0x000ee20000300a00 */
[----:B------:R-:W-:-:S03]  /*18a30*/  IADD3 R140, P3, PT, R116, UR54, RZ ;  /* 0x00000036748c7c10 */ /* 0x000fc6000ff7e0ff */
[----:B------:R-:W-:Y:S01]  /*18a40*/  LDGSTS.E [R59+0x45800], desc[UR28][R172.64], P2 ;  /* 0x45800000ac3b7fae */ /* 0x000fe200091a101c */
[----:B------:R-:W-:-:S03]  /*18a50*/  IADD3.X R141, PT, PT, R117, UR32, RZ, P3, !PT ;  /* 0x00000020758d7c10 */ /* 0x000fc60009ffe4ff */
[----:B------:R-:W-:Y:S01]  /*18a60*/  LDGSTS.E [R59+0x45c00], desc[UR28][R164.64], P2 ;  /* 0x45c00000a43b7fae */ /* 0x000fe200091a101c */
[----:B------:R-:W-:-:S03]  /*18a70*/  IADD3 R132, P3, PT, R108, UR54, RZ ;  /* 0x000000366c847c10 */ /* 0x000fc6000ff7e0ff */
[----:B------:R-:W-:Y:S04]  /*18a80*/  LDGSTS.E [R59+0x46000], desc[UR28][R156.64], P2 ;  /* 0x460000009c3b7fae */ /* 0x000fe800091a101c */
[----:B------:R-:W-:Y:S01]  /*18a90*/  LDGSTS.E [R59+0x46400], desc[UR28][R148.64], P2 ;  /* 0x46400000943b7fae */ /* 0x000fe200091a101c */
[----:B------:R-:W-:Y:S02]  /*18aa0*/  IADD3.X R133, PT, PT, R109, UR32, RZ, P3, !PT ;  /* 0x000000206d857c10 */ /* 0x000fe40009ffe4ff */
[----:B------:R-:W-:Y:S01]  /*18ab0*/  IADD3 R124, P3, PT, R100, UR54, RZ ;  /* 0x00000036647c7c10 */ /* 0x000fe2000ff7e0ff */
[----:B------:R-:W-:Y:S04]  /*18ac0*/  LDGSTS.E [R59+0x46800], desc[UR28][R140.64], P2 ;  /* 0x468000008c3b7fae */ /* 0x000fe800091a101c */
[----:B-1----:R-:W4:Y:S04]  /*18ad0*/  LDL.LU.64 R148, [R1+0x348] ;  /* 0x0003480001947983 */ /* 0x002f280000300a00 */
[----:B------:R-:W4:Y:S01]  /*18ae0*/  LDL.LU.64 R156, [R1+0x330] ;  /* 0x00033000019c7983 */ /* 0x000f220000300a00 */
[----:B------:R-:W-:-:S03]  /*18af0*/  IADD3.X R125, PT, PT, R101, UR32, RZ, P3, !PT ;  /* 0x00000020657d7c10 */ /* 0x000fc60009ffe4ff */
[----:B------:R-:W-:Y:S04]  /*18b00*/  STL.64 [R1+0x480], R140 ;  /* 0x0004808c01007387 */ /* 0x000fe80000100a00 */
[----:B------:R-:W-:Y:S04]  /*18b10*/  STL.64 [R1+0x4a0], R132 ;  /* 0x0004a08401007387 */ /* 0x000fe80000100a00 */
[----:B------:R-:W5:Y:S01]  /*18b20*/  LDL.LU.64 R164, [R1+0x318] ;  /* 0x0003180001a47983 */ /* 0x000f620000300a00 */
[----:B------:R-:W-:-:S03]  /*18b30*/  IADD3 R116, P3, PT, R92, UR54, RZ ;  /* 0x000000365c747c10 */ /* 0x000fc6000ff7e0ff */
[----:B------:R-:W-:Y:S04]  /*18b40*/  STL.64 [R1+0x4b0], R124 ;  /* 0x0004b07c01007387 */ /* 0x000fe80000100a00 */
[----:B------:R-:W5:Y:S01]  /*18b50*/  LDL.LU.64 R172, [R1+0x298] ;  /* 0x0002980001ac7983 */ /* 0x000f620000300a00 */
[----:B------:R-:W-:Y:S02]  /*18b60*/  IADD3.X R117, PT, PT, R93, UR32, RZ, P3, !PT ;  /* 0x000000205d757c10 */ /* 0x000fe40009ffe4ff */
[----:B------:R-:W-:Y:S01]  /*18b70*/  IADD3 R108, P3, PT, R84, UR54, RZ ;  /* 0x00000036546c7c10 */ /* 0x000fe2000ff7e0ff */
[----:B------:R-:W5:Y:S03]  /*18b80*/  LDL.LU.64 R178, [R1+0x268] ;  /* 0x0002680001b27983 */ /* 0x000f660000300a00 */
[----:B------:R-:W-:Y:S01]  /*18b90*/  IADD3.X R109, PT, PT, R85, UR32, RZ, P3, !PT ;  /* 0x00000020556d7c10 */ /* 0x000fe20009ffe4ff */
[----:B------:R-:W5:Y:S01]  /*18ba0*/  LDL.LU.64 R184, [R1+0x228] ;  /* 0x0002280001b87983 */ /* 0x000f620000300a00 */
[----:B------:R-:W-:-:S03]  /*18bb0*/  IADD3 R100, P3, PT, R76, UR54, RZ ;  /* 0x000000364c647c10 */ /* 0x000fc6000ff7e0ff */
[----:B------:R-:W-:Y:S01]  /*18bc0*/  STL.64 [R1+0x4b8], R116 ;  /* 0x0004b87401007387 */ /* 0x000fe20000100a00 */
[----:B------:R-:W-:-:S03]  /*18bd0*/  IADD3.X R101, PT, PT, R77, UR32, RZ, P3, !PT ;  /* 0x000000204d657c10 */ /* 0x000fc60009ffe4ff */
[----:B------:R-:W-:Y:S04]  /*18be0*/  STL.64 [R1+0x4c0], R108 ;  /* 0x0004c06c01007387 */ /* 0x000fe80000100a00 */
[----:B------:R-:W5:Y:S04]  /*18bf0*/  LDL.LU.64 R190, [R1+0x1e0] ;  /* 0x0001e00001be7983 */ /* 0x000f680000300a00 */
[----:B------:R-:W-:Y:S04]  /*18c00*/  LDGSTS.E [R59+0x46c00], desc[UR28][R132.64], P2 ;  /* 0x46c00000843b7fae */ /* 0x000fe800091a101c */
[----:B------:R-:W-:Y:S04]  /*18c10*/  STL.64 [R1+0x4c8], R100 ;  /* 0x0004c86401007387 */ /* 0x000fe80000100a00 */
[----:B------:R-:W-:Y:S04]  /*18c20*/  LDGSTS.E [R59+0x47000], desc[UR28][R124.64], P2 ;  /* 0x470000007c3b7fae */ /* 0x000fe800091a101c */
[----:B------:R-:W5:Y:S04]  /*18c30*/  LDL.LU.64 R194, [R1+0x1a0] ;  /* 0x0001a00001c27983 */ /* 0x000f680000300a00 */
[----:B------:R-:W-:Y:S04]  /*18c40*/  LDGSTS.E [R59+0x47400], desc[UR28][R116.64], P2 ;  /* 0x47400000743b7fae */ /* 0x000fe800091a101c */
[----:B------:R-:W-:Y:S04]  /*18c50*/  LDGSTS.E [R59+0x47800], desc[UR28][R108.64], P2 ;  /* 0x478000006c3b7fae */ /* 0x000fe800091a101c */
[----:B------:R1:W-:Y:S04]  /*18c60*/  LDGSTS.E [R59+0x47c00], desc[UR28][R100.64], P2 ;  /* 0x47c00000643b7fae */ /* 0x0003e800091a101c */
[----:B------:R-:W5:Y:S01]  /*18c70*/  LDL.LU.64 R226, [R1+0x180] ;  /* 0x0001800001e27983 */ /* 0x000f620000300a00 */
[----:B--2---:R-:W-:-:S04]  /*18c80*/  IADD3 R58, P3, PT, R248, UR54, RZ ;  /* 0x00000036f83a7c10 */ /* 0x004fc8000ff7e0ff */
[----:B-1----:R-:W-:Y:S02]  /*18c90*/  IADD3.X R59, PT, PT, R249, UR32, RZ, P3, !PT ;  /* 0x00000020f93b7c10 */ /* 0x002fe40009ffe4ff */
[----:B---3--:R-:W-:-:S03]  /*18ca0*/  IADD3 R76, P3, PT, R246, UR54, RZ ;  /* 0x00000036f64c7c10 */ /* 0x008fc6000ff7e0ff */
[----:B------:R1:W-:Y:S01]  /*18cb0*/  STL.64 [R1+0x20], R58 ;  /* 0x0000203a01007387 */ /* 0x0003e20000100a00 */
[----:B------:R-:W-:-:S03]  /*18cc0*/  IADD3.X R77, PT, PT, R247, UR32, RZ, P3, !PT ;  /* 0x00000020f74d7c10 */ /* 0x000fc60009ffe4ff */
[----:B------:R-:W-:Y:S04]  /*18cd0*/  LDGSTS.E [R68+0x40100], desc[UR28][R58.64], P2 ;  /* 0x401000003a447fae */ /* 0x000fe800091a101c */
[----:B------:R5:W-:Y:S04]  /*18ce0*/  LDGSTS.E [R68+0x40500], desc[UR28][R76.64], P2 ;  /* 0x405000004c447fae */ /* 0x000be800091a101c */
[----:B-1----:R-:W2:Y:S04]  /*18cf0*/  LDL.LU.64 R58, [R1+0x148] ;  /* 0x00014800013a7983 */ /* 0x002ea80000300a00 */
[----:B------:R5:W-:Y:S04]  /*18d00*/  STL.64 [R1+0x50], R76 ;  /* 0x0000504c01007387 */ /* 0x000be80000100a00 */
[----:B------:R-:W3:Y:S04]  /*18d10*/  LDL.LU.64 R248, [R1+0x100] ;  /* 0x0001000001f87983 */ /* 0x000ee80000300a00 */
[----:B------:R-:W3:Y:S01]  /*18d20*/  LDL.LU.64 R246, [R1+0x98] ;  /* 0x0000980001f67983 */ /* 0x000ee20000300a00 */
[----:B----4-:R-:W-:-:S04]  /*18d30*/  IADD3 R92, P3, PT, R148, UR54, RZ ;  /* 0x00000036945c7c10 */ /* 0x010fc8000ff7e0ff */
[----:B------:R-:W-:Y:S02]  /*18d40*/  IADD3.X R93, PT, PT, R149, UR32, RZ, P3, !PT ;  /* 0x00000020955d7c10 */ /* 0x000fe40009ffe4ff */
[----:B------:R-:W-:-:S03]  /*18d50*/  IADD3 R84, P3, PT, R156, UR54, RZ ;  /* 0x000000369c547c10 */ /* 0x000fc6000ff7e0ff */
[----:B------:R1:W-:Y:S01]  /*18d60*/  LDGSTS.E [R68+0x40900], desc[UR28][R92.64], P2 ;  /* 0x409000005c447fae */ /* 0x0003e200091a101c */
[----:B------:R-:W-:Y:S02]  /*18d70*/  IADD3.X R85, PT, PT, R157, UR32, RZ, P3, !PT ;  /* 0x000000209d557c10 */ /* 0x000fe40009ffe4ff */
[----:B-----5:R-:W-:Y:S01]  /*18d80*/  IADD3 R76, P3, PT, R164, UR54, RZ ;  /* 0x00000036a44c7c10 */ /* 0x020fe2000ff7e0ff */
[----:B------:R1:W-:Y:S03]  /*18d90*/  STL.64 [R1+0x90], R92 ;  /* 0x0000905c01007387 */ /* 0x0003e60000100a00 */
[----:B------:R-:W-:Y:S01]  /*18da0*/  IADD3.X R77, PT, PT, R165, UR32, RZ, P3, !PT ;  /* 0x00000020a54d7c10 */ /* 0x000fe20009ffe4ff */
[----:B------:R4:W-:Y:S04]  /*18db0*/  STL.64 [R1+0xb0], R84 ;  /* 0x0000b05401007387 */ /* 0x0009e80000100a00 */
[----:B------:R4:W-:Y:S01]  /*18dc0*/  LDGSTS.E [R68+0x40d00], desc[UR28][R84.64], P2 ;  /* 0x40d0000054447fae */ /* 0x0009e200091a101c */
[----:B-1----:R-:W-:-:S03]  /*18dd0*/  IADD3 R92, P3, PT, R172, UR54, RZ ;  /* 0x00000036ac5c7c10 */ /* 0x002fc6000ff7e0ff */
[----:B------:R1:W-:Y:S01]  /*18de0*/  STL.64 [R1+0xc8], R76 ;  /* 0x0000c84c01007387 */ /* 0x0003e20000100a00 */
[----:B------:R-:W-:-:S03]  /*18df0*/  IADD3.X R93, PT, PT, R173, UR32, RZ, P3, !PT ;  /* 0x00000020ad5d7c10 */ /* 0x000fc60009ffe4ff */
[----:B------:R1:W-:Y:S01]  /*18e00*/  LDGSTS.E [R68+0x41100], desc[UR28][R76.64], P2 ;  /* 0x411000004c447fae */ /* 0x0003e200091a101c */
[----:B----4-:R-:W-:-:S03]  /*18e10*/  IADD3 R84, P3, PT, R178, UR54, RZ ;  /* 0x00000036b2547c10 */ /* 0x010fc6000ff7e0ff */
[----:B------:R4:W-:Y:S01]  /*18e20*/  STL.64 [R1+0xf0], R92 ;  /* 0x0000f05c01007387 */ /* 0x0009e20000100a00 */
[----:B------:R-:W-:-:S03]  /*18e30*/  IADD3.X R85, PT, PT, R179, UR32, RZ, P3, !PT ;  /* 0x00000020b3557c10 */ /* 0x000fc60009ffe4ff */
        /* <DEDUP_REMOVED lines=10> */
[----:B------:R-:W-:Y:S01]  /*18ee0*/  STL.64 [R1+0x150], R92 ;  /* 0x0001505c01007387 */ /* 0x000fe20000100a00 */
[----:B------:R-:W-:-:S03]  /*18ef0*/  IADD3.X R85, PT, PT, R195, UR32, RZ, P3, !PT ;  /* 0x00000020c3557c10 */ /* 0x000fc60009ffe4ff */
[----:B------:R-:W-:Y:S04]  /*18f00*/  LDGSTS.E [R68+0x42100], desc[UR28][R92.64], P2 ;  /* 0x421000005c447fae */ /* 0x000fe800091a101c */
[----:B------:R2:W-:Y:S01]  /*18f10*/  STL.64 [R1+0x170], R84 ;  /* 0x0001705401007387 */ /* 0x0005e20000100a00 */
[----:B----4-:R-:W-:-:S03]  /*18f20*/  IADD3 R76, P3, PT, R226, UR54, RZ ;  /* 0x00000036e24c7c10 */ /* 0x010fc6000ff7e0ff */
[----:B------:R2:W-:Y:S01]  /*18f30*/  LDGSTS.E [R68+0x42500], desc[UR28][R84.64], P2 ;  /* 0x4250000054447fae */ /* 0x0005e200091a101c */
[----:B------:R-:W-:-:S05]  /*18f40*/  IADD3.X R77, PT, PT, R227, UR32, RZ, P3, !PT ;  /* 0x00000020e34d7c10 */ /* 0x000fca0009ffe4ff */
[----:B------:R3:W-:Y:S04]  /*18f50*/  STL.64 [R1+0x190], R76 ;  /* 0x0001904c01007387 */ /* 0x0007e80000100a00 */
[----:B------:R3:W-:Y:S01]  /*18f60*/  LDGSTS.E [R68+0x42900], desc[UR28][R76.64], P2 ;  /* 0x429000004c447fae */ /* 0x0007e200091a101c */
[----:B--2---:R-:W-:-:S04]  /*18f70*/  IADD3 R84, P3, PT, R58, UR54, RZ ;  /* 0x000000363a547c10 */ /* 0x004fc8000ff7e0ff */
[----:B------:R-:W-:Y:S02]  /*18f80*/  IADD3.X R85, PT, PT, R59, UR32, RZ, P3, !PT ;  /* 0x000000203b557c10 */ /* 0x000fe40009ffe4ff */
[----:B---3--:R-:W-:-:S03]  /*18f90*/  IADD3 R76, P3, PT, R248, UR54, RZ ;  /* 0x00000036f84c7c10 */ /* 0x008fc6000ff7e0ff */
[----:B------:R1:W-:Y:S01]  /*18fa0*/  LDGSTS.E [R68+0x42d00], desc[UR28][R84.64], P2 ;  /* 0x42d0000054447fae */ /* 0x0003e200091a101c */
[----:B------:R-:W-:Y:S02]  /*18fb0*/  IADD3.X R77, PT, PT, R249, UR32, RZ, P3, !PT ;  /* 0x00000020f94d7c10 */ /* 0x000fe40009ffe4ff */
[----:B------:R-:W-:Y:S01]  /*18fc0*/  IADD3 R58, P3, PT, R246, UR54, RZ ;  /* 0x00000036f63a7c10 */ /* 0x000fe2000ff7e0ff */
        /* <DEDUP_REMOVED lines=8> */
[----:B--2---:R-:W-:-:S03]  /*19050*/  IADD3 R76, P3, PT, R192, UR54, RZ ;  /* 0x00000036c04c7c10 */ /* 0x004fc6000ff7e0ff */
[----:B------:R2:W-:Y:S01]  /*19060*/  STL.64 [R1+0x208], R84 ;  /* 0x0002085401007387 */ /* 0x0005e20000100a00 */
[----:B------:R-:W-:-:S03]  /*19070*/  IADD3.X R77, PT, PT, R193, UR32, RZ, P3, !PT ;  /* 0x00000020c14d7c10 */ /* 0x000fc60009ffe4ff */
        /* <DEDUP_REMOVED lines=34> */
[----:B------:R-:W3:Y:S01]  /*192a0*/  LDL.LU.64 R246, [R1+0x3f8] ;  /* 0x0003f80001f67983 */ /* 0x000ee20000300a00 */
[----:B------:R-:W-:-:S03]  /*192b0*/  IADD3.X R77, PT, PT, R131, UR32, RZ, P3, !PT ;  /* 0x00000020834d7c10 */ /* 0x000fc60009ffe4ff */
[----:B------:R1:W-:Y:S01]  /*192c0*/  STL.64 [R1+0x330], R84 ;  /* 0x0003305401007387 */ /* 0x0003e20000100a00 */
[----:B--2---:R-:W-:-:S03]  /*192d0*/  IADD3 R58, P3, PT, R122, UR54, RZ ;  /* 0x000000367a3a7c10 */ /* 0x004fc6000ff7e0ff */
[----:B------:R-:W-:Y:S01]  /*192e0*/  STL.64 [R1+0x360], R76 ;  /* 0x0003604c01007387 */ /* 0x000fe20000100a00 */
[----:B------:R-:W-:-:S03]  /*192f0*/  IADD3.X R59, PT, PT, R123, UR32, RZ, P3, !PT ;  /* 0x000000207b3b7c10 */ /* 0x000fc60009ffe4ff */
[----:B------:R-:W2:Y:S01]  /*19300*/  LDL.LU.64 R190, [R1+0x3e0] ;  /* 0x0003e00001be7983 */ /* 0x000ea20000300a00 */
[----:B------:R-:W-:-:S03]  /*19310*/  IADD3 R92, P3, PT, R114, UR54, RZ ;  /* 0x00000036725c7c10 */ /* 0x000fc6000ff7e0ff */
[----:B------:R1:W-:Y:S01]  /*19320*/  LDGSTS.E [R68+0x45d00], desc[UR28][R84.64], P2 ;  /* 0x45d0000054447fae */ /* 0x0003e200091a101c */
[----:B------:R-:W-:-:S03]  /*19330*/  IADD3.X R93, PT, PT, R115, UR32, RZ, P3, !PT ;  /* 0x00000020735d7c10 */ /* 0x000fc60009ffe4ff */
[----:B------:R4:W-:Y:S04]  /*19340*/  LDGSTS.E [R68+0x46100], desc[UR28][R76.64], P2 ;  /* 0x461000004c447fae */ /* 0x0009e800091a101c */
[----:B------:R5:W-:Y:S04]  /*19350*/  STL.64 [R1+0x368], R58 ;  /* 0x0003683a01007387 */ /* 0x000be80000100a00 */
[----:B------:R-:W-:Y:S01]  /*19360*/  LDGSTS.E [R68+0x46500], desc[UR28][R58.64], P2 ;  /* 0x465000003a447fae */ /* 0x000fe200091a101c */
[----:B-1----:R-:W-:-:S03]  /*19370*/  IADD3 R84, P3, PT, R106, UR54, RZ ;  /* 0x000000366a547c10 */ /* 0x002fc6000ff7e0ff */
[----:B------:R1:W-:Y:S01]  /*19380*/  LDGSTS.E [R68+0x46900], desc[UR28][R92.64], P2 ;  /* 0x469000005c447fae */ /* 0x0003e200091a101c */
[----:B------:R-:W-:-:S03]  /*19390*/  IADD3.X R85, PT, PT, R107, UR32, RZ, P3, !PT ;  /* 0x000000206b557c10 */ /* 0x000fc60009ffe4ff */
[----:B-----5:R-:W5:Y:S04]  /*193a0*/  LDL.LU.64 R58, [R1+0x3d0] ;  /* 0x0003d000013a7983 */ /* 0x020f680000300a00 */
[----:B------:R-:W5:Y:S04]  /*193b0*/  LDL.LU.64 R194, [R1+0x3b8] ;  /* 0x0003b80001c27983 */ /* 0x000f680000300a00 */
[----:B------:R1:W-:Y:S04]  /*193c0*/  STL.64 [R1+0x400], R92 ;  /* 0x0004005c01007387 */ /* 0x0003e80000100a00 */
[----:B------:R1:W-:Y:S04]  /*193d0*/  STL.64 [R1+0x420], R84 ;  /* 0x0004205401007387 */ /* 0x0003e80000100a00 */
[----:B------:R-:W5:Y:S01]  /*193e0*/  LDL.LU.64 R248, [R1+0x3b0] ;  /* 0x0003b00001f87983 */ /* 0x000f620000300a00 */
[----:B----4-:R-:W-:-:S03]  /*193f0*/  IADD3 R76, P3, PT, R98, UR54, RZ ;  /* 0x00000036624c7c10 */ /* 0x010fc6000ff7e0ff */
[----:B------:R4:W-:Y:S01]  /*19400*/  LDGSTS.E [R68+0x46d00], desc[UR28][R84.64], P2 ;  /* 0x46d0000054447fae */ /* 0x0009e200091a101c */
[----:B------:R-:W-:Y:S02]  /*19410*/  IADD3.X R77, PT, PT, R99, UR32, RZ, P3, !PT ;  /* 0x00000020634d7c10 */ /* 0x000fe40009ffe4ff */
[----:B-1----:R-:W-:-:S03]  /*19420*/  IADD3 R92, P3, PT, R90, UR54, RZ ;  /* 0x000000365a5c7c10 */ /* 0x002fc6000ff7e0ff */
[----:B------:R1:W-:Y:S01]  /*19430*/  STL.64 [R1+0x440], R76 ;  /* 0x0004404c01007387 */ /* 0x0003e20000100a00 */
[----:B------:R-:W-:-:S03]  /*19440*/  IADD3.X R93, PT, PT, R91, UR32, RZ, P3, !PT ;  /* 0x000000205b5d7c10 */ /* 0x000fc60009ffe4ff */
[----:B------:R-:W5:Y:S01]  /*19450*/  LDL.LU.64 R132, [R1+0x398] ;  /* 0x0003980001847983 */ /* 0x000f620000300a00 */
[----:B----4-:R-:W-:-:S03]  /*19460*/  IADD3 R84, P3, PT, R82, UR54, RZ ;  /* 0x0000003652547c10 */ /* 0x010fc6000ff7e0ff */
[----:B------:R1:W-:Y:S01]  /*19470*/  LDGSTS.E [R68+0x47100], desc[UR28][R76.64], P2 ;  /* 0x471000004c447fae */ /* 0x0003e200091a101c */
[----:B------:R-:W-:-:S03]  /*19480*/  IADD3.X R85, PT, PT, R83, UR32, RZ, P3, !PT ;  /* 0x0000002053557c10 */ /* 0x000fc60009ffe4ff */
[----:B------:R-:W4:Y:S04]  /*19490*/  LDL.LU.64 R140, [R1+0x388] ;  /* 0x00038800018c7983 */ /* 0x000f280000300a00 */
[----:B------:R-:W4:Y:S01]  /*194a0*/  LDL.LU.64 R148, [R1+0x378] ;  /* 0x0003780001947983 */ /* 0x000f220000300a00 */
[----:B-1----:R-:W-:-:S03]  /*194b0*/  IADD3 R76, P3, PT, R74, UR54, RZ ;  /* 0x000000364a4c7c10 */ /* 0x002fc6000ff7e0ff */
[----:B------:R-:W-:Y:S01]  /*194c0*/  STL.64 [R1+0x458], R92 ;  /* 0x0004585c01007387 */ /* 0x000fe20000100a00 */
[----:B------:R-:W-:-:S03]  /*194d0*/  IADD3.X R77, PT, PT, R75, UR32, RZ, P3, !PT ;  /* 0x000000204b4d7c10 */ /* 0x000fc60009ffe4ff */
[----:B------:R-:W-:Y:S04]  /*194e0*/  STL.64 [R1+0x478], R84 ;  /* 0x0004785401007387 */ /* 0x000fe80000100a00 */
[----:B------:R5:W-:Y:S04]  /*194f0*/  STL.64 [R1+0x490], R76 ;  /* 0x0004904c01007387 */ /* 0x000be80000100a00 */
[----:B------:R-:W4:Y:S04]  /*19500*/  LDL.LU.64 R156, [R1+0x358] ;  /* 0x00035800019c7983 */ /* 0x000f280000300a00 */
[----:B------:R-:W4:Y:S04]  /*19510*/  LDL.LU.64 R164, [R1+0x340] ;  /* 0x0003400001a47983 */ /* 0x000f280000300a00 */
[----:B------:R-:W4:Y:S04]  /*19520*/  LDL.LU.64 R172, [R1+0x328] ;  /* 0x0003280001ac7983 */ /* 0x000f280000300a00 */
[----:B------:R-:W-:Y:S04]  /*19530*/  LDGSTS.E [R68+0x47500], desc[UR28][R92.64], P2 ;  /* 0x475000005c447fae */ /* 0x000fe800091a101c */
[----:B------:R-:W-:Y:S04]  /*19540*/  LDGSTS.E [R68+0x47900], desc[UR28][R84.64], P2 ;  /* 0x4790000054447fae */ /* 0x000fe800091a101c */
[----:B------:R5:W-:Y:S04]  /*19550*/  LDGSTS.E [R68+0x47d00], desc[UR28][R76.64], P2 ;  /* 0x47d000004c447fae */ /* 0x000be800091a101c */
[----:B------:R-:W4:Y:S04]  /*19560*/  LDL.LU.64 R178, [R1+0x310] ;  /* 0x0003100001b27983 */ /* 0x000f280000300a00 */
[----:B------:R-:W4:Y:S01]  /*19570*/  LDL.LU.64 R184, [R1+0x218] ;  /* 0x0002180001b87983 */ /* 0x000f220000300a00 */
[----:B---3--:R-:W-:-:S04]  /*19580*/  IADD3 R226, P3, PT, R246, UR54, RZ ;  /* 0x00000036f6e27c10 */ /* 0x008fc8000ff7e0ff */
[----:B------:R-:W-:-:S05]  /*19590*/  IADD3.X R227, PT, PT, R247, UR32, RZ, P3, !PT ;  /* 0x00000020f7e37c10 */ /* 0x000fca0009ffe4ff */
[----:B------:R-:W-:Y:S01]  /*195a0*/  LDGSTS.E [R69+0x40200], desc[UR28][R226.64], P2 ;  /* 0x40200000e2457fae */ /* 0x000fe200091a101c */
[----:B--2---:R-:W-:-:S04]  /*195b0*/  IADD3 R246, P3, PT, R190, UR54, RZ ;  /* 0x00000036bef67c10 */ /* 0x004fc8000ff7e0ff */
[----:B------:R-:W-:-:S05]  /*195c0*/  IADD3.X R247, PT, PT, R191, UR32, RZ, P3, !PT ;  /* 0x00000020bff77c10 */ /* 0x000fca0009ffe4ff */
[----:B------:R-:W-:Y:S01]  /*195d0*/  LDGSTS.E [R69+0x40600], desc[UR28][R246.64], P2 ;  /* 0x40600000f6457fae */ /* 0x000fe200091a101c */
[----:B-----5:R-:W-:-:S04]  /*195e0*/  IADD3 R76, P3, PT, R58, UR54, RZ ;  /* 0x000000363a4c7c10 */ /* 0x020fc8000ff7e0ff */
[----:B------:R-:W-:Y:S02]  /*195f0*/  IADD3.X R77, PT, PT, R59, UR32, RZ, P3, !PT ;  /* 0x000000203b4d7c10 */ /* 0x000fe40009ffe4ff */
[----:B------:R-:W-:-:S03]  /*19600*/  IADD3 R58, P3, PT, R194, UR54, RZ ;  /* 0x00000036c23a7c10 */ /* 0x000fc6000ff7e0ff */
[----:B------:R-:W-:Y:S01]  /*19610*/  STL.64 [R1+0x18], R76 ;  /* 0x0000184c01007387 */ /* 0x000fe20000100a00 */
[----:B------:R-:W-:-:S03]  /*19620*/  IADD3.X R59, PT, PT, R195, UR32, RZ, P3, !PT ;  /* 0x00000020c33b7c10 */ /* 0x000fc60009ffe4ff */
[----:B------:R-:W2:Y:S01]  /*19630*/  LDL.LU.64 R190, [R1+0x198] ;  /* 0x0001980001be7983 */ /* 0x000ea20000300a00 */
[----:B------:R-:W-:-:S03]  /*19640*/  IADD3 R74, P3, PT, R248, UR54, RZ ;  /* 0x00000036f84a7c10 */ /* 0x000fc6000ff7e0ff */
[----:B------:R4:W-:Y:S01]  /*19650*/  LDGSTS.E [R69+0x40a00], desc[UR28][R76.64], P2 ;  /* 0x40a000004c457fae */ /* 0x0009e200091a101c */
[----:B------:R-:W-:-:S03]  /*19660*/  IADD3.X R75, PT, PT, R249, UR32, RZ, P3, !PT ;  /* 0x00000020f94b7c10 */ /* 0x000fc60009ffe4ff */
[----:B------:R1:W-:Y:S04]  /*19670*/  STL.64 [R1+0x48], R58 ;  /* 0x0000483a01007387 */ /* 0x0003e80000100a00 */
[----:B------:R-:W-:Y:S04]  /*19680*/  LDGSTS.E [R69+0x40e00], desc[UR28][R58.64], P2 ;  /* 0x40e000003a457fae */ /* 0x000fe800091a101c */
[----:B------:R3:W-:Y:S04]  /*19690*/  LDGSTS.E [R69+0x41200], desc[UR28][R74.64], P2 ;  /* 0x412000004a457fae */ /* 0x0007e800091a101c */
[----:B-1----:R-:W5:Y:S04]  /*196a0*/  LDL.LU.64 R58, [R1+0x160] ;  /* 0x00016000013a7983 */ /* 0x002f680000300a00 */
[----:B------:R3:W-:Y:S04]  /*196b0*/  STL.64 [R1+0x88], R74 ;  /* 0x0000884a01007387 */ /* 0x0007e80000100a00 */
[----:B------:R-:W5:Y:S01]  /*196c0*/  LDL.LU.64 R248, [R1+0xd8] ;  /* 0x0000d80001f87983 */ /* 0x000f620000300a00 */
[----:B------:R-:W-:-:S04]  /*196d0*/  IADD3 R194, P3, PT, R132, UR54, RZ ;  /* 0x0000003684c27c10 */ /* 0x000fc8000ff7e0ff */
[----:B------:R-:W-:Y:S02]  /*196e0*/  IADD3.X R195, PT, PT, R133, UR32, RZ, P3, !PT ;  /* 0x0000002085c37c10 */ /* 0x000fe40009ffe4ff */
[----:B----4-:R-:W-:-:S03]  /*196f0*/  IADD3 R76, P3, PT, R140, UR54, RZ ;  /* 0x000000368c4c7c10 */ /* 0x010fc6000ff7e0ff */
[----:B------:R-:W-:Y:S01]  /*19700*/  LDGSTS.E [R69+0x41600], desc[UR28][R194.64], P2 ;  /* 0x41600000c2457fae */ /* 0x000fe200091a101c */
        /* <DEDUP_REMOVED lines=13> */
[----:B---3--:R-:W-:-:S03]  /*197e0*/  IADD3 R74, P3, PT, R172, UR54, RZ ;  /* 0x00000036ac4a7c10 */ /* 0x008fc6000ff7e0ff */
[----:B------:R3:W-:Y:S01]  /*197f0*/  STL.64 [R1+0x120], R76 ;  /* 0x0001204c01007387 */ /* 0x0007e20000100a00 */
[----:B------:R-:W-:-:S03]  /*19800*/  IADD3.X R75, PT, PT, R173, UR32, RZ, P3, !PT ;  /* 0x00000020ad4b7c10 */ /* 0x000fc60009ffe4ff */
[----:B------:R3:W-:Y:S01]  /*19810*/  LDGSTS.E [R69+0x42600], desc[UR28][R76.64], P2 ;  /* 0x426000004c457fae */ /* 0x0007e200091a101c */
[----:B-1----:R-:W-:-:S03]  /*19820*/  IADD3 R82, P3, PT, R178, UR54, RZ ;  /* 0x00000036b2527c10 */ /* 0x002fc6000ff7e0ff */
[----:B------:R2:W-:Y:S01]  /*19830*/  STL.64 [R1+0x148], R74 ;  /* 0x0001484a01007387 */ /* 0x0005e20000100a00 */
[----:B------:R-:W-:-:S03]  /*19840*/  IADD3.X R83, PT, PT, R179, UR32, RZ, P3, !PT ;  /* 0x00000020b3537c10 */ /* 0x000fc60009ffe4ff */
[----:B------:R2:W-:Y:S01]  /*19850*/  LDGSTS.E [R69+0x42a00], desc[UR28][R74.64], P2 ;  /* 0x42a000004a457fae */ /* 0x0005e200091a101c */
[----:B---3--:R-:W-:-:S03]  /*19860*/  IADD3 R76, P3, PT, R184, UR54, RZ ;  /* 0x00000036b84c7c10 */ /* 0x008fc6000ff7e0ff */
[----:B------:R-:W-:Y:S01]  /*19870*/  STL.64 [R1+0x168], R82 ;  /* 0x0001685201007387 */ /* 0x000fe20000100a00 */
[----:B------:R-:W-:-:S03]  /*19880*/  IADD3.X R77, PT, PT, R185, UR32, RZ, P3, !PT ;  /* 0x00000020b94d7c10 */ /* 0x000fc60009ffe4ff */
[----:B------:R-:W-:Y:S04]  /*19890*/  LDGSTS.E [R69+0x42e00], desc[UR28][R82.64], P2 ;  /* 0x42e0000052457fae */ /* 0x000fe800091a101c */
[----:B------:R5:W-:Y:S04]  /*198a0*/  STL.64 [R1+0x188], R76 ;  /* 0x0001884c01007387 */ /* 0x000be80000100a00 */
[----:B------:R5:W-:Y:S01]  /*198b0*/  LDGSTS.E [R69+0x43200], desc[UR28][R76.64], P2 ;  /* 0x432000004c457fae */ /* 0x000be200091a101c */
[----:B--2---:R-:W-:-:S04]  /*198c0*/  IADD3 R74, P3, PT, R190, UR54, RZ ;  /* 0x00000036be4a7c10 */ /* 0x004fc8000ff7e0ff */
[----:B------:R-:W-:-:S05]  /*198d0*/  IADD3.X R75, PT, PT, R191, UR32, RZ, P3, !PT ;  /* 0x00000020bf4b7c10 */ /* 0x000fca0009ffe4ff */
[----:B------:R1:W-:Y:S04]  /*198e0*/  STL.64 [R1+0x1a0], R74 ;  /* 0x0001a04a01007387 */ /* 0x0003e80000100a00 */
[----:B------:R1:W-:Y:S01]  /*198f0*/  LDGSTS.E [R69+0x43600], desc[UR28][R74.64], P2 ;  /* 0x436000004a457fae */ /* 0x0003e200091a101c */
[----:B-----5:R-:W-:-:S04]  /*19900*/  IADD3 R76, P3, PT, R58, UR54, RZ ;  /* 0x000000363a4c7c10 */ /* 0x020fc8000ff7e0ff */
[----:B------:R-:W-:Y:S02]  /*19910*/  IADD3.X R77, PT, PT, R59, UR32, RZ, P3, !PT ;  /* 0x000000203b4d7c10 */ /* 0x000fe40009ffe4ff */
[----:B-1----:R-:W-:-:S03]  /*19920*/  IADD3 R74, P3, PT, R248, UR54, RZ ;  /* 0x00000036f84a7c10 */ /* 0x002fc6000ff7e0ff */
        /* <DEDUP_REMOVED lines=36> */
[----:B------:R-:W2:Y:S01]  /*19b70*/  LDL.LU.64 R148, [R1+0x4a8] ;  /* 0x0004a80001947983 */ /* 0x000ea20000300a00 */
[----:B------:R-:W-:-:S03]  /*19b80*/  IADD3.X R75, PT, PT, R129, UR32, RZ, P3, !PT ;  /* 0x00000020814b7c10 */ /* 0x000fc60009ffe4ff */
[----:B------:R-:W3:Y:S01]  /*19b90*/  LDL.LU.64 R156, [R1+0x498] ;  /* 0x00049800019c7983 */ /* 0x000ee20000300a00 */
[----:B-1----:R-:W-:-:S03]  /*19ba0*/  IADD3 R58, P3, PT, R120, UR54, RZ ;  /* 0x00000036783a7c10 */ /* 0x002fc6000ff7e0ff */
[----:B------:R1:W-:Y:S01]  /*19bb0*/  STL.64 [R1+0x2d0], R76 ;  /* 0x0002d04c01007387 */ /* 0x0003e20000100a00 */
[----:B------:R-:W-:-:S03]  /*19bc0*/  IADD3.X R59, PT, PT, R121, UR32, RZ, P3, !PT ;  /* 0x00000020793b7c10 */ /* 0x000fc60009ffe4ff */
[----:B------:R4:W-:Y:S04]  /*19bd0*/  STL.64 [R1+0x2e8], R74 ;  /* 0x0002e84a01007387 */ /* 0x0009e80000100a00 */
[----:B------:R1:W-:Y:S04]  /*19be0*/  LDGSTS.E [R69+0x45e00], desc[UR28][R76.64], P2 ;  /* 0x45e000004c457fae */ /* 0x0003e800091a101c */
[----:B------:R5:W-:Y:S04]  /*19bf0*/  STL.64 [R1+0x308], R58 ;  /* 0x0003083a01007387 */ /* 0x000be80000100a00 */
[----:B------:R-:W3:Y:S01]  /*19c00*/  LDL.LU.64 R248, [R1+0x488] ;  /* 0x0004880001f87983 */ /* 0x000ee20000300a00 */
[----:B-1----:R-:W-:-:S03]  /*19c10*/  IADD3 R76, P3, PT, R112, UR54, RZ ;  /* 0x00000036704c7c10 */ /* 0x002fc6000ff7e0ff */
[----:B------:R4:W-:Y:S01]  /*19c20*/  LDGSTS.E [R69+0x46200], desc[UR28][R74.64], P2 ;  /* 0x462000004a457fae */ /* 0x0009e200091a101c */
[----:B------:R-:W-:-:S03]  /*19c30*/  IADD3.X R77, PT, PT, R113, UR32, RZ, P3, !PT ;  /* 0x00000020714d7c10 */ /* 0x000fc60009ffe4ff */
[----:B------:R-:W3:Y:S04]  /*19c40*/  LDL.LU.64 R164, [R1+0x470] ;  /* 0x0004700001a47983 */ /* 0x000ee80000300a00 */
[----:B------:R5:W-:Y:S01]  /*19c50*/  LDGSTS.E [R69+0x46600], desc[UR28][R58.64], P2 ;  /* 0x466000003a457fae */ /* 0x000be200091a101c */
[----:B----4-:R-:W-:-:S03]  /*19c60*/  IADD3 R74, P3, PT, R104, UR54, RZ ;  /* 0x00000036684a7c10 */ /* 0x010fc6000ff7e0ff */
[----:B------:R-:W4:Y:S01]  /*19c70*/  LDL.LU.64 R172, [R1+0x460] ;  /* 0x0004600001ac7983 */ /* 0x000f220000300a00 */
[----:B------:R-:W-:-:S03]  /*19c80*/  IADD3.X R75, PT, PT, R105, UR32, RZ, P3, !PT ;  /* 0x00000020694b7c10 */ /* 0x000fc60009ffe4ff */
[----:B------:R1:W-:Y:S01]  /*19c90*/  LDGSTS.E [R69+0x46a00], desc[UR28][R76.64], P2 ;  /* 0x46a000004c457fae */ /* 0x0003e200091a101c */
[----:B-----5:R-:W-:-:S03]  /*19ca0*/  IADD3 R58, P3, PT, R96, UR54, RZ ;  /* 0x00000036603a7c10 */ /* 0x020fc6000ff7e0ff */
[----:B------:R1:W-:Y:S01]  /*19cb0*/  STL.64 [R1+0x328], R76 ;  /* 0x0003284c01007387 */ /* 0x0003e20000100a00 */
[----:B------:R-:W-:-:S03]  /*19cc0*/  IADD3.X R59, PT, PT, R97, UR32, RZ, P3, !PT ;  /* 0x00000020613b7c10 */ /* 0x000fc60009ffe4ff */
[----:B------:R5:W-:Y:S04]  /*19cd0*/  STL.64 [R1+0x340], R74 ;  /* 0x0003404a01007387 */ /* 0x000be80000100a00 */
[----:B------:R5:W-:Y:S01]  /*19ce0*/  LDGSTS.E [R69+0x46e00], desc[UR28][R74.64], P2 ;  /* 0x46e000004a457fae */ /* 0x000be200091a101c */
[----:B-1----:R-:W-:-:S03]  /*19cf0*/  IADD3 R76, P3, PT, R88, UR54, RZ ;  /* 0x00000036584c7c10 */ /* 0x002fc6000ff7e0ff */
[----:B------:R1:W-:Y:S01]  /*19d00*/  STL.64 [R1+0x348], R58 ;  /* 0x0003483a01007387 */ /* 0x0003e20000100a00 */
[----:B------:R-:W-:-:S03]  /*19d10*/  IADD3.X R77, PT, PT, R89, UR32, RZ, P3, !PT ;  /* 0x00000020594d7c10 */ /* 0x000fc60009ffe4ff */
[----:B------:R-:W4:Y:S01]  /*19d20*/  LDL.LU.64 R178, [R1+0x450] ;  /* 0x0004500001b27983 */ /* 0x000f220000300a00 */
[----:B-----5:R-:W-:-:S03]  /*19d30*/  IADD3 R74, P3, PT, R80, UR54, RZ ;  /* 0x00000036504a7c10 */ /* 0x020fc6000ff7e0ff */
[----:B------:R-:W5:Y:S01]  /*19d40*/  LDL.LU.64 R184, [R1+0x438] ;  /* 0x0004380001b87983 */ /* 0x000f620000300a00 */
[----:B------:R-:W-:-:S03]  /*19d50*/  IADD3.X R75, PT, PT, R81, UR32, RZ, P3, !PT ;  /* 0x00000020514b7c10 */ /* 0x000fc60009ffe4ff */
[----:B------:R-:W-:Y:S04]  /*19d60*/  STL.64 [R1+0x358], R76 ;  /* 0x0003584c01007387 */ /* 0x000fe80000100a00 */
[----:B------:R-:W-:Y:S04]  /*19d70*/  STL.64 [R1+0x378], R74 ;  /* 0x0003784a01007387 */ /* 0x000fe80000100a00 */
[----:B------:R-:W5:Y:S04]  /*19d80*/  LDL.LU.64 R190, [R1+0x428] ;  /* 0x0004280001be7983 */ /* 0x000f680000300a00 */
[----:B------:R1:W-:Y:S04]  /*19d90*/  LDGSTS.E [R69+0x47200], desc[UR28][R58.64], P2 ;  /* 0x472000003a457fae */ /* 0x0003e800091a101c */
[----:B------:R-:W-:Y:S04]  /*19da0*/  LDGSTS.E [R69+0x47600], desc[UR28][R76.64], P2 ;  /* 0x476000004c457fae */ /* 0x000fe800091a101c */
[----:B------:R-:W-:Y:S01]  /*19db0*/  LDGSTS.E [R69+0x47a00], desc[UR28][R74.64], P2 ;  /* 0x47a000004a457fae */ /* 0x000fe200091a101c */
[----:B-1----:R-:W-:-:S04]  /*19dc0*/  IADD3 R58, P3, PT, R72, UR54, RZ ;  /* 0x00000036483a7c10 */ /* 0x002fc8000ff7e0ff */
[----:B------:R-:W-:-:S05]  /*19dd0*/  IADD3.X R59, PT, PT, R73, UR32, RZ, P3, !PT ;  /* 0x00000020493b7c10 */ /* 0x000fca0009ffe4ff */
[----:B------:R2:W-:Y:S04]  /*19de0*/  STL.64 [R1+0x388], R58 ;  /* 0x0003883a01007387 */ /* 0x0005e80000100a00 */
[----:B------:R2:W-:Y:S04]  /*19df0*/  LDGSTS.E [R69+0x47e00], desc[UR28][R58.64], P2 ;  /* 0x47e000003a457fae */ /* 0x0005e800091a101c */
[----:B------:R-:W5:Y:S04]  /*19e00*/  LDL.LU.64 R116, [R1+0x418] ;  /* 0x0004180001747983 */ /* 0x000f680000300a00 */
[----:B------:R-:W5:Y:S04]  /*19e10*/  LDL.LU.64 R124, [R1+0x408] ;  /* 0x00040800017c7983 */ /* 0x000f680000300a00 */
[----:B------:R-:W5:Y:S04]  /*19e20*/  LDL.LU.64 R132, [R1+0x3f0] ;  /* 0x0003f00001847983 */ /* 0x000f680000300a00 */
[----:B------:R-:W5:Y:S01]  /*19e30*/  LDL.LU.64 R140, [R1+0x3d8] ;  /* 0x0003d800018c7983 */ /* 0x000f620000300a00 */
[----:B--2---:R-:W-:-:S04]  /*19e40*/  IADD3 R58, P3, PT, R148, UR54, RZ ;  /* 0x00000036943a7c10 */ /* 0x004fc8000ff7e0ff */
[----:B------:R-:W-:Y:S02]  /*19e50*/  IADD3.X R59, PT, PT, R149, UR32, RZ, P3, !PT ;  /* 0x00000020953b7c10 */ /* 0x000fe40009ffe4ff */
[----:B---3--:R-:W-:Y:S01]  /*19e60*/  IADD3 R186, P3, PT, R156, UR54, RZ ;  /* 0x000000369cba7c10 */ /* 0x008fe2000ff7e0ff */
[----:B------:R-:W2:Y:S03]  /*19e70*/  LDL.LU.64 R148, [R1+0x3c0] ;  /* 0x0003c00001947983 */ /* 0x000ea60000300a00 */
[----:B------:R-:W-:Y:S01]  /*19e80*/  IADD3.X R187, PT, PT, R157, UR32, RZ, P3, !PT ;  /* 0x000000209dbb7c10 */ /* 0x000fe20009ffe4ff */
[----:B------:R-:W-:Y:S04]  /*19e90*/  LDGSTS.E [R70+0x40300], desc[UR28][R58.64], P2 ;  /* 0x403000003a467fae */ /* 0x000fe800091a101c */
[----:B------:R-:W3:Y:S04]  /*19ea0*/  LDL.LU.64 R156, [R1+0x3a8] ;  /* 0x0003a800019c7983 */ /* 0x000ee80000300a00 */
[----:B------:R-:W-:Y:S01]  /*19eb0*/  LDGSTS.E [R70+0x40700], desc[UR28][R186.64], P2 ;  /* 0x40700000ba467fae */ /* 0x000fe200091a101c */
[----:B------:R-:W-:-:S04]  /*19ec0*/  IADD3 R230, P3, PT, R248, UR54, RZ ;  /* 0x00000036f8e67c10 */ /* 0x000fc8000ff7e0ff */
[----:B------:R-:W-:Y:S02]  /*19ed0*/  IADD3.X R231, PT, PT, R249, UR32, RZ, P3, !PT ;  /* 0x00000020f9e77c10 */ /* 0x000fe40009ffe4ff */
[----:B------:R-:W-:-:S03]  /*19ee0*/  IADD3 R248, P3, PT, R164, UR54, RZ ;  /* 0x00000036a4f87c10 */ /* 0x000fc6000ff7e0ff */
[----:B------:R-:W-:Y:S01]  /*19ef0*/  LDGSTS.E [R70+0x40b00], desc[UR28][R230.64], P2 ;  /* 0x40b00000e6467fae */ /* 0x000fe200091a101c */
[----:B------:R-:W-:Y:S02]  /*19f00*/  IADD3.X R249, PT, PT, R165, UR32, RZ, P3, !PT ;  /* 0x00000020a5f97c10 */ /* 0x000fe40009ffe4ff */
[----:B----4-:R-:W-:-:S03]  /*19f10*/  IADD3 R68, P3, PT, R172, UR54, RZ ;  /* 0x00000036ac447c10 */ /* 0x010fc6000ff7e0ff */
[----:B------:R-:W-:Y:S01]  /*19f20*/  LDGSTS.E [R70+0x40f00], desc[UR28][R248.64], P2 ;  /* 0x40f00000f8467fae */ /* 0x000fe200091a101c */
[----:B------:R-:W-:-:S05]  /*19f30*/  IADD3.X R69, PT, PT, R173, UR32, RZ, P3, !PT ;  /* 0x00000020ad457c10 */ /* 0x000fca0009ffe4ff */
[----:B------:R1:W-:Y:S04]  /*19f40*/  STL.64 [R1+0x28], R68 ;  /* 0x0000284401007387 */ /* 0x0003e80000100a00 */
[----:B------:R-:W4:Y:S04]  /*19f50*/  LDL.LU.64 R164, [R1+0x390] ;  /* 0x0003900001a47983 */ /* 0x000f280000300a00 */
[----:B------:R-:W4:Y:S04]  /*19f60*/  LDL.LU.64 R172, [R1+0x380] ;  /* 0x0003800001ac7983 */ /* 0x000f280000300a00 */
[----:B------:R1:W-:Y:S01]  /*19f70*/  LDGSTS.E [R70+0x41300], desc[UR28][R68.64], P2 ;  /* 0x4130000044467fae */ /* 0x0003e200091a101c */
[----:B------:R-:W-:-:S04]  /*19f80*/  IADD3 R74, P3, PT, R178, UR54, RZ ;  /* 0x00000036b24a7c10 */ /* 0x000fc8000ff7e0ff */
[----:B------:R-:W-:Y:S02]  /*19f90*/  IADD3.X R75, PT, PT, R179, UR32, RZ, P3, !PT ;  /* 0x00000020b34b7c10 */ /* 0x000fe40009ffe4ff */
[----:B-----5:R-:W-:Y:S01]  /*19fa0*/  IADD3 R72, P3, PT, R184, UR54, RZ ;  /* 0x00000036b8487c10 */ /* 0x020fe2000ff7e0ff */
[----:B------:R-:W5:Y:S03]  /*19fb0*/  LDL.LU.64 R178, [R1+0x350] ;  /* 0x0003500001b27983 */ /* 0x000f660000300a00 */
[----:B------:R-:W-:Y:S01]  /*19fc0*/  IADD3.X R73, PT, PT, R185, UR32, RZ, P3, !PT ;  /* 0x00000020b9497c10 */ /* 0x000fe20009ffe4ff */
[----:B------:R1:W-:Y:S04]  /*19fd0*/  STL.64 [R1+0x60], R74 ;  /* 0x0000604a01007387 */ /* 0x0003e80000100a00 */
[----:B------:R1:W-:Y:S02]  /*19fe0*/  LDGSTS.E [R70+0x41700], desc[UR28][R74.64], P2 ;  /* 0x417000004a467fae */ /* 0x0003e400091a101c */
[----:B-1----:R-:W-:-:S02]  /*19ff0*/  IADD3 R68, P3, PT, R190, UR54, RZ ;  /* 0x00000036be447c10 */ /* 0x002fc4000ff7e0ff */
[----:B------:R1:W-:Y:S02]  /*1a000*/  STL.64 [R1+0x98], R72 ;  /* 0x0000984801007387 */ /* 0x0003e40000100a00 */
[----:B------:R-:W-:Y:S02]  /*1a010*/  IADD3.X R69, PT, PT, R191, UR32, RZ, P3, !PT ;  /* 0x00000020bf457c10 */ /* 0x000fe40009ffe4ff */
[----:B------:R-:W5:Y:S04]  /*1a020*/  LDL.LU.64 R184, [R1+0x338] ;  /* 0x0003380001b87983 */ /* 0x000f680000300a00 */
[----:B------:R1:W-:Y:S04]  /*1a030*/  STL.64 [R1+0xb8], R68 ;  /* 0x0000b84401007387 */ /* 0x0003e80000100a00 */
[----:B------:R-:W5:Y:S04]  /*1a040*/  LDL.LU.64 R190, [R1+0x320] ;  /* 0x0003200001be7983 */ /* 0x000f680000300a00 */
[----:B------:R1:W-:Y:S04]  /*1a050*/  LDGSTS.E [R70+0x41b00], desc[UR28][R72.64], P2 ;  /* 0x41b0000048467fae */ /* 0x0003e800091a101c */
[----:B------:R1:W-:Y:S01]  /*1a060*/  LDGSTS.E [R70+0x41f00], desc[UR28][R68.64], P2 ;  /* 0x41f0000044467fae */ /* 0x0003e200091a101c */
[----:B------:R-:W-:-:S04]  /*1a070*/  IADD3 R74, P3, PT, R116, UR54, RZ ;  /* 0x00000036744a7c10 */ /* 0x000fc8000ff7e0ff */
        /* <DEDUP_REMOVED lines=12> */
[----:B------:R3:W-:Y:S04]  /*1a140*/  LDGSTS.E [R70+0x42b00], desc[UR28][R68.64], P2 ;  /* 0x42b0000044467fae */ /* 0x0007e800091a101c */
[----:B------:R4:W-:Y:S04]  /*1a150*/  STL.64 [R1+0x128], R74 ;  /* 0x0001284a01007387 */ /* 0x0009e80000100a00 */
[----:B------:R4:W-:Y:S01]  /*1a160*/  LDGSTS.E [R70+0x42f00], desc[UR28][R74.64], P2 ;  /* 0x42f000004a467fae */ /* 0x0009e200091a101c */
[----:B------:R-:W-:Y:S01]  /*1a170*/  UMOV UR4, URZ ;  /* 0x000000ff00047c82 */ /* 0x000fe20008000000 */
[----:B------:R-:W-:-:S02]  /*1a180*/  ISETP.GE.AND P4, PT, R252, 0x40, PT ;  /* 0x00000040fc00780c */ /* 0x000fc40003f86270 */
[----:B--2---:R-:W-:-:S04]  /*1a190*/  IADD3 R72, P3, PT, R148, UR54, RZ ;  /* 0x0000003694487c10 */ /* 0x004fc8000ff7e0ff */
[----:B------:R-:W-:Y:S02]  /*1a1a0*/  IADD3.X R73, PT, PT, R149, UR32, RZ, P3, !PT ;  /* 0x0000002095497c10 */ /* 0x000fe40009ffe4ff */
[----:B---3--:R-:W-:-:S03]  /*1a1b0*/  IADD3 R68, P3, PT, R156, UR54, RZ ;  /* 0x000000369c447c10 */ /* 0x008fc6000ff7e0ff */
[----:B------:R1:W-:Y:S01]  /*1a1c0*/  LDGSTS.E [R70+0x43300], desc[UR28][R72.64], P2 ;  /* 0x4330000048467fae */ /* 0x0003e200091a101c */
[----:B------:R-:W-:-:S03]  /*1a1d0*/  IADD3.X R69, PT, PT, R157, UR32, RZ, P3, !PT ;  /* 0x000000209d457c10 */ /* 0x000fc60009ffe4ff */
[----:B------:R1:W-:Y:S04]  /*1a1e0*/  STL.64 [R1+0x140], R72 ;  /* 0x0001404801007387 */ /* 0x0003e80000100a00 */
[----:B------:R5:W-:Y:S04]  /*1a1f0*/  STL.64 [R1+0x160], R68 ;  /* 0x0001604401007387 */ /* 0x000be80000100a00 */
[----:B------:R5:W-:Y:S01]  /*1a200*/  LDGSTS.E [R70+0x43700], desc[UR28][R68.64], P2 ;  /* 0x4370000044467fae */ /* 0x000be200091a101c */
[----:B----4-:R-:W-:-:S04]  /*1a210*/  IADD3 R74, P3, PT, R164, UR54, RZ ;  /* 0x00000036a44a7c10 */ /* 0x010fc8000ff7e0ff */
[----:B------:R-:W-:Y:S02]  /*1a220*/  IADD3.X R75, PT, PT, R165, UR32, RZ, P3, !PT ;  /* 0x00000020a54b7c10 */ /* 0x000fe40009ffe4ff */
[----:B-1----:R-:W-:-:S03]  /*1a230*/  IADD3 R72, P3, PT, R172, UR54, RZ ;  /* 0x00000036ac487c10 */ /* 0x002fc6000ff7e0ff */
[----:B------:R1:W-:Y:S01]  /*1a240*/  LDGSTS.E [R70+0x43b00], desc[UR28][R74.64], P2 ;  /* 0x43b000004a467fae */ /* 0x0003e200091a101c */
[----:B------:R-:W-:-:S03]  /*1a250*/  IADD3.X R73, PT, PT, R173, UR32, RZ, P3, !PT ;  /* 0x00000020ad497c10 */ /* 0x000fc60009ffe4ff */
[----:B------:R1:W-:Y:S01]  /*1a260*/  STL.64 [R1+0x180], R74 ;  /* 0x0001804a01007387 */ /* 0x0003e20000100a00 */
[----:B-----5:R-:W-:-:S03]  /*1a270*/  IADD3 R68, P3, PT, R178, UR54, RZ ;  /* 0x00000036b2447c10 */ /* 0x020fc6000ff7e0ff */
[----:B------:R2:W-:Y:S01]  /*1a280*/  LDGSTS.E [R70+0x43f00], desc[UR28][R72.64], P2 ;  /* 0x43f0000048467fae */ /* 0x0005e200091a101c */
[----:B------:R-:W-:-:S03]  /*1a290*/  IADD3.X R69, PT, PT, R179, UR32, RZ, P3, !PT ;  /* 0x00000020b3457c10 */ /* 0x000fc60009ffe4ff */
[----:B------:R2:W-:Y:S01]  /*1a2a0*/  STL.64 [R1+0x198], R72 ;  /* 0x0001984801007387 */ /* 0x0005e20000100a00 */
[----:B-1----:R-:W-:-:S03]  /*1a2b0*/  IADD3 R74, P3, PT, R184, UR54, RZ ;  /* 0x00000036b84a7c10 */ /* 0x002fc6000ff7e0ff */
[----:B------:R1:W-:Y:S01]  /*1a2c0*/  LDGSTS.E [R70+0x44300], desc[UR28][R68.64], P2 ;  /* 0x4430000044467fae */ /* 0x0003e200091a101c */
[----:B------:R-:W-:Y:S02]  /*1a2d0*/  IADD3.X R75, PT, PT, R185, UR32, RZ, P3, !PT ;  /* 0x00000020b94b7c10 */ /* 0x000fe40009ffe4ff */
[----:B--2---:R-:W-:Y:S01]  /*1a2e0*/  IADD3 R72, P3, PT, R190, UR54, RZ ;  /* 0x00000036be487c10 */ /* 0x004fe2000ff7e0ff */
        /* <DEDUP_REMOVED lines=55> */
[----:B------:R2:W-:Y:S04]  /*1a660*/  LDGSTS.E [R70+0x47b00], desc[UR28][R72.64], P2 ;  /* 0x47b0000048467fae */ /* 0x0005e800091a101c */
[----:B------:R2:W-:Y:S04]  /*1a670*/  STL.64 [R1+0x350], R68 ;  /* 0x0003504401007387 */ /* 0x0005e80000100a00 */
[----:B------:R2:W-:Y:S01]  /*1a680*/  LDGSTS.E [R70+0x47f00], desc[UR28][R68.64], P2 ;  /* 0x47f0000044467fae */ /* 0x0005e200091a101c */
[----:B------:R-:W-:-:S03]  /*1a690*/  ISETP.GE.AND P2, PT, R252, 0x80, PT ;  /* 0x00000080fc00780c */ /* 0x000fc60003f46270 */
[----:B------:R-:W0:Y:S10]  /*1a6a0*/  LDGDEPBAR ;  /* 0x00000000000079af */ /* 0x000e340000000000 */
[----:B--2---:R-:W-:Y:S05]  /*1a6b0*/  @!P2 BRA `(.L_x_8) ;  /* 0x000000980098a947 */ /* 0x004fea0003800000 */
[----:B------:R-:W2:Y:S04]  /*1a6c0*/  LDL.LU.64 R140, [R1+0x70] ;  /* 0x00007000018c7983 */ /* 0x000ea80000300a00 */
[----:B------:R-:W3:Y:S04]  /*1a6d0*/  LDL.LU.64 R148, [R1+0xd0] ;  /* 0x0000d00001947983 */ /* 0x000ee80000300a00 */
[----:B------:R-:W4:Y:S04]  /*1a6e0*/  LDL.LU.64 R190, [R1+0x40] ;  /* 0x0000400001be7983 */ /* 0x000f280000300a00 */
[----:B------:R-:W5:Y:S04]  /*1a6f0*/  LDL.LU.64 R184, [R1+0x38] ;  /* 0x0000380001b87983 */ /* 0x000f680000300a00 */
[----:B------:R-:W5:Y:S04]  /*1a700*/  LDL.LU.64 R156, [R1+0x30] ;  /* 0x00003000019c7983 */ /* 0x000f680000300a00 */
[----:B------:R-:W5:Y:S04]  /*1a710*/  LDL.LU.64 R164, [R1+0x10] ;  /* 0x0000100001a47983 */ /* 0x000f680000300a00 */
[----:B------:R-:W5:Y:S04]  /*1a720*/  LDL.LU.64 R178, [R1+0x8] ;  /* 0x0000080001b27983 */ /* 0x000f680000300a00 */
[----:B------:R-:W5:Y:S01]  /*1a730*/  LDL.LU.64 R172, [R1] ;  /* 0x0000000001ac7983 */ /* 0x000f620000300a00 */
[----:B------:R-:W-:Y:S01]  /*1a740*/  SHF.R.S32.HI R68, RZ, 0x1f, R252 ;  /* 0x0000001fff447819 */ /* 0x000fe200000114fc */
[----:B------:R-:W-:-:S03]  /*1a750*/  IMAD.MOV.U32 R69, RZ, RZ, R241 ;  /* 0x000000ffff457224 */ /* 0x000fc600078e00f1 */
[----:B------:R-:W-:Y:S01]  /*1a760*/  LEA.HI R68, R68, R252, RZ, 0x6 ;  /* 0x000000fc44447211 */ /* 0x000fe200078f30ff */
[----:B------:R-:W-:Y:S02]  /*1a770*/  IMAD.MOV.U32 R68, RZ, RZ, R240 ;  /* 0x000000ffff447224 */ /* 0x000fe400078e00f0 */
[----:B------:R-:W5:Y:S01]  /*1a780*/  LDL.LU.64 R240, [R1+0x68] ;  /* 0x0000680001f07983 */ /* 0x000f620000300a00 */
[----:B------:R-:W-:Y:S02]  /*1a790*/  IMAD.MOV.U32 R70, RZ, RZ, R236 ;  /* 0x000000ffff467224 */ /* 0x000fe400078e00ec */
[----:B------:R-:W-:Y:S02]  /*1a7a0*/  IMAD.MOV.U32 R71, RZ, RZ, R237 ;  /* 0x000000ffff477224 */ /* 0x000fe400078e00ed */
[----:B------:R-:W5:Y:S01]  /*1a7b0*/  LDL.LU.64 R236, [R1+0x58] ;  /* 0x0000580001ec7983 */ /* 0x000f620000300a00 */
[----:B------:R-:W-:Y:S02]  /*1a7c0*/  IMAD.MOV.U32 R90, RZ, RZ, R198 ;  /* 0x000000ffff5a7224 */ /* 0x000fe400078e00c6 */
[----:B------:R-:W-:-:S02]  /*1a7d0*/  IMAD.MOV.U32 R91, RZ, RZ, R199 ;  /* 0x000000ffff5b7224 */ /* 0x000fc400078e00c7 */
[----:B------:R-:W-:Y:S01]  /*1a7e0*/  IMAD.MOV.U32 R88, RZ, RZ, R202 ;  /* 0x000000ffff587224 */ /* 0x000fe200078e00ca */
[----:B------:R-:W5:Y:S01]  /*1a7f0*/  LDL.LU.64 R198, [R1+0x78] ;  /* 0x0000780001c67983 */ /* 0x000f620000300a00 */
[----:B------:R-:W-:Y:S02]  /*1a800*/  IMAD.MOV.U32 R89, RZ, RZ, R203 ;  /* 0x000000ffff597224 */ /* 0x000fe400078e00cb */
[----:B------:R-:W-:Y:S01]  /*1a810*/  IMAD.MOV.U32 R86, RZ, RZ, R206 ;  /* 0x000000ffff567224 */ /* 0x000fe200078e00ce */
[----:B------:R-:W5:Y:S01]  /*1a820*/  LDL.LU.64 R202, [R1+0x80] ;  /* 0x0000800001ca7983 */ /* 0x000f620000300a00 */
[----:B------:R-:W-:Y:S02]  /*1a830*/  IMAD.MOV.U32 R87, RZ, RZ, R207 ;  /* 0x000000ffff577224 */ /* 0x000fe400078e00cf */
[----:B------:R-:W-:Y:S01]  /*1a840*/  IMAD.MOV.U32 R84, RZ, RZ, R208 ;  /* 0x000000ffff547224 */ /* 0x000fe200078e00d0 */
[----:B------:R-:W5:Y:S01]  /*1a850*/  LDL.LU.64 R206, [R1+0x20] ;  /* 0x0000200001ce7983 */ /* 0x000f620000300a00 */
        /* <DEDUP_REMOVED lines=19> */
[----:B------:R-:W-:Y:S02]  /*1a990*/  IMAD.MOV.U32 R92, RZ, RZ, R64 ;  /* 0x000000ffff5c7224 */ /* 0x000fe400078e0040 */
[----:B------:R-:W-:Y:S02]  /*1a9a0*/  IMAD.MOV.U32 R93, RZ, RZ, R65 ;  /* 0x000000ffff5d7224 */ /* 0x000fe400078e0041 */
[----:B------:R-:W-:Y:S02]  /*1a9b0*/  IMAD.MOV.U32 R78, RZ, RZ, R220 ;  /* 0x000000ffff4e7224 */ /* 0x000fe400078e00dc */
[----:B------:R-:W-:Y:S02]  /*1a9c0*/  IMAD.MOV.U32 R79, RZ, RZ, R221 ;  /* 0x000000ffff4f7224 */ /* 0x000fe400078e00dd */
[----:B------:R-:W-:Y:S02]  /*1a9d0*/  IMAD.MOV.U32 R72, RZ, RZ, R232 ;  /* 0x000000ffff487224 */ /* 0x000fe400078e00e8 */
        /* <DEDUP_REMOVED lines=66> */
[----:B--2---:R-:W-:-:S02]  /*1ae00*/  IMAD.MOV.U32 R197, RZ, RZ, R141 ;  /* 0x000000ffffc57224 */ /* 0x004fc400078e008d */
[----:B------:R-:W-:Y:S02]  /*1ae10*/  IMAD.MOV.U32 R196, RZ, RZ, R140 ;  /* 0x000000ffffc47224 */ /* 0x000fe400078e008c */
[----:B---3--:R-:W-:Y:S02]  /*1ae20*/  IMAD.MOV.U32 R192, RZ, RZ, R148 ;  /* 0x000000ffffc07224 */ /* 0x008fe400078e0094 */
[----:B------:R-:W-:Y:S02]  /*1ae30*/  IMAD.MOV.U32 R193, RZ, RZ, R149 ;  /* 0x000000ffffc17224 */ /* 0x000fe400078e0095 */
[----:B----4-:R-:W-:Y:S02]  /*1ae40*/  IMAD.MOV.U32 R189, RZ, RZ, R190 ;  /* 0x000000ffffbd7224 */ /* 0x010fe400078e00be */
[----:B-----5:R-:W-:Y:S02]  /*1ae50*/  IMAD.MOV.U32 R182, RZ, RZ, R156 ;  /* 0x000000ffffb67224 */ /* 0x020fe400078e009c */
        /* <DEDUP_REMOVED lines=18> */
[----:B------:R-:W2:Y:S01]  /*1af80*/  LDL.LU.64 R236, [R1+0x60] ;  /* 0x0000600001ec7983 */ /* 0x000ea20000300a00 */
[----:B------:R-:W-:-:S02]  /*1af90*/  IMAD.MOV.U32 R216, RZ, RZ, R192 ;  /* 0x000000ffffd87224 */ /* 0x000fc400078e00c0 */
[----:B------:R-:W-:Y:S01]  /*1afa0*/  IMAD.MOV.U32 R217, RZ, RZ, R193 ;  /* 0x000000ffffd97224 */ /* 0x000fe200078e00c1 */
[----:B------:R-:W3:Y:S01]  /*1afb0*/  LDL.LU.64 R64, [R1+0x118] ;  /* 0x0001180001407983 */ /* 0x000ee20000300a00 */
[----:B------:R-:W-:Y:S02]  /*1afc0*/  IMAD.MOV.U32 R193, RZ, RZ, R240 ;  /* 0x000000ffffc17224 */ /* 0x000fe400078e00f0 */
[----:B------:R-:W-:Y:S01]  /*1afd0*/  IMAD.MOV.U32 R192, RZ, RZ, R241 ;  /* 0x000000ffffc07224 */ /* 0x000fe200078e00f1 */
[----:B------:R-:W4:Y:S04]  /*1afe0*/  LDL.LU.64 R220, [R1+0xc8] ;  /* 0x0000c80001dc7983 */ /* 0x000f280000300a00 */
[----:B------:R-:W5:Y:S01]  /*1aff0*/  LDL.LU.64 R240, [R1+0x18] ;  /* 0x0000180001f07983 */ /* 0x000f620000300a00 */
[----:B------:R-:W-:-:S02]  /*1b000*/  IMAD.MOV.U32 R232, RZ, RZ, R194 ;  /* 0x000000ffffe87224 */ /* 0x000fc400078e00c2 */
[----:B------:R-:W-:Y:S01]  /*1b010*/  IMAD.MOV.U32 R233, RZ, RZ, R195 ;  /* 0x000000ffffe97224 */ /* 0x000fe200078e00c3 */
[----:B------:R-:W3:Y:S01]  /*1b020*/  LDL.LU.64 R34, [R1+0x158] ;  /* 0x0001580001227983 */ /* 0x000ee20000300a00 */
[----:B------:R-:W-:-:S03]  /*1b030*/  IMAD.MOV.U32 R30, RZ, RZ, R232 ;  /* 0x000000ffff1e7224 */ /* 0x000fc600078e00e8 */
[----:B------:R-:W3:Y:S01]  /*1b040*/  LDL.LU.64 R36, [R1+0x110] ;  /* 0x0001100001247983 */ /* 0x000ee20000300a00 */
[----:B------:R-:W-:-:S03]  /*1b050*/  IMAD.MOV.U32 R31, RZ, RZ, R233 ;  /* 0x000000ffff1f7224 */ /* 0x000fc600078e00e9 */
[----:B------:R-:W3:Y:S01]  /*1b060*/  LDL.LU.64 R38, [R1+0x88] ;  /* 0x0000880001267983 */ /* 0x000ee20000300a00 */
        /* <DEDUP_REMOVED lines=10> */
[----:B--2---:R-:W-:Y:S02]  /*1b110*/  IMAD.MOV.U32 R232, RZ, RZ, R236 ;  /* 0x000000ffffe87224 */ /* 0x004fe400078e00ec */
[----:B------:R-:W-:-:S02]  /*1b120*/  IMAD.MOV.U32 R233, RZ, RZ, R237 ;  /* 0x000000ffffe97224 */ /* 0x000fc400078e00ed */
[----:B-----5:R-:W-:Y:S02]  /*1b130*/  IMAD.MOV.U32 R219, RZ, RZ, R240 ;  /* 0x000000ffffdb7224 */ /* 0x020fe400078e00f0 */
[----:B------:R-:W-:Y:S02]  /*1b140*/  IMAD.MOV.U32 R218, RZ, RZ, R241 ;  /* 0x000000ffffda7224 */ /* 0x000fe400078e00f1 */
[----:B------:R-:W2:Y:S04]  /*1b150*/  LDL.LU.64 R240, [R1+0xb8] ;  /* 0x0000b80001f07983 */ /* 0x000ea80000300a00 */
[----:B------:R-:W5:Y:S04]  /*1b160*/  LDL.LU.64 R40, [R1+0xc0] ;  /* 0x0000c00001287983 */ /* 0x000f680000300a00 */
[----:B------:R-:W2:Y:S04]  /*1b170*/  LDL.LU.64 R42, [R1+0x178] ;  /* 0x00017800012a7983 */ /* 0x000ea80000300a00 */
[----:B------:R-:W2:Y:S04]  /*1b180*/  LDL.LU.64 R236, [R1+0x98] ;  /* 0x0000980001ec7983 */ /* 0x000ea80000300a00 */
[----:B------:R-:W2:Y:S04]  /*1b190*/  LDL.LU.64 R44, [R1+0x28] ;  /* 0x00002800012c7983 */ /* 0x000ea80000300a00 */
[----:B------:R-:W2:Y:S04]  /*1b1a0*/  LDL.LU.64 R60, [R1+0x1a8] ;  /* 0x0001a800013c7983 */ /* 0x000ea80000300a00 */
[----:B------:R-:W2:Y:S01]  /*1b1b0*/  LDL.LU.64 R46, [R1+0x100] ;  /* 0x00010000012e7983 */ /* 0x000ea20000300a00 */
[----:B---3--:R-:W-:-:S03]  /*1b1c0*/  IMAD.MOV.U32 R28, RZ, RZ, R64 ;  /* 0x000000ffff1c7224 */ /* 0x008fc600078e0040 */
[----:B------:R-:W3:Y:S01]  /*1b1d0*/  LDL.LU.64 R48, [R1+0x130] ;  /* 0x0001300001307983 */ /* 0x000ee20000300a00 */
[----:B------:R-:W-:-:S03]  /*1b1e0*/  IMAD.MOV.U32 R29, RZ, RZ, R65 ;  /* 0x000000ffff1d7224 */ /* 0x000fc600078e0041 */
[----:B------:R-:W3:Y:S04]  /*1b1f0*/  LDL.LU.64 R50, [R1+0xd8] ;  /* 0x0000d80001327983 */ /* 0x000ee80000300a00 */
[----:B------:R-:W3:Y:S04]  /*1b200*/  LDL.LU.64 R52, [R1+0x138] ;  /* 0x0001380001347983 */ /* 0x000ee80000300a00 */
[----:B------:R-:W3:Y:S04]  /*1b210*/  LDL.LU.64 R56, [R1+0xe0] ;  /* 0x0000e00001387983 */ /* 0x000ee80000300a00 */
[----:B------:R-:W3:Y:S01]  /*1b220*/  LDL.LU.64 R64, [R1+0xf0] ;  /* 0x0000f00001407983 */ /* 0x000ee20000300a00 */
[----:B----4-:R-:W-:-:S02]  /*1b230*/  IMAD.MOV.U32 R32, RZ, RZ, R220 ;  /* 0x000000ffff207224 */ /* 0x010fc400078e00dc */
        /* <DEDUP_REMOVED lines=25> */
[----:B-----5:R-:W-:Y:S02]  /*1b3d0*/  IMAD.MOV.U32 R26, RZ, RZ, R40 ;  /* 0x000000ffff1a7224 */ /* 0x020fe400078e0028 */
[----:B--2---:R-:W-:Y:S02]  /*1b3e0*/  IMAD.MOV.U32 R32, RZ, RZ, R42 ;  /* 0x000000ffff207224 */ /* 0x004fe400078e002a */
[----:B------:R-:W-:Y:S02]  /*1b3f0*/  IMAD.MOV.U32 R33, RZ, RZ, R43 ;  /* 0x000000ffff217224 */ /* 0x000fe400078e002b */
[----:B------:R-:W-:Y:S01]  /*1b400*/  IMAD.MOV.U32 R28, RZ, RZ, R236 ;  /* 0x000000ffff1c7224 */ /* 0x000fe200078e00ec */
[----:B------:R-:W2:Y:S01]  /*1b410*/  LDL.LU.64 R42, [R1+0x170] ;  /* 0x00017000012a7983 */ /* 0x000ea20000300a00 */
[----:B------:R-:W-:-:S02]  /*1b420*/  IMAD.MOV.U32 R29, RZ, RZ, R237 ;  /* 0x000000ffff1d7224 */ /* 0x000fc400078e00ed */
[----:B------:R-:W-:Y:S02]  /*1b430*/  IMAD.MOV.U32 R237, RZ, RZ, R44 ;  /* 0x000000ffffed7224 */ /* 0x000fe400078e002c */
[----:B------:R-:W-:Y:S02]  /*1b440*/  IMAD.MOV.U32 R236, RZ, RZ, R45 ;  /* 0x000000ffffec7224 */ /* 0x000fe400078e002d */
[----:B------:R-:W-:Y:S02]  /*1b450*/  IMAD.MOV.U32 R44, RZ, RZ, R60 ;  /* 0x000000ffff2c7224 */ /* 0x000fe400078e003c */
[----:B------:R-:W-:Y:S02]  /*1b460*/  IMAD.MOV.U32 R45, RZ, RZ, R61 ;  /* 0x000000ffff2d7224 */ /* 0x000fe400078e003d */
[----:B------:R-:W-:Y:S01]  /*1b470*/  IMAD.MOV.U32 R30, RZ, RZ, R46 ;  /* 0x000000ffff1e7224 */ /* 0x000fe200078e002e */
[----:B------:R-:W4:Y:S01]  /*1b480*/  LDL.LU.64 R60, [R1+0x108] ;  /* 0x00010800013c7983 */ /* 0x000f220000300a00 */
[----:B------:R-:W-:-:S02]  /*1b490*/  IMAD.MOV.U32 R31, RZ, RZ, R47 ;  /* 0x000000ffff1f7224 */ /* 0x000fc400078e002f */
[----:B---3--:R-:W-:Y:S01]  /*1b4a0*/  IMAD.MOV.U32 R36, RZ, RZ, R48 ;  /* 0x000000ffff247224 */ /* 0x008fe200078e0030 */
[----:B------:R-:W3:Y:S01]  /*1b4b0*/  LDL.LU.64 R46, [R1+0x160] ;  /* 0x00016000012e7983 */ /* 0x000ee20000300a00 */
[----:B------:R-:W-:Y:S02]  /*1b4c0*/  IMAD.MOV.U32 R37, RZ, RZ, R49 ;  /* 0x000000ffff257224 */ /* 0x000fe400078e0031 */
[----:B------:R-:W-:Y:S01]  /*1b4d0*/  IMAD.MOV.U32 R27, RZ, RZ, R41 ;  /* 0x000000ffff1b7224 */ /* 0x000fe200078e0029 */
[----:B------:R-:W5:Y:S01]  /*1b4e0*/  LDL.LU.64 R48, [R1+0x1b8] ;  /* 0x0001b80001307983 */ /* 0x000f620000300a00 */
[----:B------:R-:W-:Y:S02]  /*1b4f0*/  IMAD.MOV.U32 R40, RZ, RZ, R240 ;  /* 0x000000ffff287224 */ /* 0x000fe400078e00f0 */
[----:B------:R-:W-:Y:S02]  /*1b500*/  IMAD.MOV.U32 R239, RZ, RZ, R52 ;  /* 0x000000ffffef7224 */ /* 0x000fe400078e0034 */
[----:B------:R-:W-:-:S02]  /*1b510*/  IMAD.MOV.U32 R238, RZ, RZ, R53 ;  /* 0x000000ffffee7224 */ /* 0x000fc400078e0035 */
[----:B------:R-:W-:Y:S01]  /*1b520*/  IMAD.MOV.U32 R38, RZ, RZ, R56 ;  /* 0x000000ffff267224 */ /* 0x000fe200078e0038 */
[----:B------:R-:W3:Y:S01]  /*1b530*/  LDL.LU.64 R52, [R1+0x190] ;  /* 0x0001900001347983 */ /* 0x000ee20000300a00 */
[----:B------:R-:W-:Y:S02]  /*1b540*/  IMAD.MOV.U32 R39, RZ, RZ, R57 ;  /* 0x000000ffff277224 */ /* 0x000fe400078e0039 */
[----:B------:R-:W-:Y:S01]  /*1b550*/  IMAD.MOV.U32 R41, RZ, RZ, R241 ;  /* 0x000000ffff297224 */ /* 0x000fe200078e00f1 */
[----:B------:R-:W5:Y:S01]  /*1b560*/  LDL.LU.64 R56, [R1+0x2a8] ;  /* 0x0002a80001387983 */ /* 0x000f620000300a00 */
[----:B------:R-:W-:Y:S02]  /*1b570*/  IMAD.MOV.U32 R241, RZ, RZ, R64 ;  /* 0x000000fffff17224 */ /* 0x000fe400078e0040 */
[----:B------:R-:W-:Y:S02]  /*1b580*/  IMAD.MOV.U32 R240, RZ, RZ, R65 ;  /* 0x000000fffff07224 */ /* 0x000fe400078e0041 */
[----:B------:R-:W-:Y:S01]  /*1b590*/  IMAD.MOV.U32 R34, RZ, RZ, R50 ;  /* 0x000000ffff227224 */ /* 0x000fe200078e0032 */
[----:B------:R-:W5:Y:S01]  /*1b5a0*/  LDL.LU.64 R64, [R1+0x260] ;  /* 0x0002600001407983 */ /* 0x000f620000300a00 */
[----:B------:R-:W-:-:S03]  /*1b5b0*/  IMAD.MOV.U32 R35, RZ, RZ, R51 ;  /* 0x000000ffff237224 */ /* 0x000fc600078e0033 */
[----:B------:R-:W5:Y:S01]  /*1b5c0*/  LDL.LU.64 R50, [R1+0x150] ;  /* 0x0001500001327983 */ /* 0x000f620000300a00 */
[----:B------:R-:W-:-:S03]  /*1b5d0*/  IMAD.MOV.U32 R6, RZ, RZ, R33 ;  /* 0x000000ffff067224 */ /* 0x000fc600078e0021 */
[----:B------:R-:W-:Y:S04]  /*1b5e0*/  STL [R1], R28 ;  /* 0x0000001c01007387 */ /* 0x000fe80000100800 */
[----:B------:R-:W-:Y:S04]  /*1b5f0*/  STL [R1+0x8], R32 ;  /* 0x0000082001007387 */ /* 0x000fe80000100800 */
[----:B------:R1:W-:Y:S04]  /*1b600*/  STL [R1+0x4], R6 ;  /* 0x0000040601007387 */ /* 0x0003e80000100800 */
[----:B------:R-:W-:Y:S01]  /*1b610*/  STL [R1+0x10], R36 ;  /* 0x0000102401007387 */ /* 0x000fe20000100800 */
[----:B-1----:R-:W-:-:S03]  /*1b620*/  IMAD.MOV.U32 R6, RZ, RZ, R37 ;  /* 0x000000ffff067224 */ /* 0x002fc600078e0025 */
[----:B------:R-:W-:Y:S04]  /*1b630*/  STL [R1+0x18], R38 ;  /* 0x0000182601007387 */ /* 0x000fe80000100800 */
[----:B------:R1:W-:Y:S04]  /*1b640*/  STL [R1+0xc], R6 ;  /* 0x00000c0601007387 */ /* 0x0003e80000100800 */
[----:B------:R-:W-:Y:S01]  /*1b650*/  STL [R1+0x20], R40 ;  /* 0x0000202801007387 */ /* 0x000fe20000100800 */
[----:B-1----:R-:W-:-:S05]  /*1b660*/  IMAD.MOV.U32 R6, RZ, RZ, R39 ;  /* 0x000000ffff067224 */ /* 0x002fca00078e0027 */
[----:B------:R1:W-:Y:S04]  /*1b670*/  STL [R1+0x14], R6 ;  /* 0x0000140601007387 */ /* 0x0003e80000100800 */
[----:B------:R-:W-:Y:S01]  /*1b680*/  STL [R1+0x28], R44 ;  /* 0x0000282c01007387 */ /* 0x000fe20000100800 */
[----:B-1----:R-:W-:-:S05]  /*1b690*/  IMAD.MOV.U32 R6, RZ, RZ, R41 ;  /* 0x000000ffff067224 */ /* 0x002fca00078e0029 */
[----:B------:R1:W-:Y:S01]  /*1b6a0*/  STL [R1+0x1c], R6 ;  /* 0x00001c0601007387 */ /* 0x0003e20000100800 */
[----:B------:R-:W-:Y:S02]  /*1b6b0*/  IMAD.MOV.U32 R141, RZ, RZ, R8 ;  /* 0x000000ffff8d7224 */ /* 0x000fe400078e0008 */
[----:B-1----:R-:W-:-:S05]  /*1b6c0*/  IMAD.MOV.U32 R6, RZ, RZ, R45 ;  /* 0x000000ffff067224 */ /* 0x002fca00078e002d */
[----:B------:R1:W-:Y:S01]  /*1b6d0*/  STL [R1+0x24], R6 ;  /* 0x0000240601007387 */ /* 0x0003e20000100800 */
        /* <DEDUP_REMOVED lines=37> */
[----:B----4-:R-:W-:Y:S02]  /*1b930*/  IMAD.MOV.U32 R14, RZ, RZ, R60 ;  /* 0x000000ffff0e7224 */ /* 0x010fe400078e003c */
[----:B------:R-:W-:Y:S02]  /*1b940*/  IMAD.MOV.U32 R15, RZ, RZ, R61 ;  /* 0x000000ffff0f7224 */ /* 0x000fe400078e003d */
[----:B---3--:R-:W-:Y:S02]  /*1b950*/  IMAD.MOV.U32 R8, RZ, RZ, R52 ;  /* 0x000000ffff087224 */ /* 0x008fe400078e0034 */
[----:B------:R-:W-:Y:S02]  /*1b960*/  IMAD.MOV.U32 R9, RZ, RZ, R53 ;  /* 0x000000ffff097224 */ /* 0x000fe400078e0035 */
[----:B-----5:R-:W-:-:S02]  /*1b970*/  IMAD.MOV.U32 R52, RZ, RZ, R56 ;  /* 0x000000ffff347224 */ /* 0x020fc400078e0038 */
[----:B------:R-:W-:Y:S01]  /*1b980*/  IMAD.MOV.U32 R53, RZ, RZ, R57 ;  /* 0x000000ffff357224 */ /* 0x000fe200078e0039 */
[----:B------:R-:W-:Y:S04]  /*1b990*/  STL [R1+0x30], R50 ;  /* 0x0000303201007387 */ /* 0x000fe80000100800 */
[----:B------:R-:W2:Y:S04]  /*1b9a0*/  LDL.LU.64 R36, [R1+0x268] ;  /* 0x0002680001247983 */ /* 0x000ea80000300a00 */
[----:B------:R-:W3:Y:S04]  /*1b9b0*/  LDL.LU.64 R40, [R1+0x228] ;  /* 0x0002280001287983 */ /* 0x000ee80000300a00 */
[----:B------:R-:W4:Y:S04]  /*1b9c0*/  LDL.LU.64 R16, [R1+0x128] ;  /* 0x0001280001107983 */ /* 0x000f280000300a00 */
[----:B------:R-:W5:Y:S04]  /*1b9d0*/  LDL.LU.64 R56, [R1+0x318] ;  /* 0x0003180001387983 */ /* 0x000f680000300a00 */
[----:B------:R-:W2:Y:S01]  /*1b9e0*/  LDL.LU.64 R60, [R1+0x220] ;  /* 0x00022000013c7983 */ /* 0x000ea20000300a00 */
[----:B------:R-:W-:-:S03]  /*1b9f0*/  IMAD.MOV.U32 R10, RZ, RZ, R51 ;  /* 0x000000ffff0a7224 */ /* 0x000fc600078e0033 */
[----:B------:R-:W2:Y:S04]  /*1ba00*/  LDL.LU.64 R38, [R1+0x198] ;  /* 0x0001980001267983 */ /* 0x000ea80000300a00 */
[----:B------:R-:W2:Y:S04]  /*1ba10*/  LDL.LU.64 R26, [R1+0x140] ;  /* 0x00014000011a7983 */ /* 0x000ea80000300a00 */
[----:B------:R-:W2:Y:S04]  /*1ba20*/  LDL.LU.64 R44, [R1+0x280] ;  /* 0x00028000012c7983 */ /* 0x000ea80000300a00 */
[----:B------:R-:W2:Y:S04]  /*1ba30*/  LDL.LU.64 R42, [R1+0x2c8] ;  /* 0x0002c800012a7983 */ /* 0x000ea80000300a00 */
[----:B------:R-:W2:Y:S04]  /*1ba40*/  LDL.LU.64 R28, [R1+0x1b0] ;  /* 0x0001b000011c7983 */ /* 0x000ea80000300a00 */
[----:B-1----:R-:W2:Y:S01]  /*1ba50*/  LDL.LU.64 R6, [R1+0x1c8] ;  /* 0x0001c80001067983 */ /* 0x002ea20000300a00 */
[----:B------:R-:W-:-:S03]  /*1ba60*/  IMAD.MOV.U32 R34, RZ, RZ, R48 ;  /* 0x000000ffff227224 */ /* 0x000fc600078e0030 */
[----:B------:R1:W-:Y:S01]  /*1ba70*/  STL [R1+0x2c], R10 ;  /* 0x00002c0a01007387 */ /* 0x0003e20000100800 */
[----:B------:R-:W-:-:S03]  /*1ba80*/  IMAD.MOV.U32 R35, RZ, RZ, R49 ;  /* 0x000000ffff237224 */ /* 0x000fc600078e0031 */
[----:B------:R1:W-:Y:S01]  /*1ba90*/  STL [R1+0x38], R54 ;  /* 0x0000383601007387 */ /* 0x0003e20000100800 */
[----:B------:R-:W-:Y:S02]  /*1baa0*/  IMAD.MOV.U32 R22, RZ, RZ, R46 ;  /* 0x000000ffff167224 */ /* 0x000fe400078e002e */
[----:B------:R-:W-:Y:S01]  /*1bab0*/  IMAD.MOV.U32 R23, RZ, RZ, R47 ;  /* 0x000000ffff177224 */ /* 0x000fe200078e002f */
[----:B-1----:R-:W3:Y:S04]  /*1bac0*/  LDL.LU.64 R10, [R1+0xe8] ;  /* 0x0000e800010a7983 */ /* 0x002ee80000300a00 */
[----:B------:R-:W3:Y:S04]  /*1bad0*/  LDL.LU.64 R48, [R1+0x2f0] ;  /* 0x0002f00001307983 */ /* 0x000ee80000300a00 */
[----:B------:R-:W3:Y:S04]  /*1bae0*/  LDL.LU.64 R46, [R1+0x240] ;  /* 0x00024000012e7983 */ /* 0x000ee80000300a00 */
[----:B------:R-:W3:Y:S04]  /*1baf0*/  LDL.LU.64 R18, [R1+0x1d0] ;  /* 0x0001d00001127983 */ /* 0x000ee80000300a00 */
[----:B------:R-:W3:Y:S04]  /*1bb00*/  LDL.LU.64 R30, [R1+0x288] ;  /* 0x00028800011e7983 */ /* 0x000ee80000300a00 */
[----:B------:R-:W3:Y:S04]  /*1bb10*/  LDL.LU.64 R32, [R1+0x248] ;  /* 0x0002480001207983 */ /* 0x000ee80000300a00 */
[----:B------:R-:W3:Y:S04]  /*1bb20*/  LDL.LU.64 R20, [R1+0x180] ;  /* 0x0001800001147983 */ /* 0x000ee80000300a00 */
[----:B------:R-:W3:Y:S04]  /*1bb30*/  LDL.LU.64 R24, [R1+0x1e8] ;  /* 0x0001e80001187983 */ /* 0x000ee80000300a00 */
[----:B------:R-:W3:Y:S04]  /*1bb40*/  LDL.LU.64 R50, [R1+0x200] ;  /* 0x0002000001327983 */ /* 0x000ee80000300a00 */
[----:B------:R-:W3:Y:S01]  /*1bb50*/  LDL.LU.64 R62, [R1+0x120] ;  /* 0x00012000013e7983 */ /* 0x000ee20000300a00 */
[----:B------:R-:W-:-:S05]  /*1bb60*/  IMAD.MOV.U32 R54, RZ, RZ, R55 ;  /* 0x000000ffff367224 */ /* 0x000fca00078e0037 */
[----:B------:R1:W-:Y:S04]  /*1bb70*/  STL [R1+0x34], R54 ;  /* 0x0000343601007387 */ /* 0x0003e80000100800 */
[----:B------:R1:W-:Y:S04]  /*1bb80*/  STL [R1+0x40], R4 ;  /* 0x0000400401007387 */ /* 0x0003e80000100800 */
[----:B-1----:R-:W5:Y:S01]  /*1bb90*/  LDL.LU.64 R54, [R1+0x1f0] ;  /* 0x0001f00001367983 */ /* 0x002f620000300a00 */
[----:B------:R-:W-:Y:S02]  /*1bba0*/  IMAD.MOV.U32 R4, RZ, RZ, R5 ;  /* 0x000000ffff047224 */ /* 0x000fe400078e0005 */
[----:B------:R-:W-:-:S02]  /*1bbb0*/  IMAD.MOV.U32 R156, RZ, RZ, R205 ;  /* 0x000000ffff9c7224 */ /* 0x000fc400078e00cd */
[----:B------:R-:W-:Y:S01]  /*1bbc0*/  IMAD.MOV.U32 R205, RZ, RZ, R58 ;  /* 0x000000ffffcd7224 */ /* 0x000fe200078e003a */
[----:B--2---:R-:W-:Y:S04]  /*1bbd0*/  STL [R1+0x48], R6 ;  /* 0x0000480601007387 */ /* 0x004fe80000100800 */
[----:B------:R1:W-:Y:S02]  /*1bbe0*/  STL [R1+0x3c], R4 ;  /* 0x00003c0401007387 */ /* 0x0003e40000100800 */
[----:B-1----:R-:W-:-:S05]  /*1bbf0*/  IMAD.MOV.U32 R4, RZ, RZ, R7 ;  /* 0x000000ffff047224 */ /* 0x002fca00078e0007 */
[----:B------:R1:W-:Y:S01]  /*1bc00*/  STL [R1+0x44], R4 ;  /* 0x0000440401007387 */ /* 0x0003e20000100800 */
[----:B------:R-:W-:-:S03]  /*1bc10*/  IMAD.MOV.U32 R6, RZ, RZ, R28 ;  /* 0x000000ffff067224 */ /* 0x000fc600078e001c */
[----:B------:R4:W-:Y:S01]  /*1bc20*/  STL [R1+0x50], R12 ;  /* 0x0000500c01007387 */ /* 0x0009e20000100800 */
[----:B-1----:R-:W-:Y:S02]  /*1bc30*/  IMAD.MOV.U32 R4, RZ, RZ, R13 ;  /* 0x000000ffff047224 */ /* 0x002fe400078e000d */
[----:B------:R-:W-:-:S03]  /*1bc40*/  IMAD.MOV.U32 R7, RZ, RZ, R29 ;  /* 0x000000ffff077224 */ /* 0x000fc600078e001d */
[----:B------:R1:W-:Y:S01]  /*1bc50*/  STL [R1+0x4c], R4 ;  /* 0x00004c0401007387 */ /* 0x0003e20000100800 */
[----:B----4-:R-:W-:Y:S02]  /*1bc60*/  IMAD.MOV.U32 R12, RZ, RZ, R16 ;  /* 0x000000ffff0c7224 */ /* 0x010fe400078e0010 */
[----:B------:R-:W-:Y:S02]  /*1bc70*/  IMAD.MOV.U32 R13, RZ, RZ, R17 ;  /* 0x000000ffff0d7224 */ /* 0x000fe400078e0011 */
[----:B------:R-:W-:Y:S02]  /*1bc80*/  IMAD.MOV.U32 R16, RZ, RZ, R26 ;  /* 0x000000ffff107224 */ /* 0x000fe400078e001a */
[----:B------:R-:W-:Y:S01]  /*1bc90*/  IMAD.MOV.U32 R17, RZ, RZ, R27 ;  /* 0x000000ffff117224 */ /* 0x000fe200078e001b */
[----:B---3--:R-:W-:Y:S04]  /*1bca0*/  STL [R1+0x58], R62 ;  /* 0x0000583e01007387 */ /* 0x008fe80000100800 */
[----:B------:R-:W2:Y:S04]  /*1bcb0*/  LDL.LU.64 R26, [R1+0x1e0] ;  /* 0x0001e000011a7983 */ /* 0x000ea80000300a00 */
[----:B------:R-:W3:Y:S04]  /*1bcc0*/  LDL.LU.64 R28, [R1+0x208] ;  /* 0x00020800011c7983 */ /* 0x000ee80000300a00 */
[----:B-1----:R-:W4:Y:S01]  /*1bcd0*/  LDL.LU.64 R4, [R1+0x148] ;  /* 0x0001480001047983 */ /* 0x002f220000300a00 */
[----:B------:R-:W-:-:S05]  /*1bce0*/  IMAD.MOV.U32 R58, RZ, RZ, R63 ;  /* 0x000000ffff3a7224 */ /* 0x000fca00078e003f */
[----:B------:R-:W-:Y:S04]  /*1bcf0*/  STL [R1+0x54], R58 ;  /* 0x0000543a01007387 */ /* 0x000fe80000100800 */
[----:B------:R1:W-:Y:S02]  /*1bd00*/  STL [R1+0x60], R10 ;  /* 0x0000600a01007387 */ /* 0x0003e40000100800 */
[----:B-1----:R-:W-:-:S05]  /*1bd10*/  IMAD.MOV.U32 R10, RZ, RZ, R11 ;  /* 0x000000ffff0a7224 */ /* 0x002fca00078e000b */
[----:B------:R1:W-:Y:S04]  /*1bd20*/  STL [R1+0x5c], R10 ;  /* 0x00005c0a01007387 */ /* 0x0003e80000100800 */
[----:B-1----:R-:W2:Y:S04]  /*1bd30*/  LDL.LU.64 R10, [R1+0x210] ;  /* 0x00021000010a7983 */ /* 0x002ea80000300a00 */
[----:B-----5:R1:W-:Y:S02]  /*1bd40*/  STL [R1+0x68], R54 ;  /* 0x0000683601007387 */ /* 0x0203e40000100800 */
[----:B-1----:R-:W-:-:S05]  /*1bd50*/  IMAD.MOV.U32 R54, RZ, RZ, R55 ;  /* 0x000000ffff367224 */ /* 0x002fca00078e0037 */
[----:B------:R-:W-:Y:S04]  /*1bd60*/  STL [R1+0x64], R54 ;  /* 0x0000643601007387 */ /* 0x000fe80000100800 */
[----:B------:R1:W-:Y:S02]  /*1bd70*/  STL [R1+0x70], R8 ;  /* 0x0000700801007387 */ /* 0x0003e40000100800 */
[----:B-1----:R-:W-:-:S05]  /*1bd80*/  IMAD.MOV.U32 R8, RZ, RZ, R9 ;  /* 0x000000ffff087224 */ /* 0x002fca00078e0009 */
[----:B------:R1:W-:Y:S04]  /*1bd90*/  STL [R1+0x6c], R8 ;  /* 0x00006c0801007387 */ /* 0x0003e80000100800 */
[----:B----4-:R4:W-:Y:S04]  /*1bda0*/  STL [R1+0x78], R4 ;  /* 0x0000780401007387 */ /* 0x0109e80000100800 */
[----:B-1----:R-:W5:Y:S01]  /*1bdb0*/  LDL.LU.64 R8, [R1+0x168] ;  /* 0x0001680001087983 */ /* 0x002f620000300a00 */
[----:B----4-:R-:W-:-:S05]  /*1bdc0*/  IMAD.MOV.U32 R4, RZ, RZ, R5 ;  /* 0x000000ffff047224 */ /* 0x010fca00078e0005 */
[----:B------:R1:W-:Y:S04]  /*1bdd0*/  STL [R1+0x74], R4 ;  /* 0x0000740401007387 */ /* 0x0003e80000100800 */
[----:B------:R4:W-:Y:S01]  /*1bde0*/  STL [R1+0x80], R14 ;  /* 0x0000800e01007387 */ /* 0x0009e20000100800 */
[----:B-1----:R-:W-:-:S05]  /*1bdf0*/  IMAD.MOV.U32 R4, RZ, RZ, R15 ;  /* 0x000000ffff047224 */ /* 0x002fca00078e000f */
[----:B------:R1:W-:Y:S04]  /*1be00*/  STL [R1+0x7c], R4 ;  /* 0x00007c0401007387 */ /* 0x0003e80000100800 */
[----:B--2---:R2:W-:Y:S04]  /*1be10*/  STL [R1+0x88], R10 ;  /* 0x0000880a01007387 */ /* 0x0045e80000100800 */
[----:B----4-:R-:W4:Y:S01]  /*1be20*/  LDL.LU.64 R14, [R1+0x238] ;  /* 0x00023800010e7983 */ /* 0x010f220000300a00 */
[----:B-1----:R-:W-:-:S05]  /*1be30*/  IMAD.MOV.U32 R4, RZ, RZ, R11 ;  /* 0x000000ffff047224 */ /* 0x002fca00078e000b */
[----:B------:R1:W-:Y:S01]  /*1be40*/  STL [R1+0x84], R4 ;  /* 0x0000840401007387 */ /* 0x0003e20000100800 */
[----:B--2---:R-:W-:Y:S02]  /*1be50*/  IMAD.MOV.U32 R10, RZ, RZ, R18 ;  /* 0x000000ffff0a7224 */ /* 0x004fe400078e0012 */
[----:B------:R-:W-:Y:S01]  /*1be60*/  IMAD.MOV.U32 R11, RZ, RZ, R19 ;  /* 0x000000ffff0b7224 */ /* 0x000fe200078e0013 */
[----:B------:R-:W-:Y:S01]  /*1be70*/  STL [R1+0x90], R6 ;  /* 0x0000900601007387 */ /* 0x000fe20000100800 */
[----:B------:R-:W-:Y:S02]  /*1be80*/  IMAD.MOV.U32 R18, RZ, RZ, R20 ;  /* 0x000000ffff127224 */ /* 0x000fe400078e0014 */
[----:B------:R-:W-:Y:S02]  /*1be90*/  IMAD.MOV.U32 R19, RZ, RZ, R21 ;  /* 0x000000ffff137224 */ /* 0x000fe400078e0015 */
[----:B------:R-:W-:Y:S02]  /*1bea0*/  IMAD.MOV.U32 R20, RZ, RZ, R22 ;  /* 0x000000ffff147224 */ /* 0x000fe400078e0016 */
[----:B------:R-:W-:-:S02]  /*1beb0*/  IMAD.MOV.U32 R21, RZ, RZ, R23 ;  /* 0x000000ffff157224 */ /* 0x000fc400078e0017 */
[----:B------:R-:W2:Y:S01]  /*1bec0*/  LDL.LU.64 R22, [R1+0x188] ;  /* 0x0001880001167983 */ /* 0x000ea20000300a00 */
[----:B-1----:R-:W-:-:S05]  /*1bed0*/  IMAD.MOV.U32 R4, RZ, RZ, R7 ;  /* 0x000000ffff047224 */ /* 0x002fca00078e0007 */
[----:B------:R5:W-:Y:S02]  /*1bee0*/  STL [R1+0x8c], R4 ;  /* 0x00008c0401007387 */ /* 0x000be40000100800 */
[----:B-----5:R-:W-:Y:S02]  /*1bef0*/  IMAD.MOV.U32 R4, RZ, RZ, R9 ;  /* 0x000000ffff047224 */ /* 0x020fe400078e0009 */
[----:B------:R-:W-:Y:S04]  /*1bf00*/  STL [R1+0x98], R8 ;  /* 0x0000980801007387 */ /* 0x000fe80000100800 */
[----:B------:R1:W-:Y:S04]  /*1bf10*/  STL [R1+0x94], R4 ;  /* 0x0000940401007387 */ /* 0x0003e80000100800 */
[----:B------:R5:W-:Y:S01]  /*1bf20*/  STL [R1+0xa0], R12 ;  /* 0x0000a00c01007387 */ /* 0x000be20000100800 */
[----:B-1----:R-:W-:-:S05]  /*1bf30*/  IMAD.MOV.U32 R4, RZ, RZ, R13 ;  /* 0x000000ffff047224 */ /* 0x002fca00078e000d */
[----:B------:R4:W-:Y:S04]  /*1bf40*/  STL [R1+0x9c], R4 ;  /* 0x00009c0401007387 */ /* 0x0009e80000100800 */
[----:B-----5:R-:W5:Y:S01]  /*1bf50*/  LDL.LU.64 R12, [R1+0x258] ;  /* 0x00025800010c7983 */ /* 0x020f620000300a00 */
[----:B----4-:R-:W-:-:S03]  /*1bf60*/  IMAD.MOV.U32 R4, RZ, RZ, R15 ;  /* 0x000000ffff047224 */ /* 0x010fc600078e000f */
[----:B------:R1:W-:Y:S04]  /*1bf70*/  STL [R1+0xa8], R14 ;  /* 0x0000a80e01007387 */ /* 0x0003e80000100800 */
[----:B------:R4:W-:Y:S04]  /*1bf80*/  STL [R1+0xa4], R4 ;  /* 0x0000a40401007387 */ /* 0x0009e80000100800 */
[----:B-1----:R-:W3:Y:S01]  /*1bf90*/  LDL.LU.64 R14, [R1+0x1a0] ;  /* 0x0001a000010e7983 */ /* 0x002ee20000300a00 */
[----:B----4-:R-:W-:-:S03]  /*1bfa0*/  IMAD.MOV.U32 R4, RZ, RZ, R11 ;  /* 0x000000ffff047224 */ /* 0x010fc600078e000b */
[----:B------:R-:W-:Y:S04]  /*1bfb0*/  STL [R1+0xb0], R10 ;  /* 0x0000b00a01007387 */ /* 0x000fe80000100800 */
[----:B------:R1:W-:Y:S04]  /*1bfc0*/  STL [R1+0xac], R4 ;  /* 0x0000ac0401007387 */ /* 0x0003e80000100800 */
[----:B--2---:R2:W-:Y:S01]  /*1bfd0*/  STL [R1+0xb8], R22 ;  /* 0x0000b81601007387 */ /* 0x0045e20000100800 */
[----:B-1----:R-:W-:-:S05]  /*1bfe0*/  IMAD.MOV.U32 R4, RZ, RZ, R23 ;  /* 0x000000ffff047224 */ /* 0x002fca00078e0017 */
[----:B------:R1:W-:Y:S04]  /*1bff0*/  STL [R1+0xb4], R4 ;  /* 0x0000b40401007387 */ /* 0x0003e80000100800 */
[----:B--2---:R-:W2:Y:S01]  /*1c000*/  LDL.LU.64 R22, [R1+0x278] ;  /* 0x0002780001167983 */ /* 0x004ea20000300a00 */
[----:B-1----:R-:W-:-:S03]  /*1c010*/  IMAD.MOV.U32 R4, RZ, RZ, R17 ;  /* 0x000000ffff047224 */ /* 0x002fc600078e0011 */
[----:B------:R1:W-:Y:S04]  /*1c020*/  STL [R1+0xc0], R16 ;  /* 0x0000c01001007387 */ /* 0x0003e80000100800 */
[----:B------:R5:W-:Y:S04]  /*1c030*/  STL [R1+0xbc], R4 ;  /* 0x0000bc0401007387 */ /* 0x000be80000100800 */
[----:B-1----:R-:W4:Y:S01]  /*1c040*/  LDL.LU.64 R16, [R1+0x1c0] ;  /* 0x0001c00001107983 */ /* 0x002f220000300a00 */
[----:B-----5:R-:W-:-:S03]  /*1c050*/  IMAD.MOV.U32 R4, RZ, RZ, R13 ;  /* 0x000000ffff047224 */ /* 0x020fc600078e000d */
[----:B------:R-:W-:Y:S04]  /*1c060*/  STL [R1+0xc8], R12 ;  /* 0x0000c80c01007387 */ /* 0x000fe80000100800 */
[----:B------:R1:W-:Y:S04]  /*1c070*/  STL [R1+0xc4], R4 ;  /* 0x0000c40401007387 */ /* 0x0003e80000100800 */
[----:B------:R5:W-:Y:S01]  /*1c080*/  STL [R1+0xd0], R24 ;  /* 0x0000d01801007387 */ /* 0x000be20000100800 */
[----:B-1----:R-:W-:-:S05]  /*1c090*/  IMAD.MOV.U32 R4, RZ, RZ, R25 ;  /* 0x000000ffff047224 */ /* 0x002fca00078e0019 */
[----:B------:R1:W-:Y:S01]  /*1c0a0*/  STL [R1+0xcc], R4 ;  /* 0x0000cc0401007387 */ /* 0x0003e20000100800 */
[----:B-----5:R-:W-:Y:S02]  /*1c0b0*/  IMAD.MOV.U32 R24, RZ, RZ, R34 ;  /* 0x000000ffff187224 */ /* 0x020fe400078e0022 */
[----:B------:R-:W-:Y:S01]  /*1c0c0*/  IMAD.MOV.U32 R25, RZ, RZ, R35 ;  /* 0x000000ffff197224 */ /* 0x000fe200078e0023 */
[----:B---3--:R-:W-:Y:S04]  /*1c0d0*/  STL [R1+0xd8], R14 ;  /* 0x0000d80e01007387 */ /* 0x008fe80000100800 */
[----:B------:R-:W3:Y:S01]  /*1c0e0*/  LDL.LU.64 R34, [R1+0x2a0] ;  /* 0x0002a00001227983 */ /* 0x000ee20000300a00 */
[----:B-1----:R-:W-:-:S05]  /*1c0f0*/  IMAD.MOV.U32 R4, RZ, RZ, R15 ;  /* 0x000000ffff047224 */ /* 0x002fca00078e000f */
[----:B------:R1:W-:Y:S04]  /*1c100*/  STL [R1+0xd4], R4 ;  /* 0x0000d40401007387 */ /* 0x0003e80000100800 */
[----:B------:R5:W-:Y:S01]  /*1c110*/  STL [R1+0xe0], R20 ;  /* 0x0000e01401007387 */ /* 0x000be20000100800 */
[----:B-1----:R-:W-:-:S05]  /*1c120*/  IMAD.MOV.U32 R4, RZ, RZ, R21 ;  /* 0x000000ffff047224 */ /* 0x002fca00078e0015 */
[----:B------:R2:W-:Y:S04]  /*1c130*/  STL [R1+0xdc], R4 ;  /* 0x0000dc0401007387 */ /* 0x0005e80000100800 */
[----:B-----5:R-:W5:Y:S01]  /*1c140*/  LDL.LU.64 R20, [R1+0x1d8] ;  /* 0x0001d80001147983 */ /* 0x020f620000300a00 */
[----:B--2---:R-:W-:-:S03]  /*1c150*/  IMAD.MOV.U32 R4, RZ, RZ, R23 ;  /* 0x000000ffff047224 */ /* 0x004fc600078e0017 */
[----:B------:R1:W-:Y:S04]  /*1c160*/  STL [R1+0xe8], R22 ;  /* 0x0000e81601007387 */ /* 0x0003e80000100800 */
[----:B------:R2:W-:Y:S04]  /*1c170*/  STL [R1+0xe4], R4 ;  /* 0x0000e40401007387 */ /* 0x0005e80000100800 */
[----:B------:R4:W-:Y:S04]  /*1c180*/  STL [R1+0xf0], R28 ;  /* 0x0000f01c01007387 */ /* 0x0009e80000100800 */
[----:B-1----:R-:W5:Y:S01]  /*1c190*/  LDL.LU.64 R22, [R1+0x2c0] ;  /* 0x0002c00001167983 */ /* 0x002f620000300a00 */
[----:B--2---:R-:W-:-:S05]  /*1c1a0*/  IMAD.MOV.U32 R4, RZ, RZ, R29 ;  /* 0x000000ffff047224 */ /* 0x004fca00078e001d */
[----:B------:R1:W-:Y:S01]  /*1c1b0*/  STL [R1+0xec], R4 ;  /* 0x0000ec0401007387 */ /* 0x0003e20000100800 */
[----:B----4-:R-:W-:Y:S02]  /*1c1c0*/  IMAD.MOV.U32 R28, RZ, RZ, R30 ;  /* 0x000000ffff1c7224 */ /* 0x010fe400078e001e */
[----:B------:R-:W-:Y:S01]  /*1c1d0*/  IMAD.MOV.U32 R29, RZ, RZ, R31 ;  /* 0x000000ffff1d7224 */ /* 0x000fe200078e001f */
[----:B------:R-:W-:Y:S01]  /*1c1e0*/  STL [R1+0xf8], R16 ;  /* 0x0000f81001007387 */ /* 0x000fe20000100800 */
[----:B------:R-:W-:Y:S02]  /*1c1f0*/  IMAD.MOV.U32 R30, RZ, RZ, R32 ;  /* 0x000000ffff1e7224 */ /* 0x000fe400078e0020 */
[----:B------:R-:W-:Y:S02]  /*1c200*/  IMAD.MOV.U32 R31, RZ, RZ, R33 ;  /* 0x000000ffff1f7224 */ /* 0x000fe400078e0021 */
[----:B------:R-:W2:Y:S01]  /*1c210*/  LDL.LU.64 R32, [R1+0x1f8] ;  /* 0x0001f80001207983 */ /* 0x000ea20000300a00 */
[----:B-1----:R-:W-:-:S03]  /*1c220*/  IMAD.MOV.U32 R4, RZ, RZ, R17 ;  /* 0x000000ffff047224 */ /* 0x002fc600078e0011 */
[----:B------:R-:W-:Y:S04]  /*1c230*/  STL [R1+0x100], R18 ;  /* 0x0001001201007387 */ /* 0x000fe80000100800 */
[----:B------:R1:W-:Y:S02]  /*1c240*/  STL [R1+0xf4], R4 ;  /* 0x0000f40401007387 */ /* 0x0003e40000100800 */
[----:B-1----:R-:W-:-:S05]  /*1c250*/  IMAD.MOV.U32 R4, RZ, RZ, R19 ;  /* 0x000000ffff047224 */ /* 0x002fca00078e0013 */
[----:B------:R3:W-:Y:S02]  /*1c260*/  STL [R1+0xfc], R4 ;  /* 0x0000fc0401007387 */ /* 0x0007e40000100800 */
[----:B---3--:R-:W-:Y:S02]  /*1c270*/  IMAD.MOV.U32 R4, RZ, RZ, R35 ;  /* 0x000000ffff047224 */ /* 0x008fe400078e0023 */
[----:B------:R1:W-:Y:S04]  /*1c280*/  STL [R1+0x108], R34 ;  /* 0x0001082201007387 */ /* 0x0003e80000100800 */
[----:B------:R3:W-:Y:S04]  /*1c290*/  STL [R1+0x104], R4 ;  /* 0x0001040401007387 */ /* 0x0007e80000100800 */
[----:B-1----:R-:W4:Y:S01]  /*1c2a0*/  LDL.LU.64 R34, [R1+0x2f8] ;  /* 0x0002f80001227983 */ /* 0x002f220000300a00 */
[----:B---3--:R-:W-:-:S03]  /*1c2b0*/  IMAD.MOV.U32 R4, RZ, RZ, R41 ;  /* 0x000000ffff047224 */ /* 0x008fc600078e0029 */
[----:B------:R1:W-:Y:S04]  /*1c2c0*/  STL [R1+0x110], R40 ;  /* 0x0001102801007387 */ /* 0x0003e80000100800 */
[----:B------:R3:W-:Y:S04]  /*1c2d0*/  STL [R1+0x10c], R4 ;  /* 0x00010c0401007387 */ /* 0x0007e80000100800 */
[----:B-----5:R-:W-:Y:S04]  /*1c2e0*/  STL [R1+0x118], R20 ;  /* 0x0001181401007387 */ /* 0x020fe80000100800 */
[----:B-1----:R-:W5:Y:S01]  /*1c2f0*/  LDL.LU.64 R40, [R1+0x218] ;  /* 0x0002180001287983 */ /* 0x002f620000300a00 */
[----:B---3--:R-:W-:-:S05]  /*1c300*/  IMAD.MOV.U32 R4, RZ, RZ, R21 ;  /* 0x000000ffff047224 */ /* 0x008fca00078e0015 */
[----:B------:R1:W-:Y:S04]  /*1c310*/  STL [R1+0x114], R4 ;  /* 0x0001140401007387 */ /* 0x0003e80000100800 */
[----:B------:R3:W-:Y:S01]  /*1c320*/  STL [R1+0x120], R38 ;  /* 0x0001202601007387 */ /* 0x0007e20000100800 */
[----:B-1----:R-:W-:-:S03]  /*1c330*/  IMAD.MOV.U32 R4, RZ, RZ, R39 ;  /* 0x000000ffff047224 */ /* 0x002fc600078e0027 */
[----:B---3--:R-:W3:Y:S04]  /*1c340*/  LDL.LU.64 R38, [R1+0x370] ;  /* 0x0003700001267983 */ /* 0x008ee80000300a00 */
[----:B------:R1:W-:Y:S04]  /*1c350*/  STL [R1+0x11c], R4 ;  /* 0x00011c0401007387 */ /* 0x0003e80000100800 */
[----:B------:R-:W-:Y:S01]  /*1c360*/  STL [R1+0x128], R22 ;  /* 0x0001281601007387 */ /* 0x000fe20000100800 */
[----:B-1----:R-:W-:-:S05]  /*1c370*/  IMAD.MOV.U32 R4, RZ, RZ, R23 ;  /* 0x000000ffff047224 */ /* 0x002fca00078e0017 */
[----:B------:R1:W-:Y:S04]  /*1c380*/  STL [R1+0x124], R4 ;  /* 0x0001240401007387 */ /* 0x0003e80000100800 */
[----:B------:R2:W-:Y:S01]  /*1c390*/  STL [R1+0x130], R30 ;  /* 0x0001301e01007387 */ /* 0x0005e20000100800 */
[----:B-1----:R-:W-:-:S03]  /*1c3a0*/  IMAD.MOV.U32 R4, RZ, RZ, R31 ;  /* 0x000000ffff047224 */ /* 0x002fc600078e001f */
[----:B--2---:R-:W2:Y:S04]  /*1c3b0*/  LDL.LU.64 R30, [R1+0x230] ;  /* 0x00023000011e7983 */ /* 0x004ea80000300a00 */
[----:B------:R1:W-:Y:S04]  /*1c3c0*/  STL [R1+0x12c], R4 ;  /* 0x00012c0401007387 */ /* 0x0003e80000100800 */
[----:B------:R1:W-:Y:S02]  /*1c3d0*/  STL [R1+0x138], R32 ;  /* 0x0001382001007387 */ /* 0x0003e40000100800 */
[----:B-1----:R-:W-:-:S02]  /*1c3e0*/  IMAD.MOV.U32 R4, RZ, RZ, R33 ;  /* 0x000000ffff047224 */ /* 0x002fc400078e0021 */
[----:B------:R-:W-:Y:S04]  /*1c3f0*/  STL [R1+0x140], R24 ;  /* 0x0001401801007387 */ /* 0x000fe80000100800 */
[----:B------:R1:W-:Y:S04]  /*1c400*/  STL [R1+0x134], R4 ;  /* 0x0001340401007387 */ /* 0x0003e80000100800 */
[----:B------:R-:W2:Y:S01]  /*1c410*/  LDL.LU.64 R32, [R1+0x3a0] ;  /* 0x0003a00001207983 */ /* 0x000ea20000300a00 */
[----:B-1----:R-:W-:-:S05]  /*1c420*/  IMAD.MOV.U32 R4, RZ, RZ, R25 ;  /* 0x000000ffff047224 */ /* 0x002fca00078e0019 */
[----:B------:R1:W-:Y:S04]  /*1c430*/  STL [R1+0x13c], R4 ;  /* 0x00013c0401007387 */ /* 0x0003e80000100800 */
[----:B----4-:R4:W-:Y:S01]  /*1c440*/  STL [R1+0x148], R34 ;  /* 0x0001482201007387 */ /* 0x0109e20000100800 */
[----:B-1----:R-:W-:-:S03]  /*1c450*/  IMAD.MOV.U32 R4, RZ, RZ, R35 ;  /* 0x000000ffff047224 */ /* 0x002fc600078e0023 */
[----:B----4-:R-:W4:Y:S04]  /*1c460*/  LDL.LU.64 R34, [R1+0x250] ;  /* 0x0002500001227983 */ /* 0x010f280000300a00 */
[----:B------:R1:W-:Y:S04]  /*1c470*/  STL [R1+0x144], R4 ;  /* 0x0001440401007387 */ /* 0x0003e80000100800 */
[----:B------:R5:W-:Y:S01]  /*1c480*/  STL [R1+0x150], R36 ;  /* 0x0001502401007387 */ /* 0x000be20000100800 */
[----:B-1----:R-:W-:-:S03]  /*1c490*/  IMAD.MOV.U32 R4, RZ, RZ, R37 ;  /* 0x000000ffff047224 */ /* 0x002fc600078e0025 */
[----:B-----5:R-:W5:Y:S04]  /*1c4a0*/  LDL.LU.64 R36, [R1+0x3c8] ;  /* 0x0003c80001247983 */ /* 0x020f680000300a00 */
[----:B------:R1:W-:Y:S04]  /*1c4b0*/  STL [R1+0x14c], R4 ;  /* 0x00014c0401007387 */ /* 0x0003e80000100800 */
[----:B------:R3:W-:Y:S01]  /*1c4c0*/  STL [R1+0x158], R40 ;  /* 0x0001582801007387 */ /* 0x0007e20000100800 */
[----:B-1----:R-:W-:-:S05]  /*1c4d0*/  IMAD.MOV.U32 R4, RZ, RZ, R41 ;  /* 0x000000ffff047224 */ /* 0x002fca00078e0029 */
[----:B------:R1:W-:Y:S01]  /*1c4e0*/  STL [R1+0x154], R4 ;  /* 0x0001540401007387 */ /* 0x0003e20000100800 */
[----:B---3--:R-:W-:Y:S02]  /*1c4f0*/  IMAD.MOV.U32 R40, RZ, RZ, R44 ;  /* 0x000000ffff287224 */ /* 0x008fe400078e002c */
[----:B------:R-:W-:Y:S01]  /*1c500*/  IMAD.MOV.U32 R41, RZ, RZ, R45 ;  /* 0x000000ffff297224 */ /* 0x000fe200078e002d */
[----:B------:R-:W-:Y:S04]  /*1c510*/  STL [R1+0x160], R26 ;  /* 0x0001601a01007387 */ /* 0x000fe80000100800 */
[----:B------:R-:W3:Y:S01]  /*1c520*/  LDL.LU.64 R44, [R1+0x270] ;  /* 0x00027000012c7983 */ /* 0x000ee20000300a00 */
[----:B-1----:R-:W-:-:S03]  /*1c530*/  IMAD.MOV.U32 R4, RZ, RZ, R27 ;  /* 0x000000ffff047224 */ /* 0x002fc600078e001b */
[----:B------:R-:W-:Y:S04]  /*1c540*/  STL [R1+0x168], R38 ;  /* 0x0001682601007387 */ /* 0x000fe80000100800 */
[----:B------:R1:W-:Y:S04]  /*1c550*/  STL [R1+0x15c], R4 ;  /* 0x00015c0401007387 */ /* 0x0003e80000100800 */
[----:B------:R-:W-:Y:S01]  /*1c560*/  STL [R1+0x170], R28 ;  /* 0x0001701c01007387 */ /* 0x000fe20000100800 */
[----:B-1----:R-:W-:-:S05]  /*1c570*/  IMAD.MOV.U32 R4, RZ, RZ, R39 ;  /* 0x000000ffff047224 */ /* 0x002fca00078e0027 */
[----:B------:R1:W-:Y:S04]  /*1c580*/  STL [R1+0x164], R4 ;  /* 0x0001640401007387 */ /* 0x0003e80000100800 */
[----:B------:R-:W3:Y:S01]  /*1c590*/  LDL.LU.64 R38, [R1+0x3e8] ;  /* 0x0003e80001267983 */ /* 0x000ee20000300a00 */
[----:B-1----:R-:W-:-:S03]  /*1c5a0*/  IMAD.MOV.U32 R4, RZ, RZ, R29 ;  /* 0x000000ffff047224 */ /* 0x002fc600078e001d */
[----:B--2---:R-:W-:Y:S04]  /*1c5b0*/  STL [R1+0x178], R30 ;  /* 0x0001781e01007387 */ /* 0x004fe80000100800 */
[----:B------:R1:W-:Y:S02]  /*1c5c0*/  STL [R1+0x16c], R4 ;  /* 0x00016c0401007387 */ /* 0x0003e40000100800 */
[----:B-1----:R-:W-:-:S05]  /*1c5d0*/  IMAD.MOV.U32 R4, RZ, RZ, R31 ;  /* 0x000000ffff047224 */ /* 0x002fca00078e001f */
[----:B------:R1:W-:Y:S04]  /*1c5e0*/  STL [R1+0x174], R4 ;  /* 0x0001740401007387 */ /* 0x0003e80000100800 */
[----:B------:R2:W-:Y:S01]  /*1c5f0*/  STL [R1+0x180], R50 ;  /* 0x0001803201007387 */ /* 0x0005e20000100800 */
[----:B-1----:R-:W-:-:S03]  /*1c600*/  IMAD.MOV.U32 R4, RZ, RZ, R51 ;  /* 0x000000ffff047224 */ /* 0x002fc600078e0033 */
[----:B--2---:R-:W2:Y:S04]  /*1c610*/  LDL.LU.64 R50, [R1+0x290] ;  /* 0x0002900001327983 */ /* 0x004ea80000300a00 */
[----:B------:R1:W-:Y:S04]  /*1c620*/  STL [R1+0x17c], R4 ;  /* 0x00017c0401007387 */ /* 0x0003e80000100800 */
[----:B------:R-:W-:Y:S01]  /*1c630*/  STL [R1+0x188], R32 ;  /* 0x0001882001007387 */ /* 0x000fe20000100800 */
[----:B-1----:R-:W-:-:S05]  /*1c640*/  IMAD.MOV.U32 R4, RZ, RZ, R33 ;  /* 0x000000ffff047224 */ /* 0x002fca00078e0021 */
[----:B------:R1:W-:Y:S04]  /*1c650*/  STL [R1+0x184], R4 ;  /* 0x0001840401007387 */ /* 0x0003e80000100800 */
[----:B------:R1:W-:Y:S02]  /*1c660*/  STL [R1+0x190], R52 ;  /* 0x0001903401007387 */ /* 0x0003e40000100800 */
[----:B-1----:R-:W-:Y:S02]  /*1c670*/  IMAD.MOV.U32 R4, RZ, RZ, R53 ;  /* 0x000000ffff047224 */ /* 0x002fe400078e0035 */
[----:B------:R-:W2:Y:S04]  /*1c680*/  LDL.LU.64 R52, [R1+0x410] ;  /* 0x0004100001347983 */ /* 0x000ea80000300a00 */
[----:B------:R4:W-:Y:S02]  /*1c690*/  STL [R1+0x18c], R4 ;  /* 0x00018c0401007387 */ /* 0x0009e40000100800 */
[----:B----4-:R-:W-:-:S02]  /*1c6a0*/  IMAD.MOV.U32 R4, RZ, RZ, R35 ;  /* 0x000000ffff047224 */ /* 0x010fc400078e0023 */
[----:B------:R-:W-:Y:S04]  /*1c6b0*/  STL [R1+0x198], R34 ;  /* 0x0001982201007387 */ /* 0x000fe80000100800 */
[----:B------:R1:W-:Y:S04]  /*1c6c0*/  STL [R1+0x194], R4 ;  /* 0x0001940401007387 */ /* 0x0003e80000100800 */
[----:B------:R4:W-:Y:S01]  /*1c6d0*/  STL [R1+0x1a0], R60 ;  /* 0x0001a03c01007387 */ /* 0x0009e20000100800 */
[----:B-1----:R-:W-:-:S03]  /*1c6e0*/  IMAD.MOV.U32 R4, RZ, RZ, R61 ;  /* 0x000000ffff047224 */ /* 0x002fc600078e003d */
[----:B-----5:R-:W-:Y:S04]  /*1c6f0*/  STL [R1+0x1a8], R36 ;  /* 0x0001a82401007387 */ /* 0x020fe80000100800 */
[----:B------:R1:W-:Y:S04]  /*1c700*/  STL [R1+0x19c], R4 ;  /* 0x00019c0401007387 */ /* 0x0003e80000100800 */
[----:B----4-:R-:W4:Y:S01]  /*1c710*/  LDL.LU.64 R60, [R1+0x2b0] ;  /* 0x0002b000013c7983 */ /* 0x010f220000300a00 */
[----:B-1----:R-:W-:-:S03]  /*1c720*/  IMAD.MOV.U32 R4, RZ, RZ, R37 ;  /* 0x000000ffff047224 */ /* 0x002fc600078e0025 */
[----:B------:R-:W-:Y:S04]  /*1c730*/  STL [R1+0x1b0], R42 ;  /* 0x0001b02a01007387 */ /* 0x000fe80000100800 */
[----:B------:R1:W-:Y:S02]  /*1c740*/  STL [R1+0x1a4], R4 ;  /* 0x0001a40401007387 */ /* 0x0003e40000100800 */
[----:B-1----:R-:W-:Y:S02]  /*1c750*/  IMAD.MOV.U32 R4, RZ, RZ, R43 ;  /* 0x000000ffff047224 */ /* 0x002fe400078e002b */
[----:B---3--:R-:W-:Y:S04]  /*1c760*/  STL [R1+0x1b8], R44 ;  /* 0x0001b82c01007387 */ /* 0x008fe80000100800 */
[----:B------:R1:W-:Y:S04]  /*1c770*/  STL [R1+0x1ac], R4 ;  /* 0x0001ac0401007387 */ /* 0x0003e80000100800 */
[----:B------:R-:W3:Y:S01]  /*1c780*/  LDL.LU.64 R42, [R1+0x430] ;  /* 0x00043000012a7983 */ /* 0x000ee20000300a00 */
[----:B-1----:R-:W-:-:S03]  /*1c790*/  IMAD.MOV.U32 R4, RZ, RZ, R45 ;  /* 0x000000ffff047224 */ /* 0x002fc600078e002d */
[----:B------:R-:W-:Y:S04]  /*1c7a0*/  STL [R1+0x1c0], R46 ;  /* 0x0001c02e01007387 */ /* 0x000fe80000100800 */
[----:B------:R1:W-:Y:S04]  /*1c7b0*/  STL [R1+0x1b4], R4 ;  /* 0x0001b40401007387 */ /* 0x0003e80000100800 */
[----:B------:R-:W5:Y:S01]  /*1c7c0*/  LDL.LU.64 R44, [R1+0x330] ;  /* 0x00033000012c7983 */ /* 0x000f620000300a00 */
[----:B-1----:R-:W-:-:S03]  /*1c7d0*/  IMAD.MOV.U32 R4, RZ, RZ, R47 ;  /* 0x000000ffff047224 */ /* 0x002fc600078e002f */
[----:B------:R-:W-:Y:S04]  /*1c7e0*/  STL [R1+0x1c8], R38 ;  /* 0x0001c82601007387 */ /* 0x000fe80000100800 */
[----:B------:R1:W-:Y:S04]  /*1c7f0*/  STL [R1+0x1bc], R4 ;  /* 0x0001bc0401007387 */ /* 0x0003e80000100800 */
[----:B------:R-:W5:Y:S04]  /*1c800*/  LDL.LU.64 R46, [R1+0x2d0] ;  /* 0x0002d000012e7983 */ /* 0x000f680000300a00 */
[----:B------:R-:W5:Y:S01]  /*1c810*/  LDL.LU.64 R36, [R1+0x298] ;  /* 0x0002980001247983 */ /* 0x000f620000300a00 */
[----:B-1----:R-:W-:-:S05]  /*1c820*/  IMAD.MOV.U32 R4, RZ, RZ, R39 ;  /* 0x000000ffff047224 */ /* 0x002fca00078e0027 */
[----:B------:R1:W-:Y:S04]  /*1c830*/  STL [R1+0x1c4], R4 ;  /* 0x0001c40401007387 */ /* 0x0003e80000100800 */
[----:B------:R1:W-:Y:S02]  /*1c840*/  STL [R1+0x1d0], R48 ;  /* 0x0001d03001007387 */ /* 0x0003e40000100800 */
[----:B-1----:R-:W-:Y:S02]  /*1c850*/  IMAD.MOV.U32 R4, RZ, RZ, R49 ;  /* 0x000000ffff047224 */ /* 0x002fe400078e0031 */
[----:B------:R-:W5:Y:S04]  /*1c860*/  LDL.LU.64 R48, [R1+0x448] ;  /* 0x0004480001307983 */ /* 0x000f680000300a00 */
[----:B------:R1:W-:Y:S04]  /*1c870*/  STL [R1+0x1cc], R4 ;  /* 0x0001cc0401007387 */ /* 0x0003e80000100800 */
[----:B--2---:R2:W-:Y:S01]  /*1c880*/  STL [R1+0x1d8], R50 ;  /* 0x0001d83201007387 */ /* 0x0045e20000100800 */
[----:B-1----:R-:W-:-:S03]  /*1c890*/  IMAD.MOV.U32 R4, RZ, RZ, R51 ;  /* 0x000000ffff047224 */ /* 0x002fc600078e0033 */
[----:B--2---:R-:W2:Y:S04]  /*1c8a0*/  LDL.LU.64 R50, [R1+0x360] ;  /* 0x0003600001327983 */ /* 0x004ea80000300a00 */
[----:B------:R1:W-:Y:S04]  /*1c8b0*/  STL [R1+0x1d4], R4 ;  /* 0x0001d40401007387 */ /* 0x0003e80000100800 */
[----:B------:R1:W-:Y:S04]  /*1c8c0*/  STL [R1+0x1e0], R64 ;  /* 0x0001e04001007387 */ /* 0x0003e80000100800 */
[----:B------:R-:W2:Y:S01]  /*1c8d0*/  LDL.LU.64 R38, [R1+0x2e8] ;  /* 0x0002e80001267983 */ /* 0x000ea20000300a00 */
[----:B-1----:R-:W-:-:S03]  /*1c8e0*/  IMAD.MOV.U32 R4, RZ, RZ, R65 ;  /* 0x000000ffff047224 */ /* 0x002fc600078e0041 */
[----:B------:R-:W-:Y:S04]  /*1c8f0*/  STL [R1+0x1e8], R52 ;  /* 0x0001e83401007387 */ /* 0x000fe80000100800 */
[----:B------:R1:W-:Y:S04]  /*1c900*/  STL [R1+0x1dc], R4 ;  /* 0x0001dc0401007387 */ /* 0x0003e80000100800 */
[----:B------:R-:W2:Y:S01]  /*1c910*/  LDL.LU.64 R64, [R1+0x2b8] ;  /* 0x0002b80001407983 */ /* 0x000ea20000300a00 */
[----:B-1----:R-:W-:-:S03]  /*1c920*/  IMAD.MOV.U32 R4, RZ, RZ, R53 ;  /* 0x000000ffff047224 */ /* 0x002fc600078e0035 */
[----:B------:R-:W-:Y:S04]  /*1c930*/  STL [R1+0x1f0], R56 ;  /* 0x0001f03801007387 */ /* 0x000fe80000100800 */
[----:B------:R1:W-:Y:S04]  /*1c940*/  STL [R1+0x1e4], R4 ;  /* 0x0001e40401007387 */ /* 0x0003e80000100800 */
[----:B------:R-:W2:Y:S01]  /*1c950*/  LDL.LU.64 R52, [R1+0x468] ;  /* 0x0004680001347983 */ /* 0x000ea20000300a00 */
[----:B-1----:R-:W-:-:S03]  /*1c960*/  IMAD.MOV.U32 R4, RZ, RZ, R57 ;  /* 0x000000ffff047224 */ /* 0x002fc600078e0039 */
[----:B------:R-:W2:Y:S04]  /*1c970*/  LDL.LU.64 R56, [R1+0x368] ;  /* 0x0003680001387983 */ /* 0x000ea80000300a00 */
[----:B------:R1:W-:Y:S04]  /*1c980*/  STL [R1+0x1ec], R4 ;  /* 0x0001ec0401007387 */ /* 0x0003e80000100800 */
[----:B----4-:R4:W-:Y:S01]  /*1c990*/  STL [R1+0x1f8], R60 ;  /* 0x0001f83c01007387 */ /* 0x0109e20000100800 */
[----:B-1----:R-:W-:-:S03]  /*1c9a0*/  IMAD.MOV.U32 R4, RZ, RZ, R61 ;  /* 0x000000ffff047224 */ /* 0x002fc600078e003d */
[----:B----4-:R-:W4:Y:S04]  /*1c9b0*/  LDL.LU.64 R60, [R1+0x308] ;  /* 0x00030800013c7983 */ /* 0x010f280000300a00 */
[----:B------:R1:W-:Y:S04]  /*1c9c0*/  STL [R1+0x1f4], R4 ;  /* 0x0001f40401007387 */ /* 0x0003e80000100800 */
[----:B------:R1:W-:Y:S02]  /*1c9d0*/  STL [R1+0x200], R40 ;  /* 0x0002002801007387 */ /* 0x0003e40000100800 */
[----:B-1----:R-:W-:-:S02]  /*1c9e0*/  IMAD.MOV.U32 R4, RZ, RZ, R41 ;  /* 0x000000ffff047224 */ /* 0x002fc400078e0029 */
[----:B------:R-:W4:Y:S04]  /*1c9f0*/  LDL.LU.64 R40, [R1+0x2d8] ;  /* 0x0002d80001287983 */ /* 0x000f280000300a00 */
[----:B------:R1:W-:Y:S04]  /*1ca00*/  STL [R1+0x1fc], R4 ;  /* 0x0001fc0401007387 */ /* 0x0003e80000100800 */
[----:B---3--:R3:W-:Y:S01]  /*1ca10*/  STL [R1+0x208], R42 ;  /* 0x0002082a01007387 */ /* 0x0087e20000100800 */
[----:B-1----:R-:W-:-:S03]  /*1ca20*/  IMAD.MOV.U32 R4, RZ, RZ, R43 ;  /* 0x000000ffff047224 */ /* 0x002fc600078e002b */
[----:B---3--:R-:W3:Y:S04]  /*1ca30*/  LDL.LU.64 R42, [R1+0x480] ;  /* 0x00048000012a7983 */ /* 0x008ee80000300a00 */
[----:B------:R1:W-:Y:S04]  /*1ca40*/  STL [R1+0x204], R4 ;  /* 0x0002040401007387 */ /* 0x0003e80000100800 */
[----:B-----5:R5:W-:Y:S01]  /*1ca50*/  STL [R1+0x210], R44 ;  /* 0x0002102c01007387 */ /* 0x020be20000100800 */
[----:B-1----:R-:W-:-:S03]  /*1ca60*/  IMAD.MOV.U32 R4, RZ, RZ, R45 ;  /* 0x000000ffff047224 */ /* 0x002fc600078e002d */
[----:B-----5:R-:W5:Y:S04]  /*1ca70*/  LDL.LU.64 R44, [R1+0x400] ;  /* 0x00040000012c7983 */ /* 0x020f680000300a00 */
[----:B------:R1:W-:Y:S04]  /*1ca80*/  STL [R1+0x20c], R4 ;  /* 0x00020c0401007387 */ /* 0x0003e80000100800 */
[----:B------:R1:W-:Y:S02]  /*1ca90*/  STL [R1+0x218], R46 ;  /* 0x0002182e01007387 */ /* 0x0003e40000100800 */
[----:B-1----:R-:W-:-:S02]  /*1caa0*/  IMAD.MOV.U32 R4, RZ, RZ, R47 ;  /* 0x000000ffff047224 */ /* 0x002fc400078e002f */
[----:B------:R-:W-:Y:S04]  /*1cab0*/  STL [R1+0x220], R36 ;  /* 0x0002202401007387 */ /* 0x000fe80000100800 */
[----:B------:R1:W-:Y:S04]  /*1cac0*/  STL [R1+0x214], R4 ;  /* 0x0002140401007387 */ /* 0x0003e80000100800 */
[----:B------:R-:W5:Y:S01]  /*1cad0*/  LDL.64 R46, [R1+0x328] ;  /* 0x00032800012e7983 */ /* 0x000f620000100a00 */
[----:B-1----:R-:W-:-:S03]  /*1cae0*/  IMAD.MOV.U32 R4, RZ, RZ, R37 ;  /* 0x000000ffff047224 */ /* 0x002fc600078e0025 */
[----:B------:R-:W-:Y:S04]  /*1caf0*/  STL [R1+0x228], R48 ;  /* 0x0002283001007387 */ /* 0x000fe80000100800 */
[----:B------:R1:W-:Y:S02]  /*1cb00*/  STL [R1+0x21c], R4 ;  /* 0x00021c0401007387 */ /* 0x0003e40000100800 */
[----:B-1----:R-:W-:Y:S02]  /*1cb10*/  IMAD.MOV.U32 R4, RZ, RZ, R49 ;  /* 0x000000ffff047224 */ /* 0x002fe400078e0031 */
[----:B------:R-:W5:Y:S04]  /*1cb20*/  LDL.LU.64 R48, [R1+0x2e0] ;  /* 0x0002e00001307983 */ /* 0x000f680000300a00 */
[----:B------:R1:W-:Y:S04]  /*1cb30*/  STL [R1+0x224], R4 ;  /* 0x0002240401007387 */ /* 0x0003e80000100800 */
[----:B--2---:R2:W-:Y:S01]  /*1cb40*/  STL [R1+0x230], R50 ;  /* 0x0002303201007387 */ /* 0x0045e20000100800 */
[----:B-1----:R-:W-:-:S03]  /*1cb50*/  IMAD.MOV.U32 R4, RZ, RZ, R51 ;  /* 0x000000ffff047224 */ /* 0x002fc600078e0033 */
[----:B------:R-:W-:Y:S04]  /*1cb60*/  STL [R1+0x238], R38 ;  /* 0x0002382601007387 */ /* 0x000fe80000100800 */
[----:B------:R1:W-:Y:S04]  /*1cb70*/  STL [R1+0x22c], R4 ;  /* 0x00022c0401007387 */ /* 0x0003e80000100800 */
[----:B--2---:R-:W2:Y:S01]  /*1cb80*/  LDL.LU.64 R50, [R1+0x4a0] ;  /* 0x0004a00001327983 */ /* 0x004ea20000300a00 */
[----:B-1----:R-:W-:-:S03]  /*1cb90*/  IMAD.MOV.U32 R4, RZ, RZ, R39 ;  /* 0x000000ffff047224 */ /* 0x002fc600078e0027 */
[----:B------:R-:W-:Y:S04]  /*1cba0*/  STL [R1+0x240], R64 ;  /* 0x0002404001007387 */ /* 0x000fe80000100800 */
[----:B------:R1:W-:Y:S02]  /*1cbb0*/  STL [R1+0x234], R4 ;  /* 0x0002340401007387 */ /* 0x0003e40000100800 */
[----:B-1----:R-:W-:Y:S02]  /*1cbc0*/  IMAD.MOV.U32 R4, RZ, RZ, R65 ;  /* 0x000000ffff047224 */ /* 0x002fe400078e0041 */
[----:B------:R-:W2:Y:S04]  /*1cbd0*/  LDL.LU.64 R64, [R1+0x420] ;  /* 0x0004200001407983 */ /* 0x000ea80000300a00 */
[----:B------:R1:W-:Y:S04]  /*1cbe0*/  STL [R1+0x23c], R4 ;  /* 0x00023c0401007387 */ /* 0x0003e80000100800 */
[----:B------:R1:W-:Y:S02]  /*1cbf0*/  STL [R1+0x248], R52 ;  /* 0x0002483401007387 */ /* 0x0003e40000100800 */
[----:B-1----:R-:W-:-:S02]  /*1cc00*/  IMAD.MOV.U32 R4, RZ, RZ, R53 ;  /* 0x000000ffff047224 */ /* 0x002fc400078e0035 */
[----:B------:R-:W-:Y:S04]  /*1cc10*/  STL [R1+0x250], R56 ;  /* 0x0002503801007387 */ /* 0x000fe80000100800 */
[----:B------:R1:W-:Y:S04]  /*1cc20*/  STL [R1+0x244], R4 ;  /* 0x0002440401007387 */ /* 0x0003e80000100800 */
[----:B------:R-:W2:Y:S01]  /*1cc30*/  LDL.LU.64 R52, [R1+0x340] ;  /* 0x0003400001347983 */ /* 0x000ea20000300a00 */
[----:B-1----:R-:W-:-:S03]  /*1cc40*/  IMAD.MOV.U32 R4, RZ, RZ, R57 ;  /* 0x000000ffff047224 */ /* 0x002fc600078e0039 */
[----:B----4-:R-:W-:Y:S04]  /*1cc50*/  STL [R1+0x258], R60 ;  /* 0x0002583c01007387 */ /* 0x010fe80000100800 */
[----:B------:R1:W-:Y:S04]  /*1cc60*/  STL [R1+0x24c], R4 ;  /* 0x00024c0401007387 */ /* 0x0003e80000100800 */
[----:B------:R-:W4:Y:S01]  /*1cc70*/  LDL.LU.64 R56, [R1+0x300] ;  /* 0x0003000001387983 */ /* 0x000f220000300a00 */
[----:B-1----:R-:W-:-:S05]  /*1cc80*/  IMAD.MOV.U32 R4, RZ, RZ, R61 ;  /* 0x000000ffff047224 */ /* 0x002fca00078e003d */
[----:B------:R1:W-:Y:S04]  /*1cc90*/  STL [R1+0x254], R4 ;  /* 0x0002540401007387 */ /* 0x0003e80000100800 */
[----:B------:R-:W-:Y:S04]  /*1cca0*/  STL [R1+0x260], R40 ;  /* 0x0002602801007387 */ /* 0x000fe80000100800 */
[----:B------:R-:W4:Y:S01]  /*1ccb0*/  LDL.LU.64 R60, [R1+0x4b0] ;  /* 0x0004b000013c7983 */ /* 0x000f220000300a00 */
[----:B-1----:R-:W-:-:S03]  /*1ccc0*/  IMAD.MOV.U32 R4, RZ, RZ, R41 ;  /* 0x000000ffff047224 */ /* 0x002fc600078e0029 */
[----:B---3--:R-:W-:Y:S04]  /*1ccd0*/  STL [R1+0x268], R42 ;  /* 0x0002682a01007387 */ /* 0x008fe80000100800 */
[----:B------:R1:W-:Y:S04]  /*1cce0*/  STL [R1+0x25c], R4 ;  /* 0x00025c0401007387 */ /* 0x0003e80000100800 */
[----:B------:R-:W3:Y:S01]  /*1ccf0*/  LDL.LU.64 R30, [R1+0x440] ;  /* 0x00044000011e7983 */ /* 0x000ee20000300a00 */
[----:B-1----:R-:W-:-:S05]  /*1cd00*/  IMAD.MOV.U32 R4, RZ, RZ, R43 ;  /* 0x000000ffff047224 */ /* 0x002fca00078e002b */
[----:B------:R1:W-:Y:S04]  /*1cd10*/  STL [R1+0x264], R4 ;  /* 0x0002640401007387 */ /* 0x0003e80000100800 */
[----:B-----5:R-:W-:Y:S04]  /*1cd20*/  STL [R1+0x270], R44 ;  /* 0x0002702c01007387 */ /* 0x020fe80000100800 */
[----:B------:R-:W5:Y:S01]  /*1cd30*/  LDL.LU.64 R32, [R1+0x348] ;  /* 0x0003480001207983 */ /* 0x000f620000300a00 */
[----:B-1----:R-:W-:-:S03]  /*1cd40*/  IMAD.MOV.U32 R4, RZ, RZ, R45 ;  /* 0x000000ffff047224 */ /* 0x002fc600078e002d */
[----:B------:R-:W5:Y:S04]  /*1cd50*/  LDL.LU.64 R34, [R1+0x310] ;  /* 0x0003100001227983 */ /* 0x000f680000300a00 */
[----:B------:R1:W-:Y:S04]  /*1cd60*/  STL [R1+0x26c], R4 ;  /* 0x00026c0401007387 */ /* 0x0003e80000100800 */
[----:B------:R-:W-:Y:S04]  /*1cd70*/  STL [R1+0x278], R46 ;  /* 0x0002782e01007387 */ /* 0x000fe80000100800 */
        /* <DEDUP_REMOVED lines=9> */
[----:B--2---:R-:W-:Y:S04]  /*1ce10*/  STL [R1+0x288], R50 ;  /* 0x0002883201007387 */ /* 0x004fe80000100800 */
[----:B------:R-:W2:Y:S01]  /*1ce20*/  LDL.LU.64 R44, [R1+0x4c0] ;  /* 0x0004c000012c7983 */ /* 0x000ea20000300a00 */
[----:B-1----:R-:W-:-:S03]  /*1ce30*/  IMAD.MOV.U32 R4, RZ, RZ, R51 ;  /* 0x000000ffff047224 */ /* 0x002fc600078e0033 */
[----:B------:R-:W2:Y:S04]  /*1ce40*/  LDL.LU.64 R46, [R1+0x478] ;  /* 0x00047800012e7983 */ /* 0x000ea80000300a00 */
[----:B------:R1:W-:Y:S04]  /*1ce50*/  STL [R1+0x284], R4 ;  /* 0x0002840401007387 */ /* 0x0003e80000100800 */
[----:B------:R1:W-:Y:S02]  /*1ce60*/  STL [R1+0x290], R64 ;  /* 0x0002904001007387 */ /* 0x0003e40000100800 */
[----:B-1----:R-:W-:-:S02]  /*1ce70*/  IMAD.MOV.U32 R4, RZ, RZ, R65 ;  /* 0x000000ffff047224 */ /* 0x002fc400078e0041 */
[----:B------:R-:W2:Y:S04]  /*1ce80*/  LDL.LU.64 R48, [R1+0x378] ;  /* 0x0003780001307983 */ /* 0x000ea80000300a00 */
[----:B------:R-:W2:Y:S04]  /*1ce90*/  LDL.LU.64 R50, [R1+0x338] ;  /* 0x0003380001327983 */ /* 0x000ea80000300a00 */
[----:B------:R1:W-:Y:S04]  /*1cea0*/  STL [R1+0x28c], R4 ;  /* 0x00028c0401007387 */ /* 0x0003e80000100800 */
[----:B------:R1:W-:Y:S04]  /*1ceb0*/  STL [R1+0x298], R52 ;  /* 0x0002983401007387 */ /* 0x0003e80000100800 */
[----:B------:R-:W2:Y:S01]  /*1cec0*/  LDL.LU.64 R64, [R1+0x4c8] ;  /* 0x0004c80001407983 */ /* 0x000ea20000300a00 */
[----:B-1----:R-:W-:-:S03]  /*1ced0*/  IMAD.MOV.U32 R4, RZ, RZ, R53 ;  /* 0x000000ffff047224 */ /* 0x002fc600078e0035 */
[----:B------:R-:W2:Y:S04]  /*1cee0*/  LDL.LU.64 R52, [R1+0x490] ;  /* 0x0004900001347983 */ /* 0x000ea80000300a00 */
[----:B------:R4:W-:Y:S02]  /*1cef0*/  STL [R1+0x294], R4 ;  /* 0x0002940401007387 */ /* 0x0009e40000100800 */
[----:B----4-:R-:W-:Y:S02]  /*1cf00*/  IMAD.MOV.U32 R4, RZ, RZ, R57 ;  /* 0x000000ffff047224 */ /* 0x010fe400078e0039 */
[----:B------:R1:W-:Y:S04]  /*1cf10*/  STL [R1+0x2a0], R56 ;  /* 0x0002a03801007387 */ /* 0x0003e80000100800 */
[----:B------:R-:W-:Y:S04]  /*1cf20*/  STL [R1+0x2a8], R60 ;  /* 0x0002a83c01007387 */ /* 0x000fe80000100800 */
[----:B------:R4:W-:Y:S04]  /*1cf30*/  STL [R1+0x29c], R4 ;  /* 0x00029c0401007387 */ /* 0x0009e80000100800 */
[----:B-1----:R-:W2:Y:S01]  /*1cf40*/  LDL.LU.64 R56, [R1+0x388] ;  /* 0x0003880001387983 */ /* 0x002ea20000300a00 */
[----:B----4-:R-:W-:-:S03]  /*1cf50*/  IMAD.MOV.U32 R4, RZ, RZ, R61 ;  /* 0x000000ffff047224 */ /* 0x010fc600078e003d */
[----:B------:R-:W4:Y:S04]  /*1cf60*/  LDL.LU.64 R60, [R1+0x350] ;  /* 0x00035000013c7983 */ /* 0x000f280000300a00 */
[----:B------:R1:W-:Y:S04]  /*1cf70*/  STL [R1+0x2a4], R4 ;  /* 0x0002a40401007387 */ /* 0x0003e80000100800 */
[----:B---3--:R-:W-:Y:S01]  /*1cf80*/  STL [R1+0x2b0], R30 ;  /* 0x0002b01e01007387 */ /* 0x008fe20000100800 */
[----:B-1----:R-:W-:-:S03]  /*1cf90*/  IMAD.MOV.U32 R4, RZ, RZ, R31 ;  /* 0x000000ffff047224 */ /* 0x002fc600078e001f */
[----:B-----5:R-:W-:Y:S04]  /*1cfa0*/  STL [R1+0x2b8], R32 ;  /* 0x0002b82001007387 */ /* 0x020fe80000100800 */
[----:B------:R1:W-:Y:S04]  /*1cfb0*/  STL [R1+0x2ac], R4 ;  /* 0x0002ac0401007387 */ /* 0x0003e80000100800 */
[----:B------:R-:W-:Y:S01]  /*1cfc0*/  STL [R1+0x2c0], R34 ;  /* 0x0002c02201007387 */ /* 0x000fe20000100800 */
[----:B-1----:R-:W-:-:S05]  /*1cfd0*/  IMAD.MOV.U32 R4, RZ, RZ, R33 ;  /* 0x000000ffff047224 */ /* 0x002fca00078e0021 */
        /* <DEDUP_REMOVED lines=13> */
[----:B--2---:R-:W-:Y:S01]  /*1d0b0*/  STL [R1+0x2e8], R44 ;  /* 0x0002e82c01007387 */ /* 0x004fe20000100800 */
        /* <DEDUP_REMOVED lines=10> */
[----:B------:R-:W-:Y:S04]  /*1d160*/  STL [R1+0x2f4], R4 ;  /* 0x0002f40401007387 */ /* 0x000fe80000100800 */
[----:B------:R1:W-:Y:S02]  /*1d170*/  STL [R1+0x308], R64 ;  /* 0x0003084001007387 */ /* 0x0003e40000100800 */
[----:B-1----:R-:W1:Y:S01]  /*1d180*/  LDC R64, c[0x0][0x3a0] ;  /* 0x0000e800ff407b82 */ /* 0x002e620000000800 */
[----:B------:R-:W-:-:S05]  /*1d190*/  IMAD.MOV.U32 R4, RZ, RZ, R51 ;  /* 0x000000ffff047224 */ /* 0x000fca00078e0033 */
[----:B------:R2:W-:Y:S04]  /*1d1a0*/  STL [R1+0x2fc], R4 ;  /* 0x0002fc0401007387 */ /* 0x0005e80000100800 */
[----:B------:R-:W-:Y:S01]  /*1d1b0*/  STL [R1+0x310], R52 ;  /* 0x0003103401007387 */ /* 0x000fe20000100800 */
[----:B--2---:R-:W-:-:S05]  /*1d1c0*/  IMAD.MOV.U32 R4, RZ, RZ, R65 ;  /* 0x000000ffff047224 */ /* 0x004fca00078e0041 */
[----:B------:R2:W-:Y:S01]  /*1d1d0*/  STL [R1+0x304], R4 ;  /* 0x0003040401007387 */ /* 0x0005e20000100800 */
[----:B-1----:R-:W-:Y:S02]  /*1d1e0*/  VIADD R64, R64, 0x3f ;  /* 0x0000003f40407836 */ /* 0x002fe40000000000 */
[----:B--2---:R-:W-:-:S03]  /*1d1f0*/  IMAD.MOV.U32 R4, RZ, RZ, R53 ;  /* 0x000000ffff047224 */ /* 0x004fc600078e0035 */
[----:B------:R-:W-:-:S04]  /*1d200*/  SHF.R.S32.HI R65, RZ, 0x1f, R64 ;  /* 0x0000001fff417819 */ /* 0x000fc80000011440 */
[----:B------:R-:W-:Y:S01]  /*1d210*/  LEA.HI R65, R65, R64, RZ, 0x6 ;  /* 0x0000004041417211 */ /* 0x000fe200078f30ff */
[----:B------:R-:W-:Y:S02]  /*1d220*/  IMAD.MOV.U32 R155, RZ, RZ, R204 ;  /* 0x000000ffff9b7224 */ /* 0x000fe400078e00cc */
[----:B------:R-:W-:Y:S02]  /*1d230*/  IMAD.MOV.U32 R212, RZ, RZ, R187 ;  /* 0x000000ffffd47224 */ /* 0x000fe400078e00bb */
[----:B------:R-:W-:Y:S02]  /*1d240*/  IMAD.MOV.U32 R151, RZ, RZ, R66 ;  /* 0x000000ffff977224 */ /* 0x000fe400078e0042 */
[----:B------:R-:W-:Y:S02]  /*1d250*/  IMAD.MOV.U32 R152, RZ, RZ, R67 ;  /* 0x000000ffff987224 */ /* 0x000fe400078e0043 */
[----:B------:R-:W-:Y:S02]  /*1d260*/  IMAD.MOV.U32 R204, RZ, RZ, R59 ;  /* 0x000000ffffcc7224 */ /* 0x000fe400078e003b */
[----:B------:R-:W-:-:S02]  /*1d270*/  IMAD.MOV.U32 R213, RZ, RZ, R186 ;  /* 0x000000ffffd57224 */ /* 0x000fc400078e00ba */
[----:B------:R-:W-:Y:S01]  /*1d280*/  IMAD.MOV.U32 R187, RZ, RZ, RZ ;  /* 0x000000ffffbb7224 */ /* 0x000fe200078e00ff */
[----:B------:R-:W-:Y:S01]  /*1d290*/  UMOV UR15, 0x1 ;  /* 0x00000001000f7882 */ /* 0x000fe20000000000 */
[----:B------:R-:W-:Y:S01]  /*1d2a0*/  UMOV UR31, 0x4 ;  /* 0x00000004001f7882 */ /* 0x000fe20000000000 */
[----:B------:R-:W-:Y:S01]  /*1d2b0*/  UMOV UR5, URZ ;  /* 0x000000ff00057c82 */ /* 0x000fe20008000000 */
[----:B------:R-:W-:Y:S01]  /*1d2c0*/  UMOV UR6, URZ ;  /* 0x000000ff00067c82 */ /* 0x000fe20008000000 */
[----:B------:R-:W-:Y:S01]  /*1d2d0*/  UMOV UR7, URZ ;  /* 0x000000ff00077c82 */ /* 0x000fe20008000000 */
[----:B------:R-:W-:Y:S04]  /*1d2e0*/  STL [R1+0x318], R56 ;  /* 0x0003183801007387 */ /* 0x000fe80000100800 */
[----:B------:R1:W-:Y:S01]  /*1d2f0*/  STL [R1+0x30c], R4 ;  /* 0x00030c0401007387 */ /* 0x0003e20000100800 */
[----:B----4-:R-:W-:-:S02]  /*1d300*/  IMAD.MOV.U32 R5, RZ, RZ, R61 ;  /* 0x000000ffff057224 */ /* 0x010fc400078e003d */
[----:B-1----:R-:W-:-:S05]  /*1d310*/  IMAD.MOV.U32 R4, RZ, RZ, R57 ;  /* 0x000000ffff047224 */ /* 0x002fca00078e0039 */
[----:B------:R1:W-:Y:S04]  /*1d320*/  STL [R1+0x314], R4 ;  /* 0x0003140401007387 */ /* 0x0003e80000100800 */
[----:B------:R-:W-:Y:S01]  /*1d330*/  STL [R1+0x320], R60 ;  /* 0x0003203c01007387 */ /* 0x000fe20000100800 */
[----:B-1----:R-:W-:-:S03]  /*1d340*/  SHF.R.S32.HI R4, RZ, 0x6, R65 ;  /* 0x00000006ff047819 */ /* 0x002fc60000011441 */
[----:B------:R1:W-:Y:S02]  /*1d350*/  STL [R1+0x31c], R5 ;  /* 0x00031c0501007387 */ /* 0x0003e40000100800 */
[----:B-1----:R-:W-:-:S05]  /*1d360*/  VIMNMX R5, PT, PT, R4, 0x2, !PT ;  /* 0x0000000204057848 */ /* 0x002fca0007fe0100 */
[----:B------:R-:W-:-:S05]  /*1d370*/  VIADD R5, R5, 0xfffffffe ;  /* 0xfffffffe05057836 */ /* 0x000fca0000000000 */
[----:B------:R1:W-:Y:S01]  /*1d380*/  STL [R1+0x324], R5 ;  /* 0x0003240501007387 */ /* 0x0003e20000100800 */
[----:B------:R-:W-:Y:S02]  /*1d390*/  VIADD R6, R4, 0xfffffffb ;  /* 0xfffffffb04067836 */ /* 0x000fe40000000000 */
[----:B------:R-:W-:-:S07]  /*1d3a0*/  IMAD.MOV.U32 R4, RZ, RZ, RZ ;  /* 0x000000ffff047224 */ /* 0x000fce00078e00ff */
.L_x_11:
[----:B------:R-:W-:Y:S01]  /*1d3b0*/  IMAD.U32 R4, R4, -0x80000000, RZ ;  /* 0x8000000004047824 */ /* 0x000fe200078e00ff */
[----:B------:R-:W-:-:S03]  /*1d3c0*/  UIADD3 UR6, UPT, UPT, UR6, 0x1, URZ ;  /* 0x0000000106067890 */ /* 0x000fc6000fffe0ff */
[----:B------:R-:W2:Y:S01]  /*1d3d0*/  SYNCS.PHASECHK.TRANS64.TRYWAIT P2, [UR8], R4 ;  /* 0x00000004ff0075a7 */ /* 0x000ea20008041108 */
[----:B------:R-:W-:-:S04]  /*1d3e0*/  UISETP.GT.AND UP1, UPT, UR6, 0x3, UPT ;  /* 0x000000030600788c */ /* 0x000fc8000bf24270 */
[----:B------:R-:W-:-:S04]  /*1d3f0*/  USEL UR6, UR6, URZ, !UP1 ;  /* 0x000000ff06067287 */ /* 0x000fc8000c800000 */
[----:B------:R-:W-:Y:S01]  /*1d400*/  ULEA UR4, UR6, UR10, 0xf ;  /* 0x0000000a06047291 */ /* 0x000fe2000f8e78ff */
[----:B--2---:R-:W-:Y:S11]  /*1d410*/  @!P2 BRA `(.L_x_9) ;  /* 0x000000ec007ca947 */ /* 0x004ff60003800000 */
.L_x_17:
[----:B------:R-:W-:-:S04]  /*1d420*/  DEPBAR.LE SB0, 0x6 ;  /* 0x000081800000791a */ /* 0x000fc80000000000 */
[----:B------:R-:W-:Y:S01]  /*1d430*/  LEA R186, R0, UR4, 0x8 ;  /* 0x0000000400ba7c11 */ /* 0x000fe2000f8e40ff */
[----:B------:R-:W-:Y:S01]  /*1d440*/  BAR.SYNC.DEFER_BLOCKING 0x0 ;  /* 0x0000000000007b1d */ /* 0x000fe20000010000 */
[----:B------:R-:W-:Y:S02]  /*1d450*/  UIADD3 UR5, UPT, UPT, UR5, 0x1, URZ ;  /* 0x0000000105057890 */ /* 0x000fe4000fffe0ff */
[----:B------:R-:W-:Y:S02]  /*1d460*/  ULEA UR8, UR15, UR10, 0x3 ;  /* 0x0000000a0f087291 */ /* 0x000fe4000f8e18ff */
[----:B------:R-:W-:Y:S02]  /*1d470*/  UISETP.GT.AND UP1, UPT, UR5, 0x4, UPT ;  /* 0x000000040500788c */ /* 0x000fe4000bf24270 */
[----:B------:R-:W-:Y:S02]  /*1d480*/  UIADD3 UR8, UPT, UPT, UR8, 0x70000, URZ ;  /* 0x0007000008087890 */ /* 0x000fe4000fffe0ff */
[----:B------:R-:W-:Y:S01]  /*1d490*/  USEL UR5, UR5, URZ, !UP1 ;  /* 0x000000ff05057287 */ /* 0x000fe2000c800000 */
[----:B------:R-:W-:Y:S01]  /*1d4a0*/  UMOV UR4, UR7 ;  /* 0x0000000700047c82 */ /* 0x000fe20008000000 */
[----:B-1----:R-:W-:Y:S04]  /*1d4b0*/  LDS.128 R4, [R186+0x50000] ;  /* 0x05000000ba047984 */ /* 0x002fe80000000c00 */
        /* <DEDUP_REMOVED lines=15> */
[----:B-1----:R1:W-:Y:S01]  /*1d5b0*/  STTM.x64 tmem[UR12+0x100], R4 ;  /* 0x00010004000079ed */ /* 0x0023e2000834000c */
[----:B------:R-:W2:Y:S02]  /*1d5c0*/  FENCE.VIEW.ASYNC.T ;  /* 0x00000000000073c6 */ /* 0x000ea40000000200 */
[----:B--2---:R-:W-:Y:S06]  /*1d5d0*/  BAR.SYNC.DEFER_BLOCKING 0x0 ;  /* 0x0000000000007b1d */ /* 0x004fec0000010000 */
[----:B------:R-:W-:Y:S05]  /*1d5e0*/  @P0 BRA `(.L_x_10) ;  /* 0x0000000000d80947 */ /* 0x000fea0003800000 */
[----:B------:R-:W-:Y:S01]  /*1d5f0*/  ULEA UR9, UR5, UR10, 0x10 ;  /* 0x0000000a05097291 */ /* 0x000fe2000f8e80ff */
[----:B------:R-:W-:Y:S01]  /*1d600*/  UMOV UR7, URZ ;  /* 0x000000ff00077c82 */ /* 0x000fe20008000000 */
[----:B------:R-:W-:Y:S02]  /*1d610*/  UIADD3 UR33, UPT, UPT, UR11, 0x108, URZ ;  /* 0x000001080b217890 */ /* 0x000fe4000fffe0ff */
[----:B------:R-:W-:Y:S02]  /*1d620*/  USHF.R.U32.HI UR9, URZ, 0x4, UR9 ;  /* 0x00000004ff097899 */ /* 0x000fe40008011609 */
[----:B------:R-:W-:Y:S02]  /*1d630*/  UIADD3 UR55, UPT, UPT, UR11, 0x110, URZ ;  /* 0x000001100b377890 */ /* 0x000fe4000fffe0ff */
[----:B------:R-:W-:Y:S02]  /*1d640*/  USGXT.U32 UR20, UR9, 0xe ;  /* 0x0000000e0914789a */ /* 0x000fe40008000000 */
[----:B------:R-:W-:-:S02]  /*1d650*/  UIADD3 UR56, UPT, UPT, UR11, 0x118, URZ ;  /* 0x000001180b387890 */ /* 0x000fc4000fffe0ff */
[----:B------:R-:W-:Y:S02]  /*1d660*/  UIADD3 UR22, UP1, UPT, UR20, 0x2, URZ ;  /* 0x0000000214167890 */ /* 0x000fe4000ff3e0ff */
[----:B------:R-:W-:Y:S02]  /*1d670*/  UIADD3 UR57, UPT, UPT, UR11, 0x120, URZ ;  /* 0x000001200b397890 */ /* 0x000fe4000fffe0ff */
[----:B------:R-:W-:Y:S02]  /*1d680*/  UIADD3.X UR23, UPT, UPT, UR7, 0x40004040, URZ, UP1, !UPT ;  /* 0x4000404007177890 */ /* 0x000fe40008ffe4ff */
[----:B------:R-:W-:Y:S02]  /*1d690*/  UIADD3 UR46, UP1, UPT, UR22, 0x2, URZ ;  /* 0x00000002162e7890 */ /* 0x000fe4000ff3e0ff */
[----:B------:R-:W-:Y:S02]  /*1d6a0*/  UIADD3 UR48, UP2, UPT, UR22, 0x4, URZ ;  /* 0x0000000416307890 */ /* 0x000fe4000ff5e0ff */
[----:B------:R-:W-:-:S02]  /*1d6b0*/  UIADD3 UR50, UP3, UPT, UR22, 0x7fe, URZ ;  /* 0x000007fe16327890 */ /* 0x000fc4000ff7e0ff */
[----:B------:R-:W-:Y:S02]  /*1d6c0*/  UIADD3 UR52, UP4, UPT, UR22, 0x800, URZ ;  /* 0x0000080016347890 */ /* 0x000fe4000ff9e0ff */
[----:B------:R-:W-:Y:S02]  /*1d6d0*/  UIADD3 UR24, UP5, UPT, UR22, 0x802, URZ ;  /* 0x0000080216187890 */ /* 0x000fe4000ffbe0ff */
[----:B------:R-:W-:Y:S02]  /*1d6e0*/  UIADD3.X UR47, UPT, UPT, UR23, URZ, URZ, UP1, !UPT ;  /* 0x000000ff172f7290 */ /* 0x000fe40008ffe4ff */
[----:B------:R-:W-:Y:S02]  /*1d6f0*/  UIADD3 UR26, UP6, UPT, UR22, 0x804, URZ ;  /* 0x00000804161a7890 */ /* 0x000fe4000ffde0ff */
[----:B------:R-:W-:Y:S02]  /*1d700*/  UIADD3.X UR49, UPT, UPT, UR23, URZ, URZ, UP2, !UPT ;  /* 0x000000ff17317290 */ /* 0x000fe400097fe4ff */
[----:B------:R-:W-:-:S02]  /*1d710*/  UIADD3.X UR51, UPT, UPT, UR23, URZ, URZ, UP3, !UPT ;  /* 0x000000ff17337290 */ /* 0x000fc40009ffe4ff */
[----:B------:R-:W-:Y:S02]  /*1d720*/  UIADD3 UR58, UPT, UPT, UR11, 0x128, URZ ;  /* 0x000001280b3a7890 */ /* 0x000fe4000fffe0ff */
[----:B------:R-:W-:Y:S02]  /*1d730*/  UIADD3.X UR53, UPT, UPT, UR23, URZ, URZ, UP4, !UPT ;  /* 0x000000ff17357290 */ /* 0x000fe4000a7fe4ff */
[----:B------:R-:W-:Y:S02]  /*1d740*/  UIADD3 UR59, UPT, UPT, UR11, 0x130, URZ ;  /* 0x000001300b3b7890 */ /* 0x000fe4000fffe0ff */
[----:B------:R-:W-:Y:S01]  /*1d750*/  UIADD3.X UR25, UPT, UPT, UR23, URZ, URZ, UP5, !UPT ;  /* 0x000000ff17197290 */ /* 0x000fe2000affe4ff */
[----:B------:R-:W-:Y:S01]  /*1d760*/  UMOV UR18, 0x0 ;  /* 0x0000000000127882 */ /* 0x000fe20000000000 */
[----:B------:R-:W-:Y:S01]  /*1d770*/  UMOV UR19, 0x8400910 ;  /* 0x0840091000137882 */ /* 0x000fe20000000000 */
[----:B------:R-:W-:Y:S01]  /*1d780*/  UIADD3 UR60, UPT, UPT, UR11, 0x138, URZ ;  /* 0x000001380b3c7890 */ /* 0x000fe2000fffe0ff */
[----:B------:R-:W-:Y:S01]  /*1d790*/  UMOV UR21, 0x40004040 ;  /* 0x4000404000157882 */ /* 0x000fe20000000000 */
[----:B------:R-:W-:Y:S01]  /*1d7a0*/  UIADD3.X UR27, UPT, UPT, UR23, URZ, URZ, UP6, !UPT ;  /* 0x000000ff171b7290 */ /* 0x000fe2000b7fe4ff */
[----:B------:R2:W-:Y:S01]  /*1d7b0*/  UTCHMMA tmem[UR14], gdesc[UR20], tmem[UR11], tmem[UR18], idesc[UR19], UPT ;  /* 0x00ff12140e0079ea */ /* 0x0005e2000b80000b */
[----:B------:R-:W-:Y:S01]  /*1d7c0*/  UMOV UR16, 0x0 ;  /* 0x0000000000107882 */ /* 0x000fe20000000000 */
[----:B------:R-:W-:Y:S01]  /*1d7d0*/  UMOV UR17, 0x8400910 ;  /* 0x0840091000117882 */ /* 0x000fe20000000000 */
[----:B------:R-:W-:Y:S01]  /*1d7e0*/  UMOV UR34, 0x0 ;  /* 0x0000000000227882 */ /* 0x000fe20000000000 */
[----:B------:R-:W-:Y:S01]  /*1d7f0*/  UMOV UR35, 0x8400910 ;  /* 0x0840091000237882 */ /* 0x000fe20000000000 */
        /* <DEDUP_REMOVED lines=11> */
[----:B------:R-:W-:Y:S01]  /*1d8b0*/  UMOV UR9, URZ ;  /* 0x000000ff00097c82 */ /* 0x000fe20008000000 */
[----:B------:R2:W-:Y:S01]  /*1d8c0*/  UTCHMMA tmem[UR57], gdesc[UR50], tmem[UR11], tmem[UR38], idesc[UR39], UPT ;  /* 0x00ff2632390079ea */ /* 0x0005e2000b80000b */
[----:B------:R-:W-:Y:S01]  /*1d8d0*/  UMOV UR44, 0x0 ;  /* 0x00000000002c7882 */ /* 0x000fe20000000000 */
[----:B------:R-:W-:Y:S01]  /*1d8e0*/  UMOV UR45, 0x8400910 ;  /* 0x08400910002d7882 */ /* 0x000fe20000000000 */
[----:B------:R2:W-:Y:S01]  /*1d8f0*/  UTCHMMA tmem[UR58], gdesc[UR52], tmem[UR11], tmem[UR40], idesc[UR41], UPT ;  /* 0x00ff28343a0079ea */ /* 0x0005e2000b80000b */
[----:B------:R-:W-:Y:S01]  /*1d900*/  UMOV UR7, UR8 ;  /* 0x0000000800077c82 */ /* 0x000fe20008000000 */
[----:B------:R2:W-:Y:S01]  /*1d910*/  UTCHMMA tmem[UR59], gdesc[UR24], tmem[UR11], tmem[UR42], idesc[UR43], UPT ;  /* 0x00ff2a183b0079ea */ /* 0x0005e2000b80000b */
[----:B------:R2:W-:Y:S01]  /*1d920*/  UTCHMMA tmem[UR60], gdesc[UR26], tmem[UR11], tmem[UR44], idesc[UR45], UPT ;  /* 0x00ff2c1a3c0079ea */ /* 0x0005e2000b80000b */
[----:B------:R2:W-:Y:S01]  /*1d930*/  UTCBAR [UR7], URZ ;  /* 0x000000ff070073e9 */ /* 0x0005e200080000ff */
[----:B------:R-:W-:Y:S01]  /*1d940*/  NOP ;  /* 0x0000000000007918 */ /* 0x000fe20000000000 */
.L_x_10:
[----:B-1----:R-:W1:Y:S01]  /*1d950*/  LDC R6, c[0x0][0x3a0] ;  /* 0x0000e800ff067b82 */ /* 0x002e620000000800 */
[----:B------:R-:W3:Y:S01]  /*1d960*/  S2R R7, SR_TID.X ;  /* 0x0000000000077919 */ /* 0x000ee20000002100 */
[----:B------:R-:W-:Y:S01]  /*1d970*/  IADD3 R68, P5, PT, R68, UR30, RZ ;  /* 0x0000001e44447c10 */ /* 0x000fe2000ffbe0ff */
[----:B------:R-:W4:Y:S03]  /*1d980*/  LDL.LU R9, [R1+0x4] ;  /* 0x0000040001097983 */ /* 0x000f260000300800 */
[----:B------:R-:W-:Y:S02]  /*1d990*/  IADD3.X R69, PT, PT, R69, UR13, RZ, P5, !PT ;  /* 0x0000000d45457c10 */ /* 0x000fe4000affe4ff */
[----:B------:R-:W5:Y:S01]  /*1d9a0*/  LDC R5, c[0x0][0x3a0] ;  /* 0x0000e800ff057b82 */ /* 0x000f620000000800 */
[----:B-1----:R-:W-:-:S05]  /*1d9b0*/  VIADD R6, R6, 0x3f ;  /* 0x0000003f06067836 */ /* 0x002fca0000000000 */
[----:B------:R-:W-:Y:S01]  /*1d9c0*/  SHF.R.S32.HI R4, RZ, 0x1f, R6 ;  /* 0x0000001fff047819 */ /* 0x000fe20000011406 */
[----:B-----5:R-:W-:-:S03]  /*1d9d0*/  VIADD R5, R5, 0xfffffec0 ;  /* 0xfffffec005057836 */ /* 0x020fc60000000000 */
[----:B------:R-:W-:Y:S02]  /*1d9e0*/  LEA.HI R4, R4, R6, RZ, 0x6 ;  /* 0x0000000604047211 */ /* 0x000fe400078f30ff */
[----:B---3--:R-:W-:Y:S01]  /*1d9f0*/  LOP3.LUT R7, R7, 0x3f, RZ, 0xc0, !PT ;  /* 0x0000003f07077812 */ /* 0x008fe200078ec0ff */
[----:B------:R-:W-:Y:S01]  /*1da00*/  IMAD R6, R187, -0x40, R5 ;  /* 0xffffffc0bb067824 */ /* 0x000fe200078e0205 */
[----:B------:R-:W-:Y:S01]  /*1da10*/  SHF.R.S32.HI R4, RZ, 0x6, R4 ;  /* 0x00000006ff047819 */ /* 0x000fe20000011404 */
[----:B------:R-:W-:Y:S01]  /*1da20*/  IMAD.MOV.U32 R5, RZ, RZ, R69 ;  /* 0x000000ffff057224 */ /* 0x000fe200078e0045 */
[----:B------:R-:W-:Y:S02]  /*1da30*/  BAR.SYNC.DEFER_BLOCKING 0x0 ;  /* 0x0000000000007b1d */ /* 0x000fe40000010000 */
[----:B------:R-:W-:Y:S01]  /*1da40*/  ISETP.GT.AND P2, PT, R6, RZ, PT ;  /* 0x000000ff0600720c */ /* 0x000fe20003f44270 */
[----:B------:R-:W-:-:S05]  /*1da50*/  VIADD R4, R4, 0xfffffffb ;  /* 0xfffffffb04047836 */ /* 0x000fca0000000000 */
[----:B------:R-:W-:Y:S02]  /*1da60*/  ISETP.GE.AND P3, PT, R187, R4, PT ;  /* 0x00000004bb00720c */ /* 0x000fe40003f66270 */
[----:B------:R-:W-:-:S04]  /*1da70*/  SEL R4, RZ, 0x4, !P2 ;  /* 0x00000004ff047807 */ /* 0x000fc80005000000 */
[----:B------:R-:W-:-:S04]  /*1da80*/  SEL R4, R4, RZ, !P3 ;  /* 0x000000ff04047207 */ /* 0x000fc80005800000 */
[----:B------:R-:W-:Y:S01]  /*1da90*/  ISETP.NE.U32.AND P2, PT, R4, RZ, PT ;  /* 0x000000ff0400720c */ /* 0x000fe20003f45070 */
[----:B------:R-:W-:-:S12]  /*1daa0*/  IMAD.MOV.U32 R4, RZ, RZ, R68 ;  /* 0x000000ffff047224 */ /* 0x000fd800078e0044 */
[----:B------:R-:W-:Y:S01]  /*1dab0*/  @!PT LDS RZ, [RZ] ;  /* 0x00000000fffff984 */ /* 0x000fe20000000800 */
[----:B------:R-:W-:Y:S01]  /*1dac0*/  @!PT LDS RZ, [RZ] ;  /* 0x00000000fffff984 */ /* 0x000fe20000000800 */
[----:B------:R-:W-:Y:S01]  /*1dad0*/  @!PT LDS RZ, [RZ] ;  /* 0x00000000fffff984 */ /* 0x000fe20000000800 */
[----:B------:R1:W-:Y:S01]  /*1dae0*/  LDGSTS.E [R186+0x50000], desc[UR28][R4.64], P2 ;  /* 0x5000000004ba7fae */ /* 0x0003e200091a101c */
[----:B------:R-:W-:-:S04]  /*1daf0*/  ISETP.GT.AND P2, PT, R6, 0x1, PT ;  /* 0x000000010600780c */ /* 0x000fc80003f44270 */
[----:B-1----:R-:W-:Y:S02]  /*1db00*/  SEL R4, RZ, 0x4, !P2 ;  /* 0x00000004ff047807 */ /* 0x002fe40005000000 */
[----:B------:R-:W-:Y:S02]  /*1db10*/  ISETP.GE.AND P2, PT, R7, R6, PT ;  /* 0x000000060700720c */ /* 0x000fe40003f46270 */
[----:B------:R-:W-:Y:S01]  /*1db20*/  SEL R4, R4, RZ, !P3 ;  /* 0x000000ff04047207 */ /* 0x000fe20005800000 */
[----:B------:R-:W3:Y:S03]  /*1db30*/  LDL.LU R7, [R1+0x8] ;  /* 0x0000080001077983 */ /* 0x000ee60000300800 */
[----:B------:R-:W-:Y:S01]  /*1db40*/  ISETP.NE.U32.AND P5, PT, R4, RZ, PT ;  /* 0x000000ff0400720c */ /* 0x000fe20003fa5070 */
[----:B------:R-:W5:Y:S01]  /*1db50*/  LDL.LU R12, [R1+0x24] ;  /* 0x00002400010c7983 */ /* 0x000f620000300800 */
[----:B------:R-:W-:-:S02]  /*1db60*/  SEL R4, RZ, 0x4, P2 ;  /* 0x00000004ff047807 */ /* 0x000fc40001000000 */
[----:B------:R-:W-:Y:S01]  /*1db70*/  IADD3 R70, P2, PT, R70, UR30, RZ ;  /* 0x0000001e46467c10 */ /* 0x000fe2000ff5e0ff */
[----:B--2---:R-:W2:Y:S01]  /*1db80*/  LDL.LU R11, [R1+0x28] ;  /* 0x00002800010b7983 */ /* 0x004ea20000300800 */
[----:B------:R-:W-:Y:S02]  /*1db90*/  SEL R4, R4, RZ, !P3 ;  /* 0x000000ff04047207 */ /* 0x000fe40005800000 */
[----:B------:R-:W-:Y:S01]  /*1dba0*/  IADD3.X R71, PT, PT, R71, UR13, RZ, P2, !PT ;  /* 0x0000000d47477c10 */ /* 0x000fe200097fe4ff */
[----:B------:R-:W2:Y:S01]  /*1dbb0*/  LDL.LU R17, [R1+0x44] ;  /* 0x0000440001117983 */ /* 0x000ea20000300800 */
[----:B------:R-:W-:Y:S01]  /*1dbc0*/  ISETP.NE.U32.AND P2, PT, R4, RZ, PT ;  /* 0x000000ff0400720c */ /* 0x000fe20003f45070 */
[----:B------:R-:W-:Y:S02]  /*1dbd0*/  IMAD.MOV.U32 R4, RZ, RZ, R70 ;  /* 0x000000ffff047224 */ /* 0x000fe400078e0046 */
[----:B------:R-:W-:Y:S01]  /*1dbe0*/  IMAD.MOV.U32 R5, RZ, RZ, R71 ;  /* 0x000000ffff057224 */ /* 0x000fe200078e0047 */
[----:B------:R-:W-:Y:S01]  /*1dbf0*/  IADD3 R72, P6, PT, R72, UR30, RZ ;  /* 0x0000001e48487c10 */ /* 0x000fe2000ffde0ff */
[----:B------:R-:W2:Y:S04]  /*1dc00*/  LDL.LU R8, [R1+0x48] ;  /* 0x0000480001087983 */ /* 0x000ea80000300800 */
[----:B------:R1:W-:Y:S01]  /*1dc10*/  LDGSTS.E [R186+0x50004], desc[UR28][R4.64], P5 ;  /* 0x5000400004ba7fae */ /* 0x0003e2000a9a101c */
[----:B------:R-:W-:-:S02]  /*1dc20*/  ISETP.GT.AND P5, PT, R6, 0x2, PT ;  /* 0x000000020600780c */ /* 0x000fc40003fa4270 */
[----:B------:R-:W-:Y:S01]  /*1dc30*/  IADD3.X R73, PT, PT, R73, UR13, RZ, P6, !PT ;  /* 0x0000000d49497c10 */ /* 0x000fe2000b7fe4ff */
[----:B------:R-:W2:Y:S01]  /*1dc40*/  LDL.LU R18, [R1+0x64] ;  /* 0x0000640001127983 */ /* 0x000ea20000300800 */
[----:B-1----:R-:W-:-:S03]  /*1dc50*/  SEL R4, RZ, 0x4, !P5 ;  /* 0x00000004ff047807 */ /* 0x002fc60006800000 */
[----:B------:R-:W-:Y:S01]  /*1dc60*/  IMAD.MOV.U32 R5, RZ, RZ, R73 ;  /* 0x000000ffff057224 */ /* 0x000fe200078e0049 */
[----:B------:R-:W-:Y:S01]  /*1dc70*/  IADD3 R74, P6, PT, R74, UR30, RZ ;  /* 0x0000001e4a4a7c10 */ /* 0x000fe2000ffde0ff */
[----:B------:R-:W2:Y:S01]  /*1dc80*/  LDL.LU R10, [R1+0x68] ;  /* 0x00006800010a7983 */ /* 0x000ea20000300800 */
[----:B------:R-:W-:Y:S02]  /*1dc90*/  SEL R4, R4, RZ, !P3 ;  /* 0x000000ff04047207 */ /* 0x000fe40005800000 */
[----:B------:R-:W-:Y:S01]  /*1dca0*/  IADD3.X R75, PT, PT, R75, UR13, RZ, P6, !PT ;  /* 0x0000000d4b4b7c10 */ /* 0x000fe2000b7fe4ff */
[----:B------:R-:W2:Y:S01]  /*1dcb0*/  LDL.LU R15, [R1+0x84] ;  /* 0x00008400010f7983 */ /* 0x000ea20000300800 */
[----:B------:R-:W-:Y:S01]  /*1dcc0*/  ISETP.NE.U32.AND P5, PT, R4, RZ, PT ;  /* 0x000000ff0400720c */ /* 0x000fe20003fa5070 */
[----:B------:R-:W-:Y:S01]  /*1dcd0*/  IMAD.MOV.U32 R4, RZ, RZ, R72 ;  /* 0x000000ffff047224 */ /* 0x000fe200078e0048 */
[----:B------:R-:W-:Y:S01]  /*1dce0*/  IADD3 R76, P6, PT, R76, UR30, RZ ;  /* 0x0000001e4c4c7c10 */ /* 0x000fe2000ffde0ff */
[----:B------:R-:W2:Y:S10]  /*1dcf0*/  LDL.LU R13, [R1+0x88] ;  /* 0x00008800010d7983 */ /* 0x000eb40000300800 */
[----:B------:R1:W-:Y:S01]  /*1dd00*/  LDGSTS.E [R186+0x50008], desc[UR28][R4.64], P5 ;  /* 0x5000800004ba7fae */ /* 0x0003e2000a9a101c */
[----:B------:R-:W-:-:S02]  /*1dd10*/  ISETP.GT.AND P5, PT, R6, 0x3, PT ;  /* 0x000000030600780c */ /* 0x000fc40003fa4270 */
[----:B------:R-:W-:Y:S01]  /*1dd20*/  IADD3.X R77, PT, PT, R77, UR13, RZ, P6, !PT ;  /* 0x0000000d4d4d7c10 */ /* 0x000fe2000b7fe4ff */
[----:B------:R-:W-:Y:S01]  /*1dd30*/  UIADD3 UR31, UPT, UPT, UR31, 0x1, URZ ;  /* 0x000000011f1f7890 */ /* 0x000fe2000fffe0ff */
[----:B------:R-:W2:Y:S01]  /*1dd40*/  LDL.LU R14, [R1+0xa8] ;  /* 0x0000a800010e7983 */ /* 0x000ea20000300800 */
[----:B-1----:R-:W-:Y:S01]  /*1dd50*/  SEL R4, RZ, 0x4, !P5 ;  /* 0x00000004ff047807 */ /* 0x002fe20006800000 */
[----:B------:R-:W-:Y:S01]  /*1dd60*/  IMAD.MOV.U32 R5, RZ, RZ, R75 ;  /* 0x000000ffff057224 */ /* 0x000fe200078e004b */
[----:B------:R-:W-:Y:S01]  /*1dd70*/  IADD3 R78, P6, PT, R78, UR30, RZ ;  /* 0x0000001e4e4e7c10 */ /* 0x000fe2000ffde0ff */
[----:B------:R-:W-:Y:S01]  /*1dd80*/  UISETP.GT.AND UP1, UPT, UR31, 0x4, UPT ;  /* 0x000000041f00788c */ /* 0x000fe2000bf24270 */
[----:B------:R-:W-:Y:S01]  /*1dd90*/  SEL R4, R4, RZ, !P3 ;  /* 0x000000ff04047207 */ /* 0x000fe20005800000 */
[----:B------:R-:W2:Y:S03]  /*1dda0*/  LDL.LU R19, [R1+0xc8] ;  /* 0x0000c80001137983 */ /* 0x000ea60000300800 */
[----:B------:R-:W-:Y:S01]  /*1ddb0*/  ISETP.NE.U32.AND P5, PT, R4, RZ, PT ;  /* 0x000000ff0400720c */ /* 0x000fe20003fa5070 */
[----:B------:R-:W-:-:S12]  /*1ddc0*/  IMAD.MOV.U32 R4, RZ, RZ, R74 ;  /* 0x000000ffff047224 */ /* 0x000fd800078e004a */
[----:B------:R1:W-:Y:S01]  /*1ddd0*/  LDGSTS.E [R186+0x5000c], desc[UR28][R4.64], P5 ;  /* 0x5000c00004ba7fae */ /* 0x0003e2000a9a101c */
[----:B------:R-:W-:-:S04]  /*1dde0*/  ISETP.GT.AND P5, PT, R6, 0x4, PT ;  /* 0x000000040600780c */ /* 0x000fc80003fa4270 */
[----:B-1----:R-:W-:-:S04]  /*1ddf0*/  SEL R4, RZ, 0x4, !P5 ;  /* 0x00000004ff047807 */ /* 0x002fc80006800000 */
[----:B------:R-:W-:-:S04]  /*1de00*/  SEL R4, R4, RZ, !P3 ;  /* 0x000000ff04047207 */ /* 0x000fc80005800000 */
[----:B------:R-:W-:Y:S01]  /*1de10*/  ISETP.NE.U32.AND P5, PT, R4, RZ, PT ;  /* 0x000000ff0400720c */ /* 0x000fe20003fa5070 */
[----:B------:R-:W-:Y:S02]  /*1de20*/  IMAD.MOV.U32 R4, RZ, RZ, R76 ;  /* 0x000000ffff047224 */ /* 0x000fe400078e004c */
[----:B------:R-:W-:-:S10]  /*1de30*/  IMAD.MOV.U32 R5, RZ, RZ, R77 ;  /* 0x000000ffff057224 */ /* 0x000fd400078e004d */
[----:B------:R1:W-:Y:S01]  /*1de40*/  LDGSTS.E [R186+0x50010], desc[UR28][R4.64], P5 ;  /* 0x5001000004ba7fae */ /* 0x0003e2000a9a101c */
[----:B------:R-:W-:-:S04]  /*1de50*/  ISETP.GT.AND P5, PT, R6, 0x5, PT ;  /* 0x000000050600780c */ /* 0x000fc80003fa4270 */
[----:B-1----:R-:W-:-:S04]  /*1de60*/  SEL R4, RZ, 0x4, !P5 ;  /* 0x00000004ff047807 */ /* 0x002fc80006800000 */
[----:B------:R-:W-:-:S04]  /*1de70*/  SEL R4, R4, RZ, !P3 ;  /* 0x000000ff04047207 */ /* 0x000fc80005800000 */
[----:B------:R-:W-:Y:S02]  /*1de80*/  ISETP.NE.U32.AND P5, PT, R4, RZ, PT ;  /* 0x000000ff0400720c */ /* 0x000fe40003fa5070 */
[----:B------:R-:W-:Y:S01]  /*1de90*/  IADD3.X R79, PT, PT, R79, UR13, RZ, P6, !PT ;  /* 0x0000000d4f4f7c10 */ /* 0x000fe2000b7fe4ff */
[----:B------:R-:W-:-:S04]  /*1dea0*/  IMAD.MOV.U32 R4, RZ, RZ, R78 ;  /* 0x000000ffff047224 */ /* 0x000fc800078e004e */
[----:B------:R-:W-:-:S06]  /*1deb0*/  IMAD.MOV.U32 R5, RZ, RZ, R79 ;  /* 0x000000ffff057224 */ /* 0x000fcc00078e004f */
[----:B------:R1:W-:Y:S01]  /*1dec0*/  LDGSTS.E [R186+0x50014], desc[UR28][R4.64], P5 ;  /* 0x5001400004ba7fae */ /* 0x0003e2000a9a101c */
[----:B------:R-:W-:Y:S02]  /*1ded0*/  ISETP.GT.AND P5, PT, R6, 0x6, PT ;  /* 0x000000060600780c */ /* 0x000fe40003fa4270 */
[----:B------:R-:W-:Y:S02]  /*1dee0*/  IADD3 R80, P6, PT, R80, UR30, RZ ;  /* 0x0000001e50507c10 */ /* 0x000fe4000ffde0ff */
        /* <DEDUP_REMOVED lines=502> */
[C---:B------:R-:W-:Y:S02]  /*1fe50*/  ISETP.GT.AND P5, PT, R6.reuse, 0x3e, PT ;  /* 0x0000003e0600780c */ /* 0x040fe40003fa4270 */
[----:B------:R-:W-:Y:S02]  /*1fe60*/  ISETP.GT.AND P6, PT, R6, 0x3f, PT ;  /* 0x0000003f0600780c */ /* 0x000fe40003fc4270 */
[----:B-1----:R-:W-:Y:S02]  /*1fe70*/  SEL R5, RZ, 0x4, !P5 ;  /* 0x00000004ff057807 */ /* 0x002fe40006800000 */
[----:B------:R-:W-:Y:S02]  /*1fe80*/  SEL R4, RZ, 0x4, !P6 ;  /* 0x00000004ff047807 */ /* 0x000fe40007000000 */
[----:B------:R-:W-:Y:S02]  /*1fe90*/  SEL R5, R5, RZ, !P3 ;  /* 0x000000ff05057207 */ /* 0x000fe40005800000 */
[----:B------:R-:W-:-:S02]  /*1fea0*/  IADD3 R195, P6, PT, R195, UR30, RZ ;  /* 0x0000001ec3c37c10 */ /* 0x000fc4000ffde0ff */
[----:B------:R-:W-:Y:S02]  /*1feb0*/  ISETP.NE.U32.AND P5, PT, R5, RZ, PT ;  /* 0x000000ff0500720c */ /* 0x000fe40003fa5070 */
[----:B------:R-:W-:Y:S02]  /*1fec0*/  SEL R4, R4, RZ, !P3 ;  /* 0x000000ff04047207 */ /* 0x000fe40005800000 */
[----:B------:R-:W-:Y:S02]  /*1fed0*/  IADD3.X R194, PT, PT, R194, UR13, RZ, P6, !PT ;  /* 0x0000000dc2c27c10 */ /* 0x000fe4000b7fe4ff */
[----:B------:R-:W-:Y:S02]  /*1fee0*/  IADD3 R197, P6, PT, R197, UR30, RZ ;  /* 0x0000001ec5c57c10 */ /* 0x000fe4000ffde0ff */
[----:B------:R-:W-:Y:S01]  /*1fef0*/  ISETP.NE.U32.AND P3, PT, R4, RZ, PT ;  /* 0x000000ff0400720c */ /* 0x000fe20003f65070 */
[----:B------:R-:W-:Y:S01]  /*1ff00*/  IMAD.MOV.U32 R4, RZ, RZ, R195 ;  /* 0x000000ffff047224 */ /* 0x000fe200078e00c3 */
[----:B------:R-:W-:Y:S01]  /*1ff10*/  IADD3.X R196, PT, PT, R196, UR13, RZ, P6, !PT ;  /* 0x0000000dc4c47c10 */ /* 0x000fe2000b7fe4ff */
[----:B------:R-:W-:-:S05]  /*1ff20*/  IMAD.MOV.U32 R5, RZ, RZ, R194 ;  /* 0x000000ffff057224 */ /* 0x000fca00078e00c2 */
[----:B------:R1:W-:Y:S01]  /*1ff30*/  LDGSTS.E [R186+0x500f8], desc[UR28][R4.64], P5 ;  /* 0x500f800004ba7fae */ /* 0x0003e2000a9a101c */
[----:B------:R-:W-:Y:S01]  /*1ff40*/  USEL UR31, UR31, URZ, !UP1 ;  /* 0x000000ff1f1f7287 */ /* 0x000fe2000c800000 */
[----:B-1----:R-:W-:Y:S02]  /*1ff50*/  IMAD.MOV.U32 R4, RZ, RZ, R197 ;  /* 0x000000ffff047224 */ /* 0x002fe400078e00c5 */
[----:B------:R-:W-:Y:S01]  /*1ff60*/  IMAD.MOV.U32 R5, RZ, RZ, R196 ;  /* 0x000000ffff057224 */ /* 0x000fe200078e00c4 */
[----:B------:R-:W-:-:S04]  /*1ff70*/  ULEA UR7, UR31, UR10, 0x10 ;  /* 0x0000000a1f077291 */ /* 0x000fc8000f8e80ff */
[----:B------:R1:W-:Y:S01]  /*1ff80*/  LDGSTS.E [R186+0x500fc], desc[UR28][R4.64], P3 ;  /* 0x500fc00004ba7fae */ /* 0x0003e200099a101c */
[----:B------:R-:W-:Y:S02]  /*1ff90*/  IADD3 R199, P3, PT, R199, UR54, RZ ;  /* 0x00000036c7c77c10 */ /* 0x000fe4000ff7e0ff */
[----:B------:R-:W-:Y:S01]  /*1ffa0*/  IADD3 R207, P5, PT, R207, UR54, RZ ;  /* 0x00000036cfcf7c10 */ /* 0x000fe2000ffbe0ff */
[----:B------:R-:W-:Y:S01]  /*1ffb0*/  VIADD R6, R2, UR7 ;  /* 0x0000000702067c36 */ /* 0x000fe20008000000 */
[----:B------:R-:W-:Y:S01]  /*1ffc0*/  IADD3.X R198, PT, PT, R198, UR32, RZ, P3, !PT ;  /* 0x00000020c6c67c10 */ /* 0x000fe20009ffe4ff */
[----:B------:R-:W0:Y:S01]  /*1ffd0*/  LDGDEPBAR ;  /* 0x00000000000079af */ /* 0x000e220000000000 */
[----:B------:R-:W-:Y:S02]  /*1ffe0*/  IADD3.X R206, PT, PT, R206, UR32, RZ, P5, !PT ;  /* 0x00000020cece7c10 */ /* 0x000fe4000affe4ff */
[----:B------:R-:W-:Y:S01]  /*1fff0*/  IADD3 R215, P3, PT, R215, UR54, RZ ;  /* 0x00000036d7d77c10 */ /* 0x000fe2000ff7e0ff */
[----:B-1----:R-:W-:-:S02]  /*20000*/  IMAD.MOV.U32 R4, RZ, RZ, R199 ;  /* 0x000000ffff047224 */ /* 0x002fc400078e00c7 */
[----:B------:R-:W-:Y:S01]  /*20010*/  IMAD.MOV.U32 R5, RZ, RZ, R198 ;  /* 0x000000ffff057224 */ /* 0x000fe200078e00c6 */
[----:B------:R-:W-:-:S04]  /*20020*/  IADD3.X R214, PT, PT, R214, UR32, RZ, P3, !PT ;  /* 0x00000020d6d67c10 */ /* 0x000fc80009ffe4ff */
[----:B------:R1:W-:Y:S01]  /*20030*/  LDGSTS.E [R6], desc[UR28][R4.64], P2 ;  /* 0x0000000004067fae */ /* 0x0003e200091a101c */
[----:B------:R-:W-:Y:S02]  /*20040*/  IADD3 R223, P5, PT, R223, UR54, RZ ;  /* 0x00000036dfdf7c10 */ /* 0x000fe4000ffbe0ff */
[----:B------:R-:W-:Y:S02]  /*20050*/  IADD3 R231, P3, PT, R231, UR54, RZ ;  /* 0x00000036e7e77c10 */ /* 0x000fe4000ff7e0ff */
[----:B------:R-:W-:Y:S01]  /*20060*/  IADD3.X R222, PT, PT, R222, UR32, RZ, P5, !PT ;  /* 0x00000020dede7c10 */ /* 0x000fe2000affe4ff */
[----:B-1----:R-:W-:Y:S02]  /*20070*/  IMAD.MOV.U32 R4, RZ, RZ, R207 ;  /* 0x000000ffff047224 */ /* 0x002fe400078e00cf */
[----:B------:R-:W-:-:S05]  /*20080*/  IMAD.MOV.U32 R5, RZ, RZ, R206 ;  /* 0x000000ffff057224 */ /* 0x000fca00078e00ce */
[----:B------:R1:W-:Y:S01]  /*20090*/  LDGSTS.E [R6+0x400], desc[UR28][R4.64], P2 ;  /* 0x0040000004067fae */ /* 0x0003e200091a101c */
[----:B------:R-:W-:Y:S02]  /*200a0*/  IADD3.X R230, PT, PT, R230, UR32, RZ, P3, !PT ;  /* 0x00000020e6e67c10 */ /* 0x000fe40009ffe4ff */
[----:B------:R-:W-:Y:S01]  /*200b0*/  IADD3 R239, P5, PT, R239, UR54, RZ ;  /* 0x00000036efef7c10 */ /* 0x000fe2000ffbe0ff */
[----:B-1----:R-:W-:Y:S02]  /*200c0*/  IMAD.MOV.U32 R4, RZ, RZ, R215 ;  /* 0x000000ffff047224 */ /* 0x002fe400078e00d7 */
[----:B------:R-:W-:-:S05]  /*200d0*/  IMAD.MOV.U32 R5, RZ, RZ, R214 ;  /* 0x000000ffff057224 */ /* 0x000fca00078e00d6 */
[----:B------:R1:W-:Y:S01]  /*200e0*/  LDGSTS.E [R6+0x800], desc[UR28][R4.64], P2 ;  /* 0x0080000004067fae */ /* 0x0003e200091a101c */
[----:B------:R-:W-:Y:S02]  /*200f0*/  IADD3.X R238, PT, PT, R238, UR32, RZ, P5, !PT ;  /* 0x00000020eeee7c10 */ /* 0x000fe4000affe4ff */
[----:B---3--:R-:W-:Y:S01]  /*20100*/  IADD3 R7, P5, PT, R7, UR54, RZ ;  /* 0x0000003607077c10 */ /* 0x008fe2000ffbe0ff */
[----:B-1----:R-:W-:Y:S02]  /*20110*/  IMAD.MOV.U32 R4, RZ, RZ, R223 ;  /* 0x000000ffff047224 */ /* 0x002fe400078e00df */
[----:B------:R-:W-:Y:S01]  /*20120*/  IMAD.MOV.U32 R5, RZ, RZ, R222 ;  /* 0x000000ffff057224 */ /* 0x000fe200078e00de */
[----:B------:R-:W-:-:S04]  /*20130*/  IADD3 R247, P3, PT, R247, UR54, RZ ;  /* 0x00000036f7f77c10 */ /* 0x000fc8000ff7e0ff */
[----:B------:R1:W-:Y:S01]  /*20140*/  LDGSTS.E [R6+0xc00], desc[UR28][R4.64], P2 ;  /* 0x00c0000004067fae */ /* 0x0003e200091a101c */
[----:B----4-:R-:W-:Y:S02]  /*20150*/  IADD3.X R9, PT, PT, R9, UR32, RZ, P5, !PT ;  /* 0x0000002009097c10 */ /* 0x010fe4000affe4ff */
[----:B------:R-:W-:Y:S01]  /*20160*/  IADD3.X R246, PT, PT, R246, UR32, RZ, P3, !PT ;  /* 0x00000020f6f67c10 */ /* 0x000fe20009ffe4ff */
[----:B-1----:R-:W-:Y:S02]  /*20170*/  IMAD.MOV.U32 R4, RZ, RZ, R231 ;  /* 0x000000ffff047224 */ /* 0x002fe400078e00e7 */
[----:B------:R-:W-:-:S05]  /*20180*/  IMAD.MOV.U32 R5, RZ, RZ, R230 ;  /* 0x000000ffff057224 */ /* 0x000fca00078e00e6 */
[----:B------:R1:W-:Y:S04]  /*20190*/  LDGSTS.E [R6+0x1000], desc[UR28][R4.64], P2 ;  /* 0x0100000004067fae */ /* 0x0003e800091a101c */
[----:B------:R3:W-:Y:S01]  /*201a0*/  STL [R1+0x8], R7 ;  /* 0x0000080701007387 */ /* 0x0007e20000100800 */
[----:B-1----:R-:W-:Y:S02]  /*201b0*/  IMAD.MOV.U32 R4, RZ, RZ, R239 ;  /* 0x000000ffff047224 */ /* 0x002fe400078e00ef */
[----:B------:R-:W-:Y:S01]  /*201c0*/  IMAD.MOV.U32 R5, RZ, RZ, R238 ;  /* 0x000000ffff057224 */ /* 0x000fe200078e00ee */
[----:B------:R1:W-:Y:S01]  /*201d0*/  STL [R1+0x4], R9 ;  /* 0x0000040901007387 */ /* 0x0003e20000100800 */
[----:B--2---:R-:W-:-:S03]  /*201e0*/  IADD3 R11, P3, PT, R11, UR54, RZ ;  /* 0x000000360b0b7c10 */ /* 0x004fc6000ff7e0ff */
[----:B------:R2:W-:Y:S04]  /*201f0*/  LDGSTS.E [R6+0x1400], desc[UR28][R4.64], P2 ;  /* 0x0140000004067fae */ /* 0x0005e800091a101c */
[----:B------:R-:W4:Y:S01]  /*20200*/  LDL.LU R16, [R1+0xa4] ;  /* 0x0000a40001107983 */ /* 0x000f220000300800 */
[----:B-----5:R-:W-:-:S03]  /*20210*/  IADD3.X R12, PT, PT, R12, UR32, RZ, P3, !PT ;  /* 0x000000200c0c7c10 */ /* 0x020fc60009ffe4ff */
[----:B------:R-:W5:Y:S01]  /*20220*/  LDL.LU R20, [R1+0xc4] ;  /* 0x0000c40001147983 */ /* 0x000f620000300800 */
[----:B--2---:R-:W-:Y:S02]  /*20230*/  IMAD.MOV.U32 R4, RZ, RZ, R247 ;  /* 0x000000ffff047224 */ /* 0x004fe400078e00f7 */
[----:B------:R-:W-:Y:S01]  /*20240*/  IMAD.MOV.U32 R5, RZ, RZ, R246 ;  /* 0x000000ffff057224 */ /* 0x000fe200078e00f6 */
[----:B------:R-:W-:-:S04]  /*20250*/  IADD3 R8, P5, PT, R8, UR54, RZ ;  /* 0x0000003608087c10 */ /* 0x000fc8000ffbe0ff */
[----:B------:R2:W-:Y:S01]  /*20260*/  LDGSTS.E [R6+0x1800], desc[UR28][R4.64], P2 ;  /* 0x0180000004067fae */ /* 0x0005e200091a101c */
[----:B------:R-:W-:Y:S01]  /*20270*/  IADD3.X R17, PT, PT, R17, UR32, RZ, P5, !PT ;  /* 0x0000002011117c10 */ /* 0x000fe2000affe4ff */
[----:B--2---:R-:W-:Y:S02]  /*20280*/  IMAD.MOV.U32 R4, RZ, RZ, R7 ;  /* 0x000000ffff047224 */ /* 0x004fe400078e0007 */
[----:B------:R-:W-:Y:S01]  /*20290*/  IMAD.MOV.U32 R5, RZ, RZ, R9 ;  /* 0x000000ffff057224 */ /* 0x000fe200078e0009 */
[----:B---3--:R-:W2:Y:S04]  /*202a0*/  LDL.LU R7, [R1+0xe8] ;  /* 0x0000e80001077983 */ /* 0x008ea80000300800 */
[----:B-1----:R-:W3:Y:S04]  /*202b0*/  LDL.LU R9, [R1+0x108] ;  /* 0x0001080001097983 */ /* 0x002ee80000300800 */
[----:B------:R1:W-:Y:S04]  /*202c0*/  STL [R1+0x28], R11 ;  /* 0x0000280b01007387 */ /* 0x0003e80000100800 */
[----:B------:R1:W-:Y:S04]  /*202d0*/  LDGSTS.E [R6+0x1c00], desc[UR28][R4.64], P2 ;  /* 0x01c0000004067fae */ /* 0x0003e800091a101c */
[----:B------:R1:W-:Y:S04]  /*202e0*/  STL [R1+0x24], R12 ;  /* 0x0000240c01007387 */ /* 0x0003e80000100800 */
[----:B------:R-:W-:Y:S01]  /*202f0*/  STL [R1+0x48], R8 ;  /* 0x0000480801007387 */ /* 0x000fe20000100800 */
[----:B-1----:R-:W-:-:S03]  /*20300*/  IMAD.MOV.U32 R4, RZ, RZ, R11 ;  /* 0x000000ffff047224 */ /* 0x002fc600078e000b */
[----:B------:R-:W3:Y:S01]  /*20310*/  LDL.LU R11, [R1+0xe4] ;  /* 0x0000e400010b7983 */ /* 0x000ee20000300800 */
[----:B------:R-:W-:-:S03]  /*20320*/  IMAD.MOV.U32 R5, RZ, RZ, R12 ;  /* 0x000000ffff057224 */ /* 0x000fc600078e000c */
[----:B------:R1:W-:Y:S01]  /*20330*/  STL [R1+0x44], R17 ;  /* 0x0000441101007387 */ /* 0x0003e20000100800 */
[----:B------:R-:W-:-:S03]  /*20340*/  IADD3 R10, P3, PT, R10, UR54, RZ ;  /* 0x000000360a0a7c10 */ /* 0x000fc6000ff7e0ff */
[----:B------:R-:W3:Y:S01]  /*20350*/  LDL.LU R12, [R1+0x104] ;  /* 0x00010400010c7983 */ /* 0x000ee20000300800 */
[----:B------:R-:W-:-:S03]  /*20360*/  IADD3.X R18, PT, PT, R18, UR32, RZ, P3, !PT ;  /* 0x0000002012127c10 */ /* 0x000fc60009ffe4ff */
[----:B------:R1:W-:Y:S01]  /*20370*/  LDGSTS.E [R6+0x2000], desc[UR28][R4.64], P2 ;  /* 0x0200000004067fae */ /* 0x0003e200091a101c */
[----:B------:R-:W-:-:S04]  /*20380*/  IADD3 R13, P5, PT, R13, UR54, RZ ;  /* 0x000000360d0d7c10 */ /* 0x000fc8000ffbe0ff */
[----:B------:R-:W-:Y:S01]  /*20390*/  IADD3.X R15, PT, PT, R15, UR32, RZ, P5, !PT ;  /* 0x000000200f0f7c10 */ /* 0x000fe2000affe4ff */
[----:B-1----:R-:W-:Y:S02]  /*203a0*/  IMAD.MOV.U32 R4, RZ, RZ, R8 ;  /* 0x000000ffff047224 */ /* 0x002fe400078e0008 */
[----:B------:R-:W-:Y:S02]  /*203b0*/  IMAD.MOV.U32 R5, RZ, RZ, R17 ;  /* 0x000000ffff057224 */ /* 0x000fe400078e0011 */
[----:B------:R-:W3:Y:S04]  /*203c0*/  LDL.LU R17, [R1+0x128] ;  /* 0x0001280001117983 */ /* 0x000ee80000300800 */
[----:B------:R-:W3:Y:S04]  /*203d0*/  LDL.LU R8, [R1+0x148] ;  /* 0x0001480001087983 */ /* 0x000ee80000300800 */
[----:B------:R-:W-:Y:S04]  /*203e0*/  STL [R1+0x68], R10 ;  /* 0x0000680a01007387 */ /* 0x000fe80000100800 */
[----:B------:R1:W-:Y:S04]  /*203f0*/  LDGSTS.E [R6+0x2400], desc[UR28][R4.64], P2 ;  /* 0x0240000004067fae */ /* 0x0003e800091a101c */
[----:B------:R1:W-:Y:S04]  /*20400*/  STL [R1+0x64], R18 ;  /* 0x0000641201007387 */ /* 0x0003e80000100800 */
[----:B------:R-:W-:Y:S01]  /*20410*/  STL [R1+0x88], R13 ;  /* 0x0000880d01007387 */ /* 0x000fe20000100800 */
[----:B-1----:R-:W-:-:S03]  /*20420*/  IMAD.MOV.U32 R5, RZ, RZ, R18 ;  /* 0x000000ffff057224 */ /* 0x002fc600078e0012 */
[----:B------:R-:W3:Y:S01]  /*20430*/  LDL.LU R18, [R1+0x124] ;  /* 0x0001240001127983 */ /* 0x000ee20000300800 */
[----:B------:R-:W-:-:S03]  /*20440*/  IMAD.MOV.U32 R4, RZ, RZ, R10 ;  /* 0x000000ffff047224 */ /* 0x000fc600078e000a */
[----:B------:R1:W-:Y:S04]  /*20450*/  STL [R1+0x84], R15 ;  /* 0x0000840f01007387 */ /* 0x0003e80000100800 */
[----:B------:R-:W3:Y:S01]  /*20460*/  LDL.LU R10, [R1+0x144] ;  /* 0x00014400010a7983 */ /* 0x000ee20000300800 */
[----:B------:R-:W-:Y:S02]  /*20470*/  IADD3 R14, P3, PT, R14, UR54, RZ ;  /* 0x000000360e0e7c10 */ /* 0x000fe4000ff7e0ff */
[----:B------:R-:W-:Y:S01]  /*20480*/  IADD3 R19, P5, PT, R19, UR54, RZ ;  /* 0x0000003613137c10 */ /* 0x000fe2000ffbe0ff */
[----:B------:R1:W-:Y:S02]  /*20490*/  LDGSTS.E [R6+0x2800], desc[UR28][R4.64], P2 ;  /* 0x0280000004067fae */ /* 0x0003e400091a101c */
[----:B-1----:R-:W-:-:S02]  /*204a0*/  IMAD.MOV.U32 R4, RZ, RZ, R13 ;  /* 0x000000ffff047224 */ /* 0x002fc400078e000d */
[----:B------:R-:W-:Y:S02]  /*204b0*/  IMAD.MOV.U32 R5, RZ, RZ, R15 ;  /* 0x000000ffff057224 */ /* 0x000fe400078e000f */
[----:B------:R-:W3:Y:S04]  /*204c0*/  LDL.LU R15, [R1+0x168] ;  /* 0x00016800010f7983 */ /* 0x000ee80000300800 */
[----:B------:R-:W3:Y:S04]  /*204d0*/  LDL.LU R13, [R1+0x188] ;  /* 0x00018800010d7983 */ /* 0x000ee80000300800 */
[----:B------:R-:W-:Y:S04]  /*204e0*/  STL [R1+0xa8], R14 ;  /* 0x0000a80e01007387 */ /* 0x000fe80000100800 */
[----:B------:R1:W-:Y:S02]  /*204f0*/  LDGSTS.E [R6+0x2c00], desc[UR28][R4.64], P2 ;  /* 0x02c0000004067fae */ /* 0x0003e400091a101c */
[----:B-1----:R-:W-:Y:S01]  /*20500*/  IMAD.MOV.U32 R4, RZ, RZ, R14 ;  /* 0x000000ffff047224 */ /* 0x002fe200078e000e */
[----:B----4-:R-:W-:-:S02]  /*20510*/  IADD3.X R16, PT, PT, R16, UR32, RZ, P3, !PT ;  /* 0x0000002010107c10 */ /* 0x010fc40009ffe4ff */
[----:B-----5:R-:W-:-:S03]  /*20520*/  IADD3.X R20, PT, PT, R20, UR32, RZ, P5, !PT ;  /* 0x0000002014147c10 */ /* 0x020fc6000affe4ff */
[----:B------:R1:W-:Y:S01]  /*20530*/  STL [R1+0xa4], R16 ;  /* 0x0000a41001007387 */ /* 0x0003e20000100800 */
[----:B------:R-:W-:-:S03]  /*20540*/  IMAD.MOV.U32 R5, RZ, RZ, R16 ;  /* 0x000000ffff057224 */ /* 0x000fc600078e0010 */
[----:B------:R-:W-:Y:S04]  /*20550*/  STL [R1+0xc8], R19 ;  /* 0x0000c81301007387 */ /* 0x000fe80000100800 */
[----:B------:R4:W-:Y:S04]  /*20560*/  LDGSTS.E [R6+0x3000], desc[UR28][R4.64], P2 ;  /* 0x0300000004067fae */ /* 0x0009e800091a101c */
[----:B-1----:R-:W5:Y:S04]  /*20570*/  LDL.LU R16, [R1+0x164] ;  /* 0x0001640001107983 */ /* 0x002f680000300800 */
[----:B------:R-:W-:Y:S04]  /*20580*/  STL [R1+0xc4], R20 ;  /* 0x0000c41401007387 */ /* 0x000fe80000100800 */
[----:B------:R-:W5:Y:S01]  /*20590*/  LDL.LU R14, [R1+0x184] ;  /* 0x00018400010e7983 */ /* 0x000f620000300800 */
[----:B----4-:R-:W-:Y:S01]  /*205a0*/  IMAD.MOV.U32 R4, RZ, RZ, R19 ;  /* 0x000000ffff047224 */ /* 0x010fe200078e0013 */
[----:B--2---:R-:W-:Y:S01]  /*205b0*/  IADD3 R7, P3, PT, R7, UR54, RZ ;  /* 0x0000003607077c10 */ /* 0x004fe2000ff7e0ff */
[----:B------:R-:W-:Y:S01]  /*205c0*/  IMAD.MOV.U32 R5, RZ, RZ, R20 ;  /* 0x000000ffff057224 */ /* 0x000fe200078e0014 */
[----:B---3--:R-:W-:-:S03]  /*205d0*/  IADD3 R9, P5, PT, R9, UR54, RZ ;  /* 0x0000003609097c10 */ /* 0x008fc6000ffbe0ff */
[----:B------:R-:W-:Y:S04]  /*205e0*/  STL [R1+0xe8], R7 ;  /* 0x0000e80701007387 */ /* 0x000fe80000100800 */
[----:B------:R1:W-:Y:S02]  /*205f0*/  LDGSTS.E [R6+0x3400], desc[UR28][R4.64], P2 ;  /* 0x0340000004067fae */ /* 0x0003e400091a101c */
[----:B-1----:R-:W-:Y:S01]  /*20600*/  IMAD.MOV.U32 R4, RZ, RZ, R7 ;  /* 0x000000ffff047224 */ /* 0x002fe200078e0007 */
[----:B------:R-:W-:-:S05]  /*20610*/  IADD3.X R11, PT, PT, R11, UR32, RZ, P3, !PT ;  /* 0x000000200b0b7c10 */ /* 0x000fca0009ffe4ff */
[----:B------:R-:W-:Y:S01]  /*20620*/  IMAD.MOV.U32 R5, RZ, RZ, R11 ;  /* 0x000000ffff057224 */ /* 0x000fe200078e000b */
[----:B------:R1:W-:Y:S01]  /*20630*/  STL [R1+0xe4], R11 ;  /* 0x0000e40b01007387 */ /* 0x0003e20000100800 */
[----:B------:R-:W-:-:S03]  /*20640*/  IADD3.X R12, PT, PT, R12, UR32, RZ, P5, !PT ;  /* 0x000000200c0c7c10 */ /* 0x000fc6000affe4ff */
[----:B------:R-:W-:Y:S04]  /*20650*/  STL [R1+0x108], R9 ;  /* 0x0001080901007387 */ /* 0x000fe80000100800 */
[----:B------:R2:W-:Y:S04]  /*20660*/  LDGSTS.E [R6+0x3800], desc[UR28][R4.64], P2 ;  /* 0x0380000004067fae */ /* 0x0005e800091a101c */
[----:B-1----:R-:W3:Y:S04]  /*20670*/  LDL.LU R11, [R1+0x1a8] ;  /* 0x0001a800010b7983 */ /* 0x002ee80000300800 */
[----:B------:R1:W-:Y:S04]  /*20680*/  STL [R1+0x104], R12 ;  /* 0x0001040c01007387 */ /* 0x0003e80000100800 */
[----:B------:R-:W4:Y:S01]  /*20690*/  LDL.LU R7, [R1+0x1c8] ;  /* 0x0001c80001077983 */ /* 0x000f220000300800 */
[----:B--2---:R-:W-:Y:S01]  /*206a0*/  IMAD.MOV.U32 R5, RZ, RZ, R12 ;  /* 0x000000ffff057224 */ /* 0x004fe200078e000c */
[----:B------:R-:W-:-:S02]  /*206b0*/  IADD3 R17, P3, PT, R17, UR54, RZ ;  /* 0x0000003611117c10 */ /* 0x000fc4000ff7e0ff */
[----:B-1----:R-:W2:Y:S01]  /*206c0*/  LDL.LU R12, [R1+0x1a4] ;  /* 0x0001a400010c7983 */ /* 0x002ea20000300800 */
[----:B------:R-:W-:Y:S01]  /*206d0*/  IMAD.MOV.U32 R4, RZ, RZ, R9 ;  /* 0x000000ffff047224 */ /* 0x000fe200078e0009 */
[----:B------:R-:W-:Y:S02]  /*206e0*/  IADD3 R8, P5, PT, R8, UR54, RZ ;  /* 0x0000003608087c10 */ /* 0x000fe4000ffbe0ff */
[----:B------:R-:W2:Y:S04]  /*206f0*/  LDL.LU R9, [R1+0x1c4] ;  /* 0x0001c40001097983 */ /* 0x000ea80000300800 */
[----:B------:R1:W-:Y:S04]  /*20700*/  LDGSTS.E [R6+0x3c00], desc[UR28][R4.64], P2 ;  /* 0x03c0000004067fae */ /* 0x0003e800091a101c */
[----:B------:R-:W-:Y:S01]  /*20710*/  STL [R1+0x128], R17 ;  /* 0x0001281101007387 */ /* 0x000fe20000100800 */
[----:B------:R-:W-:Y:S01]  /*20720*/  IADD3.X R18, PT, PT, R18, UR32, RZ, P3, !PT ;  /* 0x0000002012127c10 */ /* 0x000fe20009ffe4ff */
[----:B-1----:R-:W-:-:S04]  /*20730*/  IMAD.MOV.U32 R4, RZ, RZ, R17 ;  /* 0x000000ffff047224 */ /* 0x002fc800078e0011 */
[----:B------:R-:W-:Y:S01]  /*20740*/  IMAD.MOV.U32 R5, RZ, RZ, R18 ;  /* 0x000000ffff057224 */ /* 0x000fe200078e0012 */
[----:B------:R-:W-:Y:S01]  /*20750*/  IADD3.X R10, PT, PT, R10, UR32, RZ, P5, !PT ;  /* 0x000000200a0a7c10 */ /* 0x000fe2000affe4ff */
[----:B------:R-:W-:Y:S04]  /*20760*/  STL [R1+0x124], R18 ;  /* 0x0001241201007387 */ /* 0x000fe80000100800 */
[----:B------:R-:W-:Y:S04]  /*20770*/  STL [R1+0x148], R8 ;  /* 0x0001480801007387 */ /* 0x000fe80000100800 */
[----:B------:R1:W-:Y:S04]  /*20780*/  LDGSTS.E [R6+0x4000], desc[UR28][R4.64], P2 ;  /* 0x0400000004067fae */ /* 0x0003e800091a101c */
[----:B------:R1:W-:Y:S02]  /*20790*/  STL [R1+0x144], R10 ;  /* 0x0001440a01007387 */ /* 0x0003e40000100800 */
[----:B-1----:R-:W-:-:S02]  /*207a0*/  IMAD.MOV.U32 R5, RZ, RZ, R10 ;  /* 0x000000ffff057224 */ /* 0x002fc400078e000a */
[----:B------:R-:W-:Y:S01]  /*207b0*/  IMAD.MOV.U32 R4, RZ, RZ, R8 ;  /* 0x000000ffff047224 */ /* 0x000fe200078e0008 */
[----:B------:R-:W2:Y:S04]  /*207c0*/  LDL.LU R10, [R1+0x1e4] ;  /* 0x0001e400010a7983 */ /* 0x000ea80000300800 */
[----:B------:R-:W2:Y:S04]  /*207d0*/  LDL.LU R8, [R1+0x1e8] ;  /* 0x0001e80001087983 */ /* 0x000ea80000300800 */
[----:B------:R-:W2:Y:S04]  /*207e0*/  LDL.LU R24, [R1+0x204] ;  /* 0x0002040001187983 */ /* 0x000ea80000300800 */
[----:B------:R-:W2:Y:S01]  /*207f0*/  LDL.LU R23, [R1+0x208] ;  /* 0x0002080001177983 */ /* 0x000ea20000300800 */
[----:B------:R-:W-:-:S02]  /*20800*/  IADD3 R15, P3, PT, R15, UR54, RZ ;  /* 0x000000360f0f7c10 */ /* 0x000fc4000ff7e0ff */
[----:B------:R-:W-:Y:S01]  /*20810*/  IADD3 R13, P5, PT, R13, UR54, RZ ;  /* 0x000000360d0d7c10 */ /* 0x000fe2000ffbe0ff */
[----:B------:R1:W-:Y:S04]  /*20820*/  LDGSTS.E [R6+0x4400], desc[UR28][R4.64], P2 ;  /* 0x0440000004067fae */ /* 0x0003e800091a101c */
[----:B------:R5:W-:Y:S01]  /*20830*/  STL [R1+0x168], R15 ;  /* 0x0001680f01007387 */ /* 0x000be20000100800 */
[----:B-1----:R-:W-:Y:S01]  /*20840*/  IMAD.MOV.U32 R4, RZ, RZ, R15 ;  /* 0x000000ffff047224 */ /* 0x002fe200078e000f */
[----:B-----5:R-:W-:-:S05]  /*20850*/  IADD3.X R16, PT, PT, R16, UR32, RZ, P3, !PT ;  /* 0x0000002010107c10 */ /* 0x020fca0009ffe4ff */
[----:B------:R1:W-:Y:S01]  /*20860*/  STL [R1+0x164], R16 ;  /* 0x0001641001007387 */ /* 0x0003e20000100800 */
[----:B------:R-:W-:-:S03]  /*20870*/  IADD3.X R14, PT, PT, R14, UR32, RZ, P5, !PT ;  /* 0x000000200e0e7c10 */ /* 0x000fc6000affe4ff */
[----:B------:R-:W-:Y:S04]  /*20880*/  STL [R1+0x188], R13 ;  /* 0x0001880d01007387 */ /* 0x000fe80000100800 */
[----:B------:R5:W-:Y:S04]  /*20890*/  STL [R1+0x184], R14 ;  /* 0x0001840e01007387 */ /* 0x000be80000100800 */
[----:B------:R-:W2:Y:S04]  /*208a0*/  LDL.LU R22, [R1+0x224] ;  /* 0x0002240001167983 */ /* 0x000ea80000300800 */
[----:B------:R-:W2:Y:S04]  /*208b0*/  LDL.LU R21, [R1+0x228] ;  /* 0x0002280001157983 */ /* 0x000ea80000300800 */
[----:B------:R-:W2:Y:S04]  /*208c0*/  LDL.LU R20, [R1+0x244] ;  /* 0x0002440001147983 */ /* 0x000ea80000300800 */
[----:B------:R-:W2:Y:S04]  /*208d0*/  LDL.LU R19, [R1+0x248] ;  /* 0x0002480001137983 */ /* 0x000ea80000300800 */
[----:B------:R-:W2:Y:S01]  /*208e0*/  LDL.LU R17, [R1+0x268] ;  /* 0x0002680001117983 */ /* 0x000ea20000300800 */
[----:B------:R-:W-:-:S03]  /*208f0*/  IMAD.MOV.U32 R5, RZ, RZ, R16 ;  /* 0x000000ffff057224 */ /* 0x000fc600078e0010 */
[----:B------:R-:W2:Y:S04]  /*20900*/  LDL.LU R15, [R1+0x288] ;  /* 0x00028800010f7983 */ /* 0x000ea80000300800 */
[----:B------:R1:W-:Y:S01]  /*20910*/  LDGSTS.E [R6+0x4800], desc[UR28][R4.64], P2 ;  /* 0x0480000004067fae */ /* 0x0003e200091a101c */
[----:B---3--:R-:W-:-:S05]  /*20920*/  IADD3 R11, P3, PT, R11, UR54, RZ ;  /* 0x000000360b0b7c10 */ /* 0x008fca000ff7e0ff */
[----:B------:R-:W-:Y:S01]  /*20930*/  STL [R1+0x1a8], R11 ;  /* 0x0001a80b01007387 */ /* 0x000fe20000100800 */
[----:B----4-:R-:W-:Y:S02]  /*20940*/  IADD3 R7, P5, PT, R7, UR54, RZ ;  /* 0x0000003607077c10 */ /* 0x010fe4000ffbe0ff */
[----:B--2---:R-:W-:-:S05]  /*20950*/  IADD3.X R12, PT, PT, R12, UR32, RZ, P3, !PT ;  /* 0x000000200c0c7c10 */ /* 0x004fca0009ffe4ff */
[----:B------:R2:W-:Y:S01]  /*20960*/  STL [R1+0x1a4], R12 ;  /* 0x0001a40c01007387 */ /* 0x0005e20000100800 */
[----:B------:R-:W-:-:S03]  /*20970*/  IADD3.X R9, PT, PT, R9, UR32, RZ, P5, !PT ;  /* 0x0000002009097c10 */ /* 0x000fc6000affe4ff */
[----:B------:R-:W-:Y:S04]  /*20980*/  STL [R1+0x1c8], R7 ;  /* 0x0001c80701007387 */ /* 0x000fe80000100800 */
[----:B------:R-:W3:Y:S01]  /*20990*/  LDL.LU R18, [R1+0x264] ;  /* 0x0002640001127983 */ /* 0x000ee20000300800 */
[----:B-1----:R-:W-:Y:S02]  /*209a0*/  IMAD.MOV.U32 R4, RZ, RZ, R13 ;  /* 0x000000ffff047224 */ /* 0x002fe400078e000d */
[----:B------:R-:W-:Y:S01]  /*209b0*/  IMAD.MOV.U32 R5, RZ, RZ, R14 ;  /* 0x000000ffff057224 */ /* 0x000fe200078e000e */
[----:B------:R1:W-:Y:S04]  /*209c0*/  STL [R1+0x1c4], R9 ;  /* 0x0001c40901007387 */ /* 0x0003e80000100800 */
[----:B------:R-:W4:Y:S04]  /*209d0*/  LDL.LU R16, [R1+0x284] ;  /* 0x0002840001107983 */ /* 0x000f280000300800 */
[----:B-----5:R-:W5:Y:S04]  /*209e0*/  LDL.LU R14, [R1+0x2a4] ;  /* 0x0002a400010e7983 */ /* 0x020f680000300800 */
[----:B------:R-:W5:Y:S04]  /*209f0*/  LDL.LU R13, [R1+0x2a8] ;  /* 0x0002a800010d7983 */ /* 0x000f680000300800 */
[----:B------:R1:W-:Y:S02]  /*20a00*/  LDGSTS.E [R6+0x4c00], desc[UR28][R4.64], P2 ;  /* 0x04c0000004067fae */ /* 0x0003e400091a101c */
[----:B-1----:R-:W-:-:S02]  /*20a10*/  IMAD.MOV.U32 R4, RZ, RZ, R11 ;  /* 0x000000ffff047224 */ /* 0x002fc400078e000b */
[----:B------:R-:W-:Y:S02]  /*20a20*/  IMAD.MOV.U32 R5, RZ, RZ, R12 ;  /* 0x000000ffff057224 */ /* 0x000fe400078e000c */
[----:B--2---:R-:W2:Y:S04]  /*20a30*/  LDL.LU R12, [R1+0x2c4] ;  /* 0x0002c400010c7983 */ /* 0x004ea80000300800 */
[----:B------:R-:W2:Y:S04]  /*20a40*/  LDL.LU R11, [R1+0x2c8] ;  /* 0x0002c800010b7983 */ /* 0x000ea80000300800 */
[----:B------:R1:W-:Y:S01]  /*20a50*/  LDGSTS.E [R6+0x5000], desc[UR28][R4.64], P2 ;  /* 0x0500000004067fae */ /* 0x0003e200091a101c */
[----:B------:R-:W-:-:S04]  /*20a60*/  IADD3 R8, P3, PT, R8, UR54, RZ ;  /* 0x0000003608087c10 */ /* 0x000fc8000ff7e0ff */
[----:B------:R-:W-:Y:S02]  /*20a70*/  IADD3.X R10, PT, PT, R10, UR32, RZ, P3, !PT ;  /* 0x000000200a0a7c10 */ /* 0x000fe40009ffe4ff */
[----:B------:R-:W-:Y:S01]  /*20a80*/  IADD3 R23, P5, PT, R23, UR54, RZ ;  /* 0x0000003617177c10 */ /* 0x000fe2000ffbe0ff */
[----:B-1----:R-:W-:Y:S02]  /*20a90*/  IMAD.MOV.U32 R4, RZ, RZ, R7 ;  /* 0x000000ffff047224 */ /* 0x002fe400078e0007 */
[----:B------:R-:W-:Y:S02]  /*20aa0*/  IMAD.MOV.U32 R5, RZ, RZ, R9 ;  /* 0x000000ffff057224 */ /* 0x000fe400078e0009 */
[----:B------:R-:W2:Y:S04]  /*20ab0*/  LDL.LU R9, [R1+0x2e8] ;  /* 0x0002e80001097983 */ /* 0x000ea80000300800 */
[----:B------:R-:W2:Y:S01]  /*20ac0*/  LDL.LU R7, [R1+0x308] ;  /* 0x0003080001077983 */ /* 0x000ea20000300800 */
[----:B------:R-:W-:-:S03]  /*20ad0*/  IADD3.X R24, PT, PT, R24, UR32, RZ, P5, !PT ;  /* 0x0000002018187c10 */ /* 0x000fc6000affe4ff */
[----:B------:R-:W-:Y:S04]  /*20ae0*/  STL [R1+0x1e8], R8 ;  /* 0x0001e80801007387 */ /* 0x000fe80000100800 */
[----:B------:R1:W-:Y:S04]  /*20af0*/  LDGSTS.E [R6+0x5400], desc[UR28][R4.64], P2 ;  /* 0x0540000004067fae */ /* 0x0003e800091a101c */
[----:B------:R1:W-:Y:S04]  /*20b00*/  STL [R1+0x1e4], R10 ;  /* 0x0001e40a01007387 */ /* 0x0003e80000100800 */
[----:B------:R-:W-:Y:S01]  /*20b10*/  STL [R1+0x208], R23 ;  /* 0x0002081701007387 */ /* 0x000fe20000100800 */
[----:B-1----:R-:W-:-:S03]  /*20b20*/  IMAD.MOV.U32 R5, RZ, RZ, R10 ;  /* 0x000000ffff057224 */ /* 0x002fc600078e000a */
[----:B------:R-:W2:Y:S01]  /*20b30*/  LDL.LU R10, [R1+0x2e4] ;  /* 0x0002e400010a7983 */ /* 0x000ea20000300800 */
[----:B------:R-:W-:-:S03]  /*20b40*/  IMAD.MOV.U32 R4, RZ, RZ, R8 ;  /* 0x000000ffff047224 */ /* 0x000fc600078e0008 */
[----:B------:R-:W-:Y:S04]  /*20b50*/  STL [R1+0x204], R24 ;  /* 0x0002041801007387 */ /* 0x000fe80000100800 */
[----:B------:R-:W2:Y:S04]  /*20b60*/  LDL.LU R8, [R1+0x304] ;  /* 0x0003040001087983 */ /* 0x000ea80000300800 */
[----:B------:R1:W-:Y:S02]  /*20b70*/  LDGSTS.E [R6+0x5800], desc[UR28][R4.64], P2 ;  /* 0x0580000004067fae */ /* 0x0003e400091a101c */
[----:B-1----:R-:W-:-:S02]  /*20b80*/  IMAD.MOV.U32 R4, RZ, RZ, R23 ;  /* 0x000000ffff047224 */ /* 0x002fc400078e0017 */
[----:B------:R-:W-:-:S05]  /*20b90*/  IMAD.MOV.U32 R5, RZ, RZ, R24 ;  /* 0x000000ffff057224 */ /* 0x000fca00078e0018 */
[----:B------:R1:W-:Y:S01]  /*20ba0*/  LDGSTS.E [R6+0x5c00], desc[UR28][R4.64], P2 ;  /* 0x05c0000004067fae */ /* 0x0003e200091a101c */
[----:B------:R-:W-:-:S04]  /*20bb0*/  IADD3 R21, P3, PT, R21, UR54, RZ ;  /* 0x0000003615157c10 */ /* 0x000fc8000ff7e0ff */
[----:B------:R-:W-:Y:S01]  /*20bc0*/  IADD3.X R22, PT, PT, R22, UR32, RZ, P3, !PT ;  /* 0x0000002016167c10 */ /* 0x000fe20009ffe4ff */
[----:B-1----:R-:W-:Y:S01]  /*20bd0*/  IMAD.MOV.U32 R4, RZ, RZ, R21 ;  /* 0x000000ffff047224 */ /* 0x002fe200078e0015 */
[----:B------:R-:W-:-:S03]  /*20be0*/  IADD3 R19, P5, PT, R19, UR54, RZ ;  /* 0x0000003613137c10 */ /* 0x000fc6000ffbe0ff */
[----:B------:R-:W-:Y:S01]  /*20bf0*/  IMAD.MOV.U32 R5, RZ, RZ, R22 ;  /* 0x000000ffff057224 */ /* 0x000fe200078e0016 */
[----:B------:R-:W-:Y:S02]  /*20c00*/  IADD3.X R20, PT, PT, R20, UR32, RZ, P5, !PT ;  /* 0x0000002014147c10 */ /* 0x000fe4000affe4ff */
[----:B------:R-:W-:Y:S02]  /*20c10*/  IADD3 R17, P3, PT, R17, UR54, RZ ;  /* 0x0000003611117c10 */ /* 0x000fe4000ff7e0ff */
[----:B------:R1:W-:Y:S01]  /*20c20*/  LDGSTS.E [R6+0x6000], desc[UR28][R4.64], P2 ;  /* 0x0600000004067fae */ /* 0x0003e200091a101c */
[----:B------:R-:W-:Y:S01]  /*20c30*/  IADD3 R15, P5, PT, R15, UR54, RZ ;  /* 0x000000360f0f7c10 */ /* 0x000fe2000ffbe0ff */
[----:B-1----:R-:W-:Y:S02]  /*20c40*/  IMAD.MOV.U32 R4, RZ, RZ, R19 ;  /* 0x000000ffff047224 */ /* 0x002fe400078e0013 */
[----:B------:R-:W-:-:S05]  /*20c50*/  IMAD.MOV.U32 R5, RZ, RZ, R20 ;  /* 0x000000ffff057224 */ /* 0x000fca00078e0014 */
[----:B------:R1:W-:Y:S02]  /*20c60*/  LDGSTS.E [R6+0x6400], desc[UR28][R4.64], P2 ;  /* 0x0640000004067fae */ /* 0x0003e400091a101c */
[----:B-1----:R-:W-:Y:S01]  /*20c70*/  IMAD.MOV.U32 R4, RZ, RZ, R17 ;  /* 0x000000ffff047224 */ /* 0x002fe200078e0011 */
[----:B---3--:R-:W-:-:S05]  /*20c80*/  IADD3.X R18, PT, PT, R18, UR32, RZ, P3, !PT ;  /* 0x0000002012127c10 */ /* 0x008fca0009ffe4ff */
[----:B------:R-:W-:Y:S01]  /*20c90*/  IMAD.MOV.U32 R5, RZ, RZ, R18 ;  /* 0x000000ffff057224 */ /* 0x000fe200078e0012 */
[----:B----4-:R-:W-:-:S04]  /*20ca0*/  IADD3.X R16, PT, PT, R16, UR32, RZ, P5, !PT ;  /* 0x0000002010107c10 */ /* 0x010fc8000affe4ff */
[----:B------:R1:W-:Y:S01]  /*20cb0*/  LDGSTS.E [R6+0x6800], desc[UR28][R4.64], P2 ;  /* 0x0680000004067fae */ /* 0x0003e200091a101c */
[----:B-----5:R-:W-:-:S04]  /*20cc0*/  IADD3 R13, P3, PT, R13, UR54, RZ ;  /* 0x000000360d0d7c10 */ /* 0x020fc8000ff7e0ff */
[----:B------:R-:W-:Y:S01]  /*20cd0*/  IADD3.X R14, PT, PT, R14, UR32, RZ, P3, !PT ;  /* 0x000000200e0e7c10 */ /* 0x000fe20009ffe4ff */
[----:B-1----:R-:W-:Y:S02]  /*20ce0*/  IMAD.MOV.U32 R4, RZ, RZ, R15 ;  /* 0x000000ffff047224 */ /* 0x002fe400078e000f */
[----:B------:R-:W-:-:S05]  /*20cf0*/  IMAD.MOV.U32 R5, RZ, RZ, R16 ;  /* 0x000000ffff057224 */ /* 0x000fca00078e0010 */
[----:B------:R1:W-:Y:S04]  /*20d00*/  LDGSTS.E [R6+0x6c00], desc[UR28][R4.64], P2 ;  /* 0x06c0000004067fae */ /* 0x0003e800091a101c */
[----:B------:R-:W-:Y:S01]  /*20d10*/  STL [R1+0x228], R21 ;  /* 0x0002281501007387 */ /* 0x000fe20000100800 */
[----:B--2---:R-:W-:Y:S01]  /*20d20*/  IADD3 R11, P5, PT, R11, UR54, RZ ;  /* 0x000000360b0b7c10 */ /* 0x004fe2000ffbe0ff */
[----:B-1----:R-:W-:Y:S02]  /*20d30*/  IMAD.MOV.U32 R4, RZ, RZ, R13 ;  /* 0x000000ffff047224 */ /* 0x002fe400078e000d */
[----:B------:R-:W-:Y:S01]  /*20d40*/  IMAD.MOV.U32 R5, RZ, RZ, R14 ;  /* 0x000000ffff057224 */ /* 0x000fe200078e000e */
[----:B------:R-:W-:Y:S01]  /*20d50*/  IADD3.X R12, PT, PT, R12, UR32, RZ, P5, !PT ;  /* 0x000000200c0c7c10 */ /* 0x000fe2000affe4ff */
[----:B------:R-:W-:Y:S04]  /*20d60*/  STL [R1+0x224], R22 ;  /* 0x0002241601007387 */ /* 0x000fe80000100800 */
[----:B------:R1:W-:Y:S04]  /*20d70*/  LDGSTS.E [R6+0x7000], desc[UR28][R4.64], P2 ;  /* 0x0700000004067fae */ /* 0x0003e800091a101c */
[----:B------:R-:W-:Y:S01]  /*20d80*/  STL [R1+0x248], R19 ;  /* 0x0002481301007387 */ /* 0x000fe20000100800 */
[----:B------:R-:W-:Y:S01]  /*20d90*/  IADD3 R9, P3, PT, R9, UR54, RZ ;  /* 0x0000003609097c10 */ /* 0x000fe2000ff7e0ff */
[----:B-1----:R-:W-:-:S02]  /*20da0*/  IMAD.MOV.U32 R4, RZ, RZ, R11 ;  /* 0x000000ffff047224 */ /* 0x002fc400078e000b */
[----:B------:R-:W-:Y:S01]  /*20db0*/  STL [R1+0x244], R20 ;  /* 0x0002441401007387 */ /* 0x000fe20000100800 */
[----:B------:R-:W-:Y:S01]  /*20dc0*/  IMAD.MOV.U32 R5, RZ, RZ, R12 ;  /* 0x000000ffff057224 */ /* 0x000fe200078e000c */
[----:B------:R-:W-:Y:S02]  /*20dd0*/  IADD3 R7, P5, PT, R7, UR54, RZ ;  /* 0x0000003607077c10 */ /* 0x000fe4000ffbe0ff */
[----:B------:R-:W-:Y:S04]  /*20de0*/  STL [R1+0x268], R17 ;  /* 0x0002681101007387 */ /* 0x000fe80000100800 */
[----:B------:R-:W-:Y:S04]  /*20df0*/  STL [R1+0x264], R18 ;  /* 0x0002641201007387 */ /* 0x000fe80000100800 */
[----:B------:R-:W-:Y:S04]  /*20e00*/  STL [R1+0x288], R15 ;  /* 0x0002880f01007387 */ /* 0x000fe80000100800 */
[----:B------:R-:W-:Y:S04]  /*20e10*/  STL [R1+0x284], R16 ;  /* 0x0002841001007387 */ /* 0x000fe80000100800 */
[----:B------:R1:W-:Y:S01]  /*20e20*/  LDGSTS.E [R6+0x7400], desc[UR28][R4.64], P2 ;  /* 0x0740000004067fae */ /* 0x0003e200091a101c */
[----:B------:R-:W-:-:S03]  /*20e30*/  IADD3.X R10, PT, PT, R10, UR32, RZ, P3, !PT ;  /* 0x000000200a0a7c10 */ /* 0x000fc60009ffe4ff */
[----:B------:R-:W-:Y:S04]  /*20e40*/  STL [R1+0x2a8], R13 ;  /* 0x0002a80d01007387 */ /* 0x000fe80000100800 */
[----:B------:R-:W-:Y:S01]  /*20e50*/  STL [R1+0x2a4], R14 ;  /* 0x0002a40e01007387 */ /* 0x000fe20000100800 */
[----:B-1----:R-:W-:Y:S01]  /*20e60*/  IMAD.MOV.U32 R4, RZ, RZ, R9 ;  /* 0x000000ffff047224 */ /* 0x002fe200078e0009 */
[----:B------:R-:W-:Y:S01]  /*20e70*/  IADD3.X R8, PT, PT, R8, UR32, RZ, P5, !PT ;  /* 0x0000002008087c10 */ /* 0x000fe2000affe4ff */
[----:B------:R-:W-:Y:S01]  /*20e80*/  IMAD.MOV.U32 R5, RZ, RZ, R10 ;  /* 0x000000ffff057224 */ /* 0x000fe200078e000a */
[----:B------:R-:W-:Y:S04]  /*20e90*/  STL [R1+0x2c8], R11 ;  /* 0x0002c80b01007387 */ /* 0x000fe80000100800 */
[----:B------:R-:W-:Y:S04]  /*20ea0*/  STL [R1+0x2c4], R12 ;  /* 0x0002c40c01007387 */ /* 0x000fe80000100800 */
[----:B------:R-:W-:Y:S04]  /*20eb0*/  STL [R1+0x2e8], R9 ;  /* 0x0002e80901007387 */ /* 0x000fe80000100800 */
[----:B------:R-:W-:Y:S04]  /*20ec0*/  STL [R1+0x2e4], R10 ;  /* 0x0002e40a01007387 */ /* 0x000fe80000100800 */
[----:B------:R1:W-:Y:S04]  /*20ed0*/  LDGSTS.E [R6+0x7800], desc[UR28][R4.64], P2 ;  /* 0x0780000004067fae */ /* 0x0003e800091a101c */
[----:B------:R2:W-:Y:S01]  /*20ee0*/  STL [R1+0x308], R7 ;  /* 0x0003080701007387 */ /* 0x0005e20000100800 */
[----:B-1----:R-:W-:-:S02]  /*20ef0*/  IMAD.MOV.U32 R4, RZ, RZ, R7 ;  /* 0x000000ffff047224 */ /* 0x002fc400078e0007 */
[----:B------:R-:W-:Y:S01]  /*20f00*/  IMAD.MOV.U32 R5, RZ, RZ, R8 ;  /* 0x000000ffff057224 */ /* 0x000fe200078e0008 */
[----:B--2---:R-:W-:Y:S01]  /*20f10*/  LOP3.LUT R7, R2, 0x20, RZ, 0x3c, !PT ;  /* 0x0000002002077812 */ /* 0x004fe200078e3cff */
[----:B------:R1:W-:Y:S04]  /*20f20*/  STL [R1+0x304], R8 ;  /* 0x0003040801007387 */ /* 0x0003e80000100800 */
[----:B------:R2:W-:Y:S04]  /*20f30*/  LDGSTS.E [R6+0x7c00], desc[UR28][R4.64], P2 ;  /* 0x07c0000004067fae */ /* 0x0005e800091a101c */
[----:B------:R-:W3:Y:S01]  /*20f40*/  LDL.LU R9, [R1+0xc] ;  /* 0x00000c0001097983 */ /* 0x000ee20000300800 */
[----:B--2---:R-:W-:-:S03]  /*20f50*/  VIADD R6, R7, UR7 ;  /* 0x0000000707067c36 */ /* 0x004fc60008000000 */
[----:B------:R-:W2:Y:S04]  /*20f60*/  LDL.LU R7, [R1+0x10] ;  /* 0x0000100001077983 */ /* 0x000ea80000300800 */
[----:B------:R-:W4:Y:S04]  /*20f70*/  LDL.LU R12, [R1+0x2c] ;  /* 0x00002c00010c7983 */ /* 0x000f280000300800 */
[----:B------:R-:W5:Y:S04]  /*20f80*/  LDL.LU R11, [R1+0x30] ;  /* 0x00003000010b7983 */ /* 0x000f680000300800 */
[----:B------:R-:W4:Y:S04]  /*20f90*/  LDL.LU R17, [R1+0x4c] ;  /* 0x00004c0001117983 */ /* 0x000f280000300800 */
[----:B-1----:R-:W4:Y:S04]  /*20fa0*/  LDL.LU R8, [R1+0x50] ;  /* 0x0000500001087983 */ /* 0x002f280000300800 */
[----:B------:R-:W4:Y:S04]  /*20fb0*/  LDL.LU R18, [R1+0x6c] ;  /* 0x00006c0001127983 */ /* 0x000f280000300800 */
[----:B------:R-:W4:Y:S04]  /*20fc0*/  LDL.LU R10, [R1+0x70] ;  /* 0x00007000010a7983 */ /* 0x000f280000300800 */
[----:B------:R-:W4:Y:S04]  /*20fd0*/  LDL.LU R15, [R1+0x8c] ;  /* 0x00008c00010f7983 */ /* 0x000f280000300800 */
[----:B------:R-:W4:Y:S01]  /*20fe0*/  LDL.LU R13, [R1+0x90] ;  /* 0x00009000010d7983 */ /* 0x000f220000300800 */
[----:B------:R-:W-:-:S02]  /*20ff0*/  IADD3 R201, P3, PT, R201, UR54, RZ ;  /* 0x00000036c9c97c10 */ /* 0x000fc4000ff7e0ff */
[----:B------:R-:W-:Y:S01]  /*21000*/  IADD3 R209, P5, PT, R209, UR54, RZ ;  /* 0x00000036d1d17c10 */ /* 0x000fe2000ffbe0ff */
[----:B------:R-:W4:Y:S01]  /*21010*/  LDL.LU R14, [R1+0xb0] ;  /* 0x0000b000010e7983 */ /* 0x000f220000300800 */
[----:B------:R-:W-:Y:S01]  /*21020*/  IADD3.X R200, PT, PT, R200, UR32, RZ, P3, !PT ;  /* 0x00000020c8c87c10 */ /* 0x000fe20009ffe4ff */
[----:B------:R-:W-:Y:S01]  /*21030*/  IMAD.MOV.U32 R4, RZ, RZ, R201 ;  /* 0x000000ffff047224 */ /* 0x000fe200078e00c9 */
[----:B------:R-:W-:Y:S01]  /*21040*/  IADD3.X R208, PT, PT, R208, UR32, RZ, P5, !PT ;  /* 0x00000020d0d07c10 */ /* 0x000fe2000affe4ff */
[----:B------:R-:W4:Y:S02]  /*21050*/  LDL.LU R19, [R1+0xd0] ;  /* 0x0000d00001137983 */ /* 0x000f240000300800 */
[----:B------:R-:W-:Y:S01]  /*21060*/  IMAD.MOV.U32 R5, RZ, RZ, R200 ;  /* 0x000000ffff057224 */ /* 0x000fe200078e00c8 */
[----:B------:R-:W-:-:S04]  /*21070*/  IADD3 R217, P3, PT, R217, UR54, RZ ;  /* 0x00000036d9d97c10 */ /* 0x000fc8000ff7e0ff */
[----:B------:R1:W-:Y:S01]  /*21080*/  LDGSTS.E [R6+0x100], desc[UR28][R4.64], P2 ;  /* 0x0010000004067fae */ /* 0x0003e200091a101c */
[----:B------:R-:W-:Y:S02]  /*21090*/  IADD3.X R216, PT, PT, R216, UR32, RZ, P3, !PT ;  /* 0x00000020d8d87c10 */ /* 0x000fe40009ffe4ff */
[----:B------:R-:W-:Y:S01]  /*210a0*/  IADD3 R225, P5, PT, R225, UR54, RZ ;  /* 0x00000036e1e17c10 */ /* 0x000fe2000ffbe0ff */
[----:B-1----:R-:W-:Y:S02]  /*210b0*/  IMAD.MOV.U32 R4, RZ, RZ, R209 ;  /* 0x000000ffff047224 */ /* 0x002fe400078e00d1 */
[----:B------:R-:W-:Y:S01]  /*210c0*/  IMAD.MOV.U32 R5, RZ, RZ, R208 ;  /* 0x000000ffff057224 */ /* 0x000fe200078e00d0 */
[----:B------:R-:W-:-:S04]  /*210d0*/  IADD3.X R224, PT, PT, R224, UR32, RZ, P5, !PT ;  /* 0x00000020e0e07c10 */ /* 0x000fc8000affe4ff */
[----:B------:R1:W-:Y:S01]  /*210e0*/  LDGSTS.E [R6+0x500], desc[UR28][R4.64], P2 ;  /* 0x0050000004067fae */ /* 0x0003e200091a101c */
        /* <DEDUP_REMOVED lines=11> */
[----:B------:R-:W-:Y:S01]  /*211a0*/  IADD3.X R248, PT, PT, R248, UR32, RZ, P3, !PT ;  /* 0x00000020f8f87c10 */ /* 0x000fe20009ffe4ff */
[----:B-1----:R-:W-:Y:S02]  /*211b0*/  IMAD.MOV.U32 R4, RZ, RZ, R233 ;  /* 0x000000ffff047224 */ /* 0x002fe400078e00e9 */
[----:B------:R-:W-:-:S05]  /*211c0*/  IMAD.MOV.U32 R5, RZ, RZ, R232 ;  /* 0x000000ffff057224 */ /* 0x000fca00078e00e8 */
[----:B------:R1:W-:Y:S02]  /*211d0*/  LDGSTS.E [R6+0x1100], desc[UR28][R4.64], P2 ;  /* 0x0110000004067fae */ /* 0x0003e400091a101c */
[----:B-1----:R-:W-:Y:S02]  /*211e0*/  IMAD.MOV.U32 R4, RZ, RZ, R241 ;  /* 0x000000ffff047224 */ /* 0x002fe400078e00f1 */
[----:B------:R-:W-:-:S05]  /*211f0*/  IMAD.MOV.U32 R5, RZ, RZ, R240 ;  /* 0x000000ffff057224 */ /* 0x000fca00078e00f0 */
[----:B------:R1:W-:Y:S02]  /*21200*/  LDGSTS.E [R6+0x1500], desc[UR28][R4.64], P2 ;  /* 0x0150000004067fae */ /* 0x0003e400091a101c */
[----:B-1----:R-:W-:Y:S02]  /*21210*/  IMAD.MOV.U32 R4, RZ, RZ, R249 ;  /* 0x000000ffff047224 */ /* 0x002fe400078e00f9 */
[----:B------:R-:W-:-:S05]  /*21220*/  IMAD.MOV.U32 R5, RZ, RZ, R248 ;  /* 0x000000ffff057224 */ /* 0x000fca00078e00f8 */
[----:B------:R1:W-:Y:S01]  /*21230*/  LDGSTS.E [R6+0x1900], desc[UR28][R4.64], P2 ;  /* 0x0190000004067fae */ /* 0x0003e200091a101c */
[----:B--2---:R-:W-:-:S04]  /*21240*/  IADD3 R7, P5, PT, R7, UR54, RZ ;  /* 0x0000003607077c10 */ /* 0x004fc8000ffbe0ff */
[----:B---3--:R-:W-:Y:S01]  /*21250*/  IADD3.X R9, PT, PT, R9, UR32, RZ, P5, !PT ;  /* 0x0000002009097c10 */ /* 0x008fe2000affe4ff */
[----:B------:R2:W-:Y:S04]  /*21260*/  STL [R1+0x10], R7 ;  /* 0x0000100701007387 */ /* 0x0005e80000100800 */
[----:B------:R3:W-:Y:S01]  /*21270*/  STL [R1+0xc], R9 ;  /* 0x00000c0901007387 */ /* 0x0007e20000100800 */
[----:B-----5:R-:W-:-:S03]  /*21280*/  IADD3 R11, P3, PT, R11, UR54, RZ ;  /* 0x000000360b0b7c10 */ /* 0x020fc6000ff7e0ff */
[----:B------:R-:W5:Y:S01]  /*21290*/  LDL.LU R16, [R1+0xac] ;  /* 0x0000ac0001107983 */ /* 0x000f620000300800 */
[----:B-1----:R-:W-:-:S03]  /*212a0*/  IMAD.MOV.U32 R4, RZ, RZ, R7 ;  /* 0x000000ffff047224 */ /* 0x002fc600078e0007 */
[----:B------:R-:W5:Y:S01]  /*212b0*/  LDL.LU R20, [R1+0xcc] ;  /* 0x0000cc0001147983 */ /* 0x000f620000300800 */
[----:B------:R-:W-:Y:S01]  /*212c0*/  IMAD.MOV.U32 R5, RZ, RZ, R9 ;  /* 0x000000ffff057224 */ /* 0x000fe200078e0009 */
[----:B----4-:R-:W-:Y:S02]  /*212d0*/  IADD3.X R12, PT, PT, R12, UR32, RZ, P3, !PT ;  /* 0x000000200c0c7c10 */ /* 0x010fe40009ffe4ff */
[----:B------:R-:W-:Y:S01]  /*212e0*/  IADD3 R8, P5, PT, R8, UR54, RZ ;  /* 0x0000003608087c10 */ /* 0x000fe2000ffbe0ff */
[----:B--2---:R-:W2:Y:S04]  /*212f0*/  LDL.LU R7, [R1+0xf0] ;  /* 0x0000f00001077983 */ /* 0x004ea80000300800 */
[----:B---3--:R-:W3:Y:S01]  /*21300*/  LDL.LU R9, [R1+0x110] ;  /* 0x0001100001097983 */ /* 0x008ee20000300800 */
[----:B------:R-:W-:-:S03]  /*21310*/  IADD3.X R17, PT, PT, R17, UR32, RZ, P5, !PT ;  /* 0x0000002011117c10 */ /* 0x000fc6000affe4ff */
[----:B------:R1:W-:Y:S04]  /*21320*/  STL [R1+0x30], R11 ;  /* 0x0000300b01007387 */ /* 0x0003e80000100800 */
[----:B------:R4:W-:Y:S04]  /*21330*/  LDGSTS.E [R6+0x1d00], desc[UR28][R4.64], P2 ;  /* 0x01d0000004067fae */ /* 0x0009e800091a101c */
[----:B------:R1:W-:Y:S04]  /*21340*/  STL [R1+0x2c], R12 ;  /* 0x00002c0c01007387 */ /* 0x0003e80000100800 */
[----:B------:R-:W-:Y:S01]  /*21350*/  STL [R1+0x50], R8 ;  /* 0x0000500801007387 */ /* 0x000fe20000100800 */
[----:B----4-:R-:W-:-:S03]  /*21360*/  IMAD.MOV.U32 R4, RZ, RZ, R11 ;  /* 0x000000ffff047224 */ /* 0x010fc600078e000b */
[----:B-1----:R-:W4:Y:S01]  /*21370*/  LDL.LU R11, [R1+0xec] ;  /* 0x0000ec00010b7983 */ /* 0x002f220000300800 */
[----:B------:R-:W-:-:S03]  /*21380*/  IMAD.MOV.U32 R5, RZ, RZ, R12 ;  /* 0x000000ffff057224 */ /* 0x000fc600078e000c */
[----:B------:R1:W-:Y:S01]  /*21390*/  STL [R1+0x4c], R17 ;  /* 0x00004c1101007387 */ /* 0x0003e20000100800 */
[----:B------:R-:W-:-:S03]  /*213a0*/  IADD3 R10, P3, PT, R10, UR54, RZ ;  /* 0x000000360a0a7c10 */ /* 0x000fc6000ff7e0ff */
[----:B------:R-:W4:Y:S01]  /*213b0*/  LDL.LU R12, [R1+0x10c] ;  /* 0x00010c00010c7983 */ /* 0x000f220000300800 */
[----:B------:R-:W-:-:S03]  /*213c0*/  IADD3.X R18, PT, PT, R18, UR32, RZ, P3, !PT ;  /* 0x0000002012127c10 */ /* 0x000fc60009ffe4ff */
[----:B------:R1:W-:Y:S01]  /*213d0*/  LDGSTS.E [R6+0x2100], desc[UR28][R4.64], P2 ;  /* 0x0210000004067fae */ /* 0x0003e200091a101c */
[----:B------:R-:W-:-:S04]  /*213e0*/  IADD3 R13, P5, PT, R13, UR54, RZ ;  /* 0x000000360d0d7c10 */ /* 0x000fc8000ffbe0ff */
[----:B------:R-:W-:Y:S01]  /*213f0*/  IADD3.X R15, PT, PT, R15, UR32, RZ, P5, !PT ;  /* 0x000000200f0f7c10 */ /* 0x000fe2000affe4ff */
[----:B-1----:R-:W-:Y:S02]  /*21400*/  IMAD.MOV.U32 R4, RZ, RZ, R8 ;  /* 0x000000ffff047224 */ /* 0x002fe400078e0008 */
[----:B------:R-:W-:Y:S02]  /*21410*/  IMAD.MOV.U32 R5, RZ, RZ, R17 ;  /* 0x000000ffff057224 */ /* 0x000fe400078e0011 */
[----:B------:R-:W4:Y:S04]  /*21420*/  LDL.LU R17, [R1+0x130] ;  /* 0x0001300001117983 */ /* 0x000f280000300800 */
[----:B------:R-:W4:Y:S04]  /*21430*/  LDL.LU R8, [R1+0x150] ;  /* 0x0001500001087983 */ /* 0x000f280000300800 */
[----:B------:R-:W-:Y:S04]  /*21440*/  STL [R1+0x70], R10 ;  /* 0x0000700a01007387 */ /* 0x000fe80000100800 */
[----:B------:R1:W-:Y:S04]  /*21450*/  LDGSTS.E [R6+0x2500], desc[UR28][R4.64], P2 ;  /* 0x0250000004067fae */ /* 0x0003e800091a101c */
[----:B------:R1:W-:Y:S04]  /*21460*/  STL [R1+0x6c], R18 ;  /* 0x00006c1201007387 */ /* 0x0003e80000100800 */
[----:B------:R-:W-:Y:S01]  /*21470*/  STL [R1+0x90], R13 ;  /* 0x0000900d01007387 */ /* 0x000fe20000100800 */
[----:B-1----:R-:W-:-:S03]  /*21480*/  IMAD.MOV.U32 R5, RZ, RZ, R18 ;  /* 0x000000ffff057224 */ /* 0x002fc600078e0012 */
[----:B------:R-:W4:Y:S01]  /*21490*/  LDL.LU R18, [R1+0x12c] ;  /* 0x00012c0001127983 */ /* 0x000f220000300800 */
[----:B------:R-:W-:-:S03]  /*214a0*/  IMAD.MOV.U32 R4, RZ, RZ, R10 ;  /* 0x000000ffff047224 */ /* 0x000fc600078e000a */
[----:B------:R1:W-:Y:S04]  /*214b0*/  STL [R1+0x8c], R15 ;  /* 0x00008c0f01007387 */ /* 0x0003e80000100800 */
[----:B------:R-:W4:Y:S01]  /*214c0*/  LDL.LU R10, [R1+0x14c] ;  /* 0x00014c00010a7983 */ /* 0x000f220000300800 */
[----:B------:R-:W-:Y:S02]  /*214d0*/  IADD3 R14, P3, PT, R14, UR54, RZ ;  /* 0x000000360e0e7c10 */ /* 0x000fe4000ff7e0ff */
[----:B------:R-:W-:Y:S01]  /*214e0*/  IADD3 R19, P5, PT, R19, UR54, RZ ;  /* 0x0000003613137c10 */ /* 0x000fe2000ffbe0ff */
[----:B------:R1:W-:Y:S02]  /*214f0*/  LDGSTS.E [R6+0x2900], desc[UR28][R4.64], P2 ;  /* 0x0290000004067fae */ /* 0x0003e400091a101c */
[----:B-1----:R-:W-:-:S02]  /*21500*/  IMAD.MOV.U32 R4, RZ, RZ, R13 ;  /* 0x000000ffff047224 */ /* 0x002fc400078e000d */
[----:B------:R-:W-:Y:S02]  /*21510*/  IMAD.MOV.U32 R5, RZ, RZ, R15 ;  /* 0x000000ffff057224 */ /* 0x000fe400078e000f */
[----:B------:R-:W4:Y:S04]  /*21520*/  LDL.LU R15, [R1+0x170] ;  /* 0x00017000010f7983 */ /* 0x000f280000300800 */
[----:B------:R-:W4:Y:S04]  /*21530*/  LDL.LU R13, [R1+0x190] ;  /* 0x00019000010d7983 */ /* 0x000f280000300800 */
[----:B------:R-:W-:Y:S04]  /*21540*/  STL [R1+0xb0], R14 ;  /* 0x0000b00e01007387 */ /* 0x000fe80000100800 */
[----:B------:R1:W-:Y:S02]  /*21550*/  LDGSTS.E [R6+0x2d00], desc[UR28][R4.64], P2 ;  /* 0x02d0000004067fae */ /* 0x0003e400091a101c */
[----:B-1----:R-:W-:Y:S01]  /*21560*/  IMAD.MOV.U32 R4, RZ, RZ, R14 ;  /* 0x000000ffff047224 */ /* 0x002fe200078e000e */
[----:B-----5:R-:W-:-:S02]  /*21570*/  IADD3.X R16, PT, PT, R16, UR32, RZ, P3, !PT ;  /* 0x0000002010107c10 */ /* 0x020fc40009ffe4ff */
[----:B------:R-:W-:-:S03]  /*21580*/  IADD3.X R20, PT, PT, R20, UR32, RZ, P5, !PT ;  /* 0x0000002014147c10 */ /* 0x000fc6000affe4ff */
[----:B------:R1:W-:Y:S01]  /*21590*/  STL [R1+0xac], R16 ;  /* 0x0000ac1001007387 */ /* 0x0003e20000100800 */
[----:B------:R-:W-:-:S03]  /*215a0*/  IMAD.MOV.U32 R5, RZ, RZ, R16 ;  /* 0x000000ffff057224 */ /* 0x000fc600078e0010 */
[----:B------:R-:W-:Y:S01]  /*215b0*/  STL [R1+0xd0], R19 ;  /* 0x0000d01301007387 */ /* 0x000fe20000100800 */
[----:B--2---:R-:W-:-:S03]  /*215c0*/  IADD3 R7, P3, PT, R7, UR54, RZ ;  /* 0x0000003607077c10 */ /* 0x004fc6000ff7e0ff */
[----:B------:R2:W-:Y:S04]  /*215d0*/  LDGSTS.E [R6+0x3100], desc[UR28][R4.64], P2 ;  /* 0x0310000004067fae */ /* 0x0005e800091a101c */
[----:B-1----:R-:W5:Y:S04]  /*215e0*/  LDL.LU R16, [R1+0x16c] ;  /* 0x00016c0001107983 */ /* 0x002f680000300800 */
[----:B------:R-:W-:Y:S04]  /*215f0*/  STL [R1+0xcc], R20 ;  /* 0x0000cc1401007387 */ /* 0x000fe80000100800 */
[----:B------:R-:W5:Y:S01]  /*21600*/  LDL.LU R14, [R1+0x18c] ;  /* 0x00018c00010e7983 */ /* 0x000f620000300800 */
[----:B--2---:R-:W-:-:S02]  /*21610*/  IMAD.MOV.U32 R4, RZ, RZ, R19 ;  /* 0x000000ffff047224 */ /* 0x004fc400078e0013 */
[----:B------:R-:W-:Y:S01]  /*21620*/  IMAD.MOV.U32 R5, RZ, RZ, R20 ;  /* 0x000000ffff057224 */ /* 0x000fe200078e0014 */
[----:B---3--:R-:W-:Y:S01]  /*21630*/  IADD3 R9, P5, PT, R9, UR54, RZ ;  /* 0x0000003609097c10 */ /* 0x008fe2000ffbe0ff */
[----:B------:R-:W-:Y:S04]  /*21640*/  STL [R1+0xf0], R7 ;  /* 0x0000f00701007387 */ /* 0x000fe80000100800 */
[----:B------:R1:W-:Y:S01]  /*21650*/  LDGSTS.E [R6+0x3500], desc[UR28][R4.64], P2 ;  /* 0x0350000004067fae */ /* 0x0003e200091a101c */
[----:B----4-:R-:W-:-:S05]  /*21660*/  IADD3.X R11, PT, PT, R11, UR32, RZ, P3, !PT ;  /* 0x000000200b0b7c10 */ /* 0x010fca0009ffe4ff */
[----:B------:R2:W-:Y:S01]  /*21670*/  STL [R1+0xec], R11 ;  /* 0x0000ec0b01007387 */ /* 0x0005e20000100800 */
[----:B------:R-:W-:-:S03]  /*21680*/  IADD3.X R12, PT, PT, R12, UR32, RZ, P5, !PT ;  /* 0x000000200c0c7c10 */ /* 0x000fc6000affe4ff */
[----:B------:R-:W-:Y:S01]  /*21690*/  STL [R1+0x110], R9 ;  /* 0x0001100901007387 */ /* 0x000fe20000100800 */
[----:B-1----:R-:W-:Y:S02]  /*216a0*/  IMAD.MOV.U32 R4, RZ, RZ, R7 ;  /* 0x000000ffff047224 */ /* 0x002fe400078e0007 */
[----:B------:R-:W-:Y:S02]  /*216b0*/  IMAD.MOV.U32 R5, RZ, RZ, R11 ;  /* 0x000000ffff057224 */ /* 0x000fe400078e000b */
[----:B--2---:R-:W2:Y:S04]  /*216c0*/  LDL.LU R11, [R1+0x1b0] ;  /* 0x0001b000010b7983 */ /* 0x004ea80000300800 */
[----:B------:R1:W-:Y:S04]  /*216d0*/  STL [R1+0x10c], R12 ;  /* 0x00010c0c01007387 */ /* 0x0003e80000100800 */
[----:B------:R3:W-:Y:S04]  /*216e0*/  LDGSTS.E [R6+0x3900], desc[UR28][R4.64], P2 ;  /* 0x0390000004067fae */ /* 0x0007e800091a101c */
[----:B------:R-:W4:Y:S01]  /*216f0*/  LDL.LU R7, [R1+0x1d0] ;  /* 0x0001d00001077983 */ /* 0x000f220000300800 */
[----:B------:R-:W-:Y:S01]  /*21700*/  IADD3 R17, P3, PT, R17, UR54, RZ ;  /* 0x0000003611117c10 */ /* 0x000fe2000ff7e0ff */
[----:B---3--:R-:W-:-:S02]  /*21710*/  IMAD.MOV.U32 R5, RZ, RZ, R12 ;  /* 0x000000ffff057224 */ /* 0x008fc400078e000c */
[----:B-1----:R-:W3:Y:S01]  /*21720*/  LDL.LU R12, [R1+0x1ac] ;  /* 0x0001ac00010c7983 */ /* 0x002ee20000300800 */
[----:B------:R-:W-:Y:S01]  /*21730*/  IMAD.MOV.U32 R4, RZ, RZ, R9 ;  /* 0x000000ffff047224 */ /* 0x000fe200078e0009 */
[----:B------:R-:W-:Y:S02]  /*21740*/  IADD3 R8, P5, PT, R8, UR54, RZ ;  /* 0x0000003608087c10 */ /* 0x000fe4000ffbe0ff */
[----:B------:R-:W3:Y:S04]  /*21750*/  LDL.LU R9, [R1+0x1cc] ;  /* 0x0001cc0001097983 */ /* 0x000ee80000300800 */
[----:B------:R1:W-:Y:S01]  /*21760*/  LDGSTS.E [R6+0x3d00], desc[UR28][R4.64], P2 ;  /* 0x03d0000004067fae */ /* 0x0003e200091a101c */
[----:B------:R-:W-:Y:S01]  /*21770*/  IADD3.X R18, PT, PT, R18, UR32, RZ, P3, !PT ;  /* 0x0000002012127c10 */ /* 0x000fe20009ffe4ff */
[----:B-1----:R-:W-:-:S04]  /*21780*/  IMAD.MOV.U32 R4, RZ, RZ, R17 ;  /* 0x000000ffff047224 */ /* 0x002fc800078e0011 */
[----:B------:R-:W-:Y:S01]  /*21790*/  IMAD.MOV.U32 R5, RZ, RZ, R18 ;  /* 0x000000ffff057224 */ /* 0x000fe200078e0012 */
[----:B------:R-:W-:Y:S01]  /*217a0*/  STL [R1+0x130], R17 ;  /* 0x0001301101007387 */ /* 0x000fe20000100800 */
[----:B------:R-:W-:-:S03]  /*217b0*/  IADD3.X R10, PT, PT, R10, UR32, RZ, P5, !PT ;  /* 0x000000200a0a7c10 */ /* 0x000fc6000affe4ff */
[----:B------:R-:W-:Y:S04]  /*217c0*/  STL [R1+0x12c], R18 ;  /* 0x00012c1201007387 */ /* 0x000fe80000100800 */
[----:B------:R-:W-:Y:S04]  /*217d0*/  STL [R1+0x150], R8 ;  /* 0x0001500801007387 */ /* 0x000fe80000100800 */
[----:B------:R1:W-:Y:S04]  /*217e0*/  LDGSTS.E [R6+0x4100], desc[UR28][R4.64], P2 ;  /* 0x0410000004067fae */ /* 0x0003e800091a101c */
[----:B------:R1:W-:Y:S02]  /*217f0*/  STL [R1+0x14c], R10 ;  /* 0x00014c0a01007387 */ /* 0x0003e40000100800 */
[----:B-1----:R-:W-:-:S02]  /*21800*/  IMAD.MOV.U32 R5, RZ, RZ, R10 ;  /* 0x000000ffff057224 */ /* 0x002fc400078e000a */
[----:B------:R-:W-:Y:S01]  /*21810*/  IMAD.MOV.U32 R4, RZ, RZ, R8 ;  /* 0x000000ffff047224 */ /* 0x000fe200078e0008 */
[----:B------:R-:W3:Y:S04]  /*21820*/  LDL.LU R10, [R1+0x1ec] ;  /* 0x0001ec00010a7983 */ /* 0x000ee80000300800 */
[----:B------:R-:W3:Y:S04]  /*21830*/  LDL.LU R8, [R1+0x1f0] ;  /* 0x0001f00001087983 */ /* 0x000ee80000300800 */
[----:B------:R-:W3:Y:S04]  /*21840*/  LDL.LU R24, [R1+0x20c] ;  /* 0x00020c0001187983 */ /* 0x000ee80000300800 */
[----:B------:R-:W3:Y:S01]  /*21850*/  LDL.LU R23, [R1+0x210] ;  /* 0x0002100001177983 */ /* 0x000ee20000300800 */
        /* <DEDUP_REMOVED lines=10> */
[----:B------:R-:W3:Y:S04]  /*21900*/  LDL.LU R22, [R1+0x22c] ;  /* 0x00022c0001167983 */ /* 0x000ee80000300800 */
[----:B------:R-:W3:Y:S04]  /*21910*/  LDL.LU R21, [R1+0x230] ;  /* 0x0002300001157983 */ /* 0x000ee80000300800 */
[----:B------:R-:W3:Y:S04]  /*21920*/  LDL.LU R20, [R1+0x24c] ;  /* 0x00024c0001147983 */ /* 0x000ee80000300800 */
[----:B------:R-:W3:Y:S01]  /*21930*/  LDL.LU R19, [R1+0x250] ;  /* 0x0002500001137983 */ /* 0x000ee20000300800 */
[----:B--2---:R-:W-:-:S03]  /*21940*/  IADD3 R11, P3, PT, R11, UR54, RZ ;  /* 0x000000360b0b7c10 */ /* 0x004fc6000ff7e0ff */
[----:B------:R-:W2:Y:S01]  /*21950*/  LDL.LU R17, [R1+0x270] ;  /* 0x0002700001117983 */ /* 0x000ea20000300800 */
[----:B------:R-:W-:-:S03]  /*21960*/  IMAD.MOV.U32 R5, RZ, RZ, R16 ;  /* 0x000000ffff057224 */ /* 0x000fc600078e0010 */
[----:B------:R-:W2:Y:S04]  /*21970*/  LDL.LU R15, [R1+0x290] ;  /* 0x00029000010f7983 */ /* 0x000ea80000300800 */
[----:B------:R-:W-:Y:S01]  /*21980*/  STL [R1+0x1b0], R11 ;  /* 0x0001b00b01007387 */ /* 0x000fe20000100800 */
[----:B----4-:R-:W-:-:S03]  /*21990*/  IADD3 R7, P5, PT, R7, UR54, RZ ;  /* 0x0000003607077c10 */ /* 0x010fc6000ffbe0ff */
[----:B------:R4:W-:Y:S01]  /*219a0*/  LDGSTS.E [R6+0x4900], desc[UR28][R4.64], P2 ;  /* 0x0490000004067fae */ /* 0x0009e200091a101c */
[----:B---3--:R-:W-:-:S05]  /*219b0*/  IADD3.X R12, PT, PT, R12, UR32, RZ, P3, !PT ;  /* 0x000000200c0c7c10 */ /* 0x008fca0009ffe4ff */
[----:B------:R3:W-:Y:S01]  /*219c0*/  STL [R1+0x1ac], R12 ;  /* 0x0001ac0c01007387 */ /* 0x0007e20000100800 */
[----:B------:R-:W-:-:S03]  /*219d0*/  IADD3.X R9, PT, PT, R9, UR32, RZ, P5, !PT ;  /* 0x0000002009097c10 */ /* 0x000fc6000affe4ff */
[----:B------:R-:W-:Y:S04]  /*219e0*/  STL [R1+0x1d0], R7 ;  /* 0x0001d00701007387 */ /* 0x000fe80000100800 */
[----:B------:R-:W2:Y:S01]  /*219f0*/  LDL.LU R18, [R1+0x26c] ;  /* 0x00026c0001127983 */ /* 0x000ea20000300800 */
[----:B----4-:R-:W-:Y:S02]  /*21a00*/  IMAD.MOV.U32 R4, RZ, RZ, R13 ;  /* 0x000000ffff047224 */ /* 0x010fe400078e000d */
[----:B------:R-:W-:Y:S01]  /*21a10*/  IMAD.MOV.U32 R5, RZ, RZ, R14 ;  /* 0x000000ffff057224 */ /* 0x000fe200078e000e */
[----:B------:R4:W-:Y:S04]  /*21a20*/  STL [R1+0x1cc], R9 ;  /* 0x0001cc0901007387 */ /* 0x0009e80000100800 */
[----:B-1----:R-:W2:Y:S04]  /*21a30*/  LDL.LU R16, [R1+0x28c] ;  /* 0x00028c0001107983 */ /* 0x002ea80000300800 */
[----:B-----5:R-:W5:Y:S04]  /*21a40*/  LDL.LU R14, [R1+0x2ac] ;  /* 0x0002ac00010e7983 */ /* 0x020f680000300800 */
[----:B------:R-:W5:Y:S04]  /*21a50*/  LDL.LU R13, [R1+0x2b0] ;  /* 0x0002b000010d7983 */ /* 0x000f680000300800 */
[----:B------:R1:W-:Y:S02]  /*21a60*/  LDGSTS.E [R6+0x4d00], desc[UR28][R4.64], P2 ;  /* 0x04d0000004067fae */ /* 0x0003e400091a101c */
[----:B-1----:R-:W-:-:S02]  /*21a70*/  IMAD.MOV.U32 R4, RZ, RZ, R11 ;  /* 0x000000ffff047224 */ /* 0x002fc400078e000b */
[----:B------:R-:W-:Y:S02]  /*21a80*/  IMAD.MOV.U32 R5, RZ, RZ, R12 ;  /* 0x000000ffff057224 */ /* 0x000fe400078e000c */
[----:B---3--:R-:W3:Y:S04]  /*21a90*/  LDL.LU R12, [R1+0x2cc] ;  /* 0x0002cc00010c7983 */ /* 0x008ee80000300800 */
[----:B------:R-:W3:Y:S01]  /*21aa0*/  LDL.LU R11, [R1+0x2d0] ;  /* 0x0002d000010b7983 */ /* 0x000ee20000300800 */
[----:B------:R-:W-:-:S03]  /*21ab0*/  IADD3 R8, P3, PT, R8, UR54, RZ ;  /* 0x0000003608087c10 */ /* 0x000fc6000ff7e0ff */
[----:B------:R1:W-:Y:S01]  /*21ac0*/  LDGSTS.E [R6+0x5100], desc[UR28][R4.64], P2 ;  /* 0x0510000004067fae */ /* 0x0003e200091a101c */
[----:B------:R-:W-:Y:S02]  /*21ad0*/  IADD3.X R10, PT, PT, R10, UR32, RZ, P3, !PT ;  /* 0x000000200a0a7c10 */ /* 0x000fe40009ffe4ff */
[----:B------:R-:W-:Y:S01]  /*21ae0*/  IADD3 R23, P5, PT, R23, UR54, RZ ;  /* 0x0000003617177c10 */ /* 0x000fe2000ffbe0ff */
[----:B-1----:R-:W-:Y:S02]  /*21af0*/  IMAD.MOV.U32 R4, RZ, RZ, R7 ;  /* 0x000000ffff047224 */ /* 0x002fe400078e0007 */
[----:B------:R-:W-:Y:S02]  /*21b00*/  IMAD.MOV.U32 R5, RZ, RZ, R9 ;  /* 0x000000ffff057224 */ /* 0x000fe400078e0009 */
[----:B----4-:R-:W4:Y:S04]  /*21b10*/  LDL.LU R9, [R1+0x2f0] ;  /* 0x0002f00001097983 */ /* 0x010f280000300800 */
[----:B------:R-:W4:Y:S01]  /*21b20*/  LDL.LU R7, [R1+0x310] ;  /* 0x0003100001077983 */ /* 0x000f220000300800 */
[----:B------:R-:W-:-:S03]  /*21b30*/  IADD3.X R24, PT, PT, R24, UR32, RZ, P5, !PT ;  /* 0x0000002018187c10 */ /* 0x000fc6000affe4ff */
[----:B------:R-:W-:Y:S04]  /*21b40*/  STL [R1+0x1f0], R8 ;  /* 0x0001f00801007387 */ /* 0x000fe80000100800 */
[----:B------:R1:W-:Y:S04]  /*21b50*/  LDGSTS.E [R6+0x5500], desc[UR28][R4.64], P2 ;  /* 0x0550000004067fae */ /* 0x0003e800091a101c */
[----:B------:R1:W-:Y:S04]  /*21b60*/  STL [R1+0x1ec], R10 ;  /* 0x0001ec0a01007387 */ /* 0x0003e80000100800 */
[----:B------:R-:W-:Y:S01]  /*21b70*/  STL [R1+0x210], R23 ;  /* 0x0002101701007387 */ /* 0x000fe20000100800 */
[----:B-1----:R-:W-:-:S03]  /*21b80*/  IMAD.MOV.U32 R5, RZ, RZ, R10 ;  /* 0x000000ffff057224 */ /* 0x002fc600078e000a */
[----:B------:R-:W4:Y:S01]  /*21b90*/  LDL.LU R10, [R1+0x2ec] ;  /* 0x0002ec00010a7983 */ /* 0x000f220000300800 */
[----:B------:R-:W-:-:S03]  /*21ba0*/  IMAD.MOV.U32 R4, RZ, RZ, R8 ;  /* 0x000000ffff047224 */ /* 0x000fc600078e0008 */
[----:B------:R-:W-:Y:S04]  /*21bb0*/  STL [R1+0x20c], R24 ;  /* 0x00020c1801007387 */ /* 0x000fe80000100800 */
[----:B------:R-:W4:Y:S04]  /*21bc0*/  LDL.LU R8, [R1+0x30c] ;  /* 0x00030c0001087983 */ /* 0x000f280000300800 */
        /* <DEDUP_REMOVED lines=10> */
[----:B--2---:R-:W-:Y:S02]  /*21c70*/  IADD3 R17, P3, PT, R17, UR54, RZ ;  /* 0x0000003611117c10 */ /* 0x004fe4000ff7e0ff */
[----:B------:R1:W-:Y:S01]  /*21c80*/  LDGSTS.E [R6+0x6100], desc[UR28][R4.64], P2 ;  /* 0x0610000004067fae */ /* 0x0003e200091a101c */
[----:B------:R-:W-:Y:S01]  /*21c90*/  IADD3 R15, P5, PT, R15, UR54, RZ ;  /* 0x000000360f0f7c10 */ /* 0x000fe2000ffbe0ff */
[----:B-1----:R-:W-:Y:S02]  /*21ca0*/  IMAD.MOV.U32 R4, RZ, RZ, R19 ;  /* 0x000000ffff047224 */ /* 0x002fe400078e0013 */
[----:B------:R-:W-:-:S05]  /*21cb0*/  IMAD.MOV.U32 R5, RZ, RZ, R20 ;  /* 0x000000ffff057224 */ /* 0x000fca00078e0014 */
[----:B------:R1:W-:Y:S01]  /*21cc0*/  LDGSTS.E [R6+0x6500], desc[UR28][R4.64], P2 ;  /* 0x0650000004067fae */ /* 0x0003e200091a101c */
[----:B------:R-:W-:Y:S01]  /*21cd0*/  IADD3.X R18, PT, PT, R18, UR32, RZ, P3, !PT ;  /* 0x0000002012127c10 */ /* 0x000fe20009ffe4ff */
[----:B-1----:R-:W-:-:S04]  /*21ce0*/  IMAD.MOV.U32 R4, RZ, RZ, R17 ;  /* 0x000000ffff047224 */ /* 0x002fc800078e0011 */
[----:B------:R-:W-:Y:S01]  /*21cf0*/  IMAD.MOV.U32 R5, RZ, RZ, R18 ;  /* 0x000000ffff057224 */ /* 0x000fe200078e0012 */
[----:B------:R-:W-:-:S04]  /*21d00*/  IADD3.X R16, PT, PT, R16, UR32, RZ, P5, !PT ;  /* 0x0000002010107c10 */ /* 0x000fc8000affe4ff */
[----:B------:R1:W-:Y:S01]  /*21d10*/  LDGSTS.E [R6+0x6900], desc[UR28][R4.64], P2 ;  /* 0x0690000004067fae */ /* 0x0003e200091a101c */
[----:B-----5:R-:W-:-:S04]  /*21d20*/  IADD3 R13, P3, PT, R13, UR54, RZ ;  /* 0x000000360d0d7c10 */ /* 0x020fc8000ff7e0ff */
[----:B------:R-:W-:Y:S01]  /*21d30*/  IADD3.X R14, PT, PT, R14, UR32, RZ, P3, !PT ;  /* 0x000000200e0e7c10 */ /* 0x000fe20009ffe4ff */
[----:B-1----:R-:W-:Y:S02]  /*21d40*/  IMAD.MOV.U32 R4, RZ, RZ, R15 ;  /* 0x000000ffff047224 */ /* 0x002fe400078e000f */
[----:B------:R-:W-:-:S05]  /*21d50*/  IMAD.MOV.U32 R5, RZ, RZ, R16 ;  /* 0x000000ffff057224 */ /* 0x000fca00078e0010 */
[----:B------:R1:W-:Y:S04]  /*21d60*/  LDGSTS.E [R6+0x6d00], desc[UR28][R4.64], P2 ;  /* 0x06d0000004067fae */ /* 0x0003e800091a101c */
[----:B------:R-:W-:Y:S01]  /*21d70*/  STL [R1+0x230], R21 ;  /* 0x0002301501007387 */ /* 0x000fe20000100800 */
[----:B---3--:R-:W-:Y:S01]  /*21d80*/  IADD3 R11, P5, PT, R11, UR54, RZ ;  /* 0x000000360b0b7c10 */ /* 0x008fe2000ffbe0ff */
[----:B-1----:R-:W-:Y:S02]  /*21d90*/  IMAD.MOV.U32 R4, RZ, RZ, R13 ;  /* 0x000000ffff047224 */ /* 0x002fe400078e000d */
[----:B------:R-:W-:Y:S01]  /*21da0*/  IMAD.MOV.U32 R5, RZ, RZ, R14 ;  /* 0x000000ffff057224 */ /* 0x000fe200078e000e */
[----:B------:R-:W-:Y:S01]  /*21db0*/  IADD3.X R12, PT, PT, R12, UR32, RZ, P5, !PT ;  /* 0x000000200c0c7c10 */ /* 0x000fe2000affe4ff */
[----:B------:R-:W-:Y:S04]  /*21dc0*/  STL [R1+0x22c], R22 ;  /* 0x00022c1601007387 */ /* 0x000fe80000100800 */
[----:B------:R1:W-:Y:S04]  /*21dd0*/  LDGSTS.E [R6+0x7100], desc[UR28][R4.64], P2 ;  /* 0x0710000004067fae */ /* 0x0003e800091a101c */
[----:B------:R-:W-:Y:S01]  /*21de0*/  STL [R1+0x250], R19 ;  /* 0x0002501301007387 */ /* 0x000fe20000100800 */
[----:B----4-:R-:W-:Y:S01]  /*21df0*/  IADD3 R9, P3, PT, R9, UR54, RZ ;  /* 0x0000003609097c10 */ /* 0x010fe2000ff7e0ff */
        /* <DEDUP_REMOVED lines=80> */
[----:B-1----:R-:W-:Y:S01]  /*22300*/  IMAD.MOV.U32 R4, RZ, RZ, R7 ;  /* 0x000000ffff047224 */ /* 0x002fe200078e0007 */
[----:B----4-:R-:W-:Y:S02]  /*22310*/  IADD3.X R12, PT, PT, R12, UR32, RZ, P3, !PT ;  /* 0x000000200c0c7c10 */ /* 0x010fe40009ffe4ff */
[----:B------:R-:W4:Y:S01]  /*22320*/  LDL.LU R20, [R1+0xd4] ;  /* 0x0000d40001147983 */ /* 0x000f220000300800 */
[----:B------:R-:W-:Y:S01]  /*22330*/  IMAD.MOV.U32 R5, RZ, RZ, R9 ;  /* 0x000000ffff057224 */ /* 0x000fe200078e0009 */
[----:B------:R-:W-:Y:S02]  /*22340*/  IADD3 R8, P5, PT, R8, UR54, RZ ;  /* 0x0000003608087c10 */ /* 0x000fe4000ffbe0ff */
[----:B--2---:R-:W2:Y:S04]  /*22350*/  LDL.LU R7, [R1+0xf8] ;  /* 0x0000f80001077983 */ /* 0x004ea80000300800 */
[----:B---3--:R-:W3:Y:S01]  /*22360*/  LDL.LU R9, [R1+0x118] ;  /* 0x0001180001097983 */ /* 0x008ee20000300800 */
[----:B------:R-:W-:-:S03]  /*22370*/  IADD3.X R17, PT, PT, R17, UR32, RZ, P5, !PT ;  /* 0x0000002011117c10 */ /* 0x000fc6000affe4ff */
[----:B------:R1:W-:Y:S01]  /*22380*/  STL [R1+0x38], R11 ;  /* 0x0000380b01007387 */ /* 0x0003e20000100800 */
[----:B------:R-:W-:-:S03]  /*22390*/  IADD3 R10, P3, PT, R10, UR54, RZ ;  /* 0x000000360a0a7c10 */ /* 0x000fc6000ff7e0ff */
[----:B------:R1:W-:Y:S04]  /*223a0*/  LDGSTS.E [R6+0x1e00], desc[UR28][R4.64], P2 ;  /* 0x01e0000004067fae */ /* 0x0003e800091a101c */
[----:B------:R1:W-:Y:S04]  /*223b0*/  STL [R1+0x34], R12 ;  /* 0x0000340c01007387 */ /* 0x0003e80000100800 */
[----:B------:R-:W-:Y:S01]  /*223c0*/  STL [R1+0x58], R8 ;  /* 0x0000580801007387 */ /* 0x000fe20000100800 */
[----:B-1----:R-:W-:Y:S02]  /*223d0*/  IMAD.MOV.U32 R4, RZ, RZ, R11 ;  /* 0x000000ffff047224 */ /* 0x002fe400078e000b */
[----:B------:R-:W-:Y:S01]  /*223e0*/  IMAD.MOV.U32 R5, RZ, RZ, R12 ;  /* 0x000000ffff057224 */ /* 0x000fe200078e000c */
[----:B------:R-:W3:Y:S01]  /*223f0*/  LDL.LU R11, [R1+0xf4] ;  /* 0x0000f400010b7983 */ /* 0x000ee20000300800 */
[----:B------:R-:W-:-:S03]  /*22400*/  IADD3.X R18, PT, PT, R18, UR32, RZ, P3, !PT ;  /* 0x0000002012127c10 */ /* 0x000fc60009ffe4ff */
[----:B------:R1:W-:Y:S01]  /*22410*/  LDGSTS.E [R6+0x2200], desc[UR28][R4.64], P2 ;  /* 0x0220000004067fae */ /* 0x0003e200091a101c */
[----:B------:R-:W-:-:S03]  /*22420*/  IADD3 R13, P5, PT, R13, UR54, RZ ;  /* 0x000000360d0d7c10 */ /* 0x000fc6000ffbe0ff */
[----:B------:R1:W-:Y:S04]  /*22430*/  STL [R1+0x54], R17 ;  /* 0x0000541101007387 */ /* 0x0003e80000100800 */
[----:B------:R-:W3:Y:S01]  /*22440*/  LDL.LU R12, [R1+0x114] ;  /* 0x00011400010c7983 */ /* 0x000ee20000300800 */
[----:B-1----:R-:W-:Y:S02]  /*22450*/  IMAD.MOV.U32 R4, RZ, RZ, R8 ;  /* 0x000000ffff047224 */ /* 0x002fe400078e0008 */
[----:B------:R-:W-:Y:S02]  /*22460*/  IMAD.MOV.U32 R5, RZ, RZ, R17 ;  /* 0x000000ffff057224 */ /* 0x000fe400078e0011 */
[----:B------:R-:W3:Y:S04]  /*22470*/  LDL.LU R17, [R1+0x138] ;  /* 0x0001380001117983 */ /* 0x000ee80000300800 */
[----:B------:R-:W3:Y:S01]  /*22480*/  LDL.LU R8, [R1+0x158] ;  /* 0x0001580001087983 */ /* 0x000ee20000300800 */
[----:B------:R-:W-:-:S03]  /*22490*/  IADD3.X R15, PT, PT, R15, UR32, RZ, P5, !PT ;  /* 0x000000200f0f7c10 */ /* 0x000fc6000affe4ff */
        /* <DEDUP_REMOVED lines=16> */
[----:B------:R1:W-:Y:S04]  /*225a0*/  LDGSTS.E [R6+0x2e00], desc[UR28][R4.64], P2 ;  /* 0x02e0000004067fae */ /* 0x0003e800091a101c */
[----:B------:R-:W-:Y:S01]  /*225b0*/  STL [R1+0xb8], R14 ;  /* 0x0000b80e01007387 */ /* 0x000fe20000100800 */
[----:B-1----:R-:W-:Y:S01]  /*225c0*/  IMAD.MOV.U32 R4, RZ, RZ, R14 ;  /* 0x000000ffff047224 */ /* 0x002fe200078e000e */
[----:B-----5:R-:W-:-:S02]  /*225d0*/  IADD3.X R16, PT, PT, R16, UR32, RZ, P3, !PT ;  /* 0x0000002010107c10 */ /* 0x020fc40009ffe4ff */
[----:B----4-:R-:W-:-:S03]  /*225e0*/  IADD3.X R20, PT, PT, R20, UR32, RZ, P5, !PT ;  /* 0x0000002014147c10 */ /* 0x010fc6000affe4ff */
[----:B------:R1:W-:Y:S01]  /*225f0*/  STL [R1+0xb4], R16 ;  /* 0x0000b41001007387 */ /* 0x0003e20000100800 */
[----:B------:R-:W-:-:S03]  /*22600*/  IMAD.MOV.U32 R5, RZ, RZ, R16 ;  /* 0x000000ffff057224 */ /* 0x000fc600078e0010 */
[----:B------:R-:W-:Y:S01]  /*22610*/  STL [R1+0xd8], R19 ;  /* 0x0000d81301007387 */ /* 0x000fe20000100800 */
[----:B--2---:R-:W-:-:S03]  /*22620*/  IADD3 R7, P3, PT, R7, UR54, RZ ;  /* 0x0000003607077c10 */ /* 0x004fc6000ff7e0ff */
[----:B------:R2:W-:Y:S04]  /*22630*/  LDGSTS.E [R6+0x3200], desc[UR28][R4.64], P2 ;  /* 0x0320000004067fae */ /* 0x0005e800091a101c */
[----:B-1----:R-:W4:Y:S04]  /*22640*/  LDL.LU R16, [R1+0x174] ;  /* 0x0001740001107983 */ /* 0x002f280000300800 */
[----:B------:R-:W-:Y:S04]  /*22650*/  STL [R1+0xd4], R20 ;  /* 0x0000d41401007387 */ /* 0x000fe80000100800 */
[----:B------:R-:W5:Y:S01]  /*22660*/  LDL.LU R14, [R1+0x194] ;  /* 0x00019400010e7983 */ /* 0x000f620000300800 */
[----:B--2---:R-:W-:-:S02]  /*22670*/  IMAD.MOV.U32 R4, RZ, RZ, R19 ;  /* 0x000000ffff047224 */ /* 0x004fc400078e0013 */
[----:B------:R-:W-:Y:S01]  /*22680*/  IMAD.MOV.U32 R5, RZ, RZ, R20 ;  /* 0x000000ffff057224 */ /* 0x000fe200078e0014 */
[----:B---3--:R-:W-:Y:S02]  /*22690*/  IADD3 R9, P5, PT, R9, UR54, RZ ;  /* 0x0000003609097c10 */ /* 0x008fe4000ffbe0ff */
[----:B------:R-:W-:Y:S02]  /*226a0*/  IADD3.X R11, PT, PT, R11, UR32, RZ, P3, !PT ;  /* 0x000000200b0b7c10 */ /* 0x000fe40009ffe4ff */
[----:B------:R1:W-:Y:S04]  /*226b0*/  LDGSTS.E [R6+0x3600], desc[UR28][R4.64], P2 ;  /* 0x0360000004067fae */ /* 0x0003e800091a101c */
[----:B------:R-:W-:Y:S04]  /*226c0*/  STL [R1+0xf8], R7 ;  /* 0x0000f80701007387 */ /* 0x000fe80000100800 */
[----:B------:R2:W-:Y:S01]  /*226d0*/  STL [R1+0xf4], R11 ;  /* 0x0000f40b01007387 */ /* 0x0005e20000100800 */
[----:B------:R-:W-:Y:S01]  /*226e0*/  IADD3.X R12, PT, PT, R12, UR32, RZ, P5, !PT ;  /* 0x000000200c0c7c10 */ /* 0x000fe2000affe4ff */
[----:B-1----:R-:W-:-:S02]  /*226f0*/  IMAD.MOV.U32 R4, RZ, RZ, R7 ;  /* 0x000000ffff047224 */ /* 0x002fc400078e0007 */
[----:B------:R-:W-:Y:S01]  /*22700*/  IMAD.MOV.U32 R5, RZ, RZ, R11 ;  /* 0x000000ffff057224 */ /* 0x000fe200078e000b */
[----:B------:R-:W-:Y:S01]  /*22710*/  STL [R1+0x118], R9 ;  /* 0x0001180901007387 */ /* 0x000fe20000100800 */
[----:B------:R-:W-:-:S03]  /*22720*/  IADD3 R17, P3, PT, R17, UR54, RZ ;  /* 0x0000003611117c10 */ /* 0x000fc6000ff7e0ff */
[----:B--2---:R-:W2:Y:S04]  /*22730*/  LDL.LU R11, [R1+0x1b8] ;  /* 0x0001b800010b7983 */ /* 0x004ea80000300800 */
[----:B------:R1:W-:Y:S01]  /*22740*/  LDGSTS.E [R6+0x3a00], desc[UR28][R4.64], P2 ;  /* 0x03a0000004067fae */ /* 0x0003e200091a101c */
[----:B------:R-:W-:-:S03]  /*22750*/  IADD3 R8, P5, PT, R8, UR54, RZ ;  /* 0x0000003608087c10 */ /* 0x000fc6000ffbe0ff */
[----:B------:R3:W-:Y:S04]  /*22760*/  STL [R1+0x114], R12 ;  /* 0x0001140c01007387 */ /* 0x0007e80000100800 */
[----:B------:R-:W2:Y:S01]  /*22770*/  LDL.LU R7, [R1+0x1d8] ;  /* 0x0001d80001077983 */ /* 0x000ea20000300800 */
[----:B-1----:R-:W-:Y:S02]  /*22780*/  IMAD.MOV.U32 R4, RZ, RZ, R9 ;  /* 0x000000ffff047224 */ /* 0x002fe400078e0009 */
[----:B------:R-:W-:Y:S02]  /*22790*/  IMAD.MOV.U32 R5, RZ, RZ, R12 ;  /* 0x000000ffff057224 */ /* 0x000fe400078e000c */
[----:B---3--:R-:W3:Y:S04]  /*227a0*/  LDL.LU R12, [R1+0x1b4] ;  /* 0x0001b400010c7983 */ /* 0x008ee80000300800 */
[----:B------:R1:W-:Y:S01]  /*227b0*/  LDGSTS.E [R6+0x3e00], desc[UR28][R4.64], P2 ;  /* 0x03e0000004067fae */ /* 0x0003e200091a101c */
[----:B------:R-:W-:-:S03]  /*227c0*/  IADD3.X R18, PT, PT, R18, UR32, RZ, P3, !PT ;  /* 0x0000002012127c10 */ /* 0x000fc60009ffe4ff */
[----:B------:R-:W3:Y:S01]  /*227d0*/  LDL.LU R9, [R1+0x1d4] ;  /* 0x0001d40001097983 */ /* 0x000ee20000300800 */
[----:B------:R-:W-:Y:S01]  /*227e0*/  IADD3.X R10, PT, PT, R10, UR32, RZ, P5, !PT ;  /* 0x000000200a0a7c10 */ /* 0x000fe2000affe4ff */
[----:B-1----:R-:W-:Y:S02]  /*227f0*/  IMAD.MOV.U32 R4, RZ, RZ, R17 ;  /* 0x000000ffff047224 */ /* 0x002fe400078e0011 */
[----:B------:R-:W-:Y:S01]  /*22800*/  IMAD.MOV.U32 R5, RZ, RZ, R18 ;  /* 0x000000ffff057224 */ /* 0x000fe200078e0012 */
[----:B------:R-:W-:Y:S04]  /*22810*/  STL [R1+0x138], R17 ;  /* 0x0001381101007387 */ /* 0x000fe80000100800 */
        /* <DEDUP_REMOVED lines=15> */
[----:B----4-:R-:W-:-:S05]  /*22910*/  IADD3.X R16, PT, PT, R16, UR32, RZ, P3, !PT ;  /* 0x0000002010107c10 */ /* 0x010fca0009ffe4ff */
[----:B------:R1:W-:Y:S01]  /*22920*/  STL [R1+0x174], R16 ;  /* 0x0001741001007387 */ /* 0x0003e20000100800 */
[----:B-----5:R-:W-:-:S03]  /*22930*/  IADD3.X R14, PT, PT, R14, UR32, RZ, P5, !PT ;  /* 0x000000200e0e7c10 */ /* 0x020fc6000affe4ff */
[----:B------:R-:W-:Y:S04]  /*22940*/  STL [R1+0x198], R13 ;  /* 0x0001980d01007387 */ /* 0x000fe80000100800 */
[----:B------:R4:W-:Y:S04]  /*22950*/  STL [R1+0x194], R14 ;  /* 0x0001940e01007387 */ /* 0x0009e80000100800 */
[----:B------:R-:W5:Y:S04]  /*22960*/  LDL.LU R22, [R1+0x234] ;  /* 0x0002340001167983 */ /* 0x000f680000300800 */
[----:B------:R-:W5:Y:S01]  /*22970*/  LDL.LU R21, [R1+0x238] ;  /* 0x0002380001157983 */ /* 0x000f620000300800 */
[----:B------:R-:W-:-:S03]  /*22980*/  IMAD.MOV.U32 R5, RZ, RZ, R16 ;  /* 0x000000ffff057224 */ /* 0x000fc600078e0010 */
[----:B------:R-:W5:Y:S04]  /*22990*/  LDL.LU R20, [R1+0x254] ;  /* 0x0002540001147983 */ /* 0x000f680000300800 */
[----:B------:R-:W5:Y:S04]  /*229a0*/  LDL.LU R19, [R1+0x258] ;  /* 0x0002580001137983 */ /* 0x000f680000300800 */
[----:B------:R-:W5:Y:S04]  /*229b0*/  LDL.LU R17, [R1+0x278] ;  /* 0x0002780001117983 */ /* 0x000f680000300800 */
[----:B------:R1:W-:Y:S01]  /*229c0*/  LDGSTS.E [R6+0x4a00], desc[UR28][R4.64], P2 ;  /* 0x04a0000004067fae */ /* 0x0003e200091a101c */
[----:B--2---:R-:W-:-:S03]  /*229d0*/  IADD3 R11, P3, PT, R11, UR54, RZ ;  /* 0x000000360b0b7c10 */ /* 0x004fc6000ff7e0ff */
[----:B------:R-:W2:Y:S04]  /*229e0*/  LDL.LU R15, [R1+0x298] ;  /* 0x00029800010f7983 */ /* 0x000ea80000300800 */
[----:B------:R-:W-:Y:S01]  /*229f0*/  STL [R1+0x1b8], R11 ;  /* 0x0001b80b01007387 */ /* 0x000fe20000100800 */
[----:B------:R-:W-:Y:S01]  /*22a00*/  IADD3 R7, P5, PT, R7, UR54, RZ ;  /* 0x0000003607077c10 */ /* 0x000fe2000ffbe0ff */
[----:B-1----:R-:W-:Y:S02]  /*22a10*/  IMAD.MOV.U32 R4, RZ, RZ, R13 ;  /* 0x000000ffff047224 */ /* 0x002fe400078e000d */
[----:B------:R-:W-:Y:S01]  /*22a20*/  IMAD.MOV.U32 R5, RZ, RZ, R14 ;  /* 0x000000ffff057224 */ /* 0x000fe200078e000e */
[----:B---3--:R-:W-:-:S04]  /*22a30*/  IADD3.X R12, PT, PT, R12, UR32, RZ, P3, !PT ;  /* 0x000000200c0c7c10 */ /* 0x008fc80009ffe4ff */
[----:B------:R1:W-:Y:S04]  /*22a40*/  LDGSTS.E [R6+0x4e00], desc[UR28][R4.64], P2 ;  /* 0x04e0000004067fae */ /* 0x0003e800091a101c */
[----:B------:R3:W-:Y:S01]  /*22a50*/  STL [R1+0x1b4], R12 ;  /* 0x0001b40c01007387 */ /* 0x0007e20000100800 */
[----:B------:R-:W-:-:S03]  /*22a60*/  IADD3.X R9, PT, PT, R9, UR32, RZ, P5, !PT ;  /* 0x0000002009097c10 */ /* 0x000fc6000affe4ff */
[----:B------:R-:W-:Y:S04]  /*22a70*/  STL [R1+0x1d8], R7 ;  /* 0x0001d80701007387 */ /* 0x000fe80000100800 */
[----:B------:R-:W2:Y:S01]  /*22a80*/  LDL.LU R18, [R1+0x274] ;  /* 0x0002740001127983 */ /* 0x000ea20000300800 */
[----:B-1----:R-:W-:Y:S02]  /*22a90*/  IMAD.MOV.U32 R4, RZ, RZ, R11 ;  /* 0x000000ffff047224 */ /* 0x002fe400078e000b */
[----:B------:R-:W-:Y:S01]  /*22aa0*/  IMAD.MOV.U32 R5, RZ, RZ, R12 ;  /* 0x000000ffff057224 */ /* 0x000fe200078e000c */
[----:B------:R1:W-:Y:S04]  /*22ab0*/  STL [R1+0x1d4], R9 ;  /* 0x0001d40901007387 */ /* 0x0003e80000100800 */
[----:B------:R-:W2:Y:S04]  /*22ac0*/  LDL.LU R16, [R1+0x294] ;  /* 0x0002940001107983 */ /* 0x000ea80000300800 */
[----:B----4-:R-:W4:Y:S04]  /*22ad0*/  LDL.LU R14, [R1+0x2b4] ;  /* 0x0002b400010e7983 */ /* 0x010f280000300800 */
[----:B------:R-:W4:Y:S04]  /*22ae0*/  LDL.LU R13, [R1+0x2b8] ;  /* 0x0002b800010d7983 */ /* 0x000f280000300800 */
[----:B------:R1:W-:Y:S04]  /*22af0*/  LDGSTS.E [R6+0x5200], desc[UR28][R4.64], P2 ;  /* 0x0520000004067fae */ /* 0x0003e800091a101c */
[----:B---3--:R-:W3:Y:S04]  /*22b00*/  LDL.LU R12, [R1+0x2d4] ;  /* 0x0002d400010c7983 */ /* 0x008ee80000300800 */
[----:B------:R-:W3:Y:S01]  /*22b10*/  LDL.LU R11, [R1+0x2d8] ;  /* 0x0002d800010b7983 */ /* 0x000ee20000300800 */
[----:B-1----:R-:W-:Y:S01]  /*22b20*/  IMAD.MOV.U32 R4, RZ, RZ, R7 ;  /* 0x000000ffff047224 */ /* 0x002fe200078e0007 */
[----:B------:R-:W-:Y:S01]  /*22b30*/  IADD3 R8, P3, PT, R8, UR54, RZ ;  /* 0x0000003608087c10 */ /* 0x000fe2000ff7e0ff */
[----:B------:R-:W-:-:S02]  /*22b40*/  IMAD.MOV.U32 R5, RZ, RZ, R9 ;  /* 0x000000ffff057224 */ /* 0x000fc400078e0009 */
[----:B------:R-:W3:Y:S01]  /*22b50*/  LDL.LU R9, [R1+0x2f8] ;  /* 0x0002f80001097983 */ /* 0x000ee20000300800 */
[----:B------:R-:W-:-:S03]  /*22b60*/  IADD3.X R10, PT, PT, R10, UR32, RZ, P3, !PT ;  /* 0x000000200a0a7c10 */ /* 0x000fc60009ffe4ff */
[----:B------:R-:W3:Y:S01]  /*22b70*/  LDL.LU R7, [R1+0x318] ;  /* 0x0003180001077983 */ /* 0x000ee20000300800 */
[----:B------:R-:W-:-:S03]  /*22b80*/  IADD3 R23, P5, PT, R23, UR54, RZ ;  /* 0x0000003617177c10 */ /* 0x000fc6000ffbe0ff */
[----:B------:R-:W-:Y:S01]  /*22b90*/  STL [R1+0x1f8], R8 ;  /* 0x0001f80801007387 */ /* 0x000fe20000100800 */
[----:B------:R-:W-:-:S03]  /*22ba0*/  IADD3.X R24, PT, PT, R24, UR32, RZ, P5, !PT ;  /* 0x0000002018187c10 */ /* 0x000fc6000affe4ff */
[----:B------:R1:W-:Y:S04]  /*22bb0*/  LDGSTS.E [R6+0x5600], desc[UR28][R4.64], P2 ;  /* 0x0560000004067fae */ /* 0x0003e800091a101c */
[----:B------:R1:W-:Y:S04]  /*22bc0*/  STL [R1+0x1f4], R10 ;  /* 0x0001f40a01007387 */ /* 0x0003e80000100800 */
[----:B------:R-:W-:Y:S01]  /*22bd0*/  STL [R1+0x218], R23 ;  /* 0x0002181701007387 */ /* 0x000fe20000100800 */
[----:B-1----:R-:W-:-:S03]  /*22be0*/  IMAD.MOV.U32 R5, RZ, RZ, R10 ;  /* 0x000000ffff057224 */ /* 0x002fc600078e000a */
[----:B------:R-:W3:Y:S01]  /*22bf0*/  LDL.LU R10, [R1+0x2f4] ;  /* 0x0002f400010a7983 */ /* 0x000ee20000300800 */
[----:B------:R-:W-:-:S03]  /*22c00*/  IMAD.MOV.U32 R4, RZ, RZ, R8 ;  /* 0x000000ffff047224 */ /* 0x000fc600078e0008 */
[----:B------:R-:W-:Y:S04]  /*22c10*/  STL [R1+0x214], R24 ;  /* 0x0002141801007387 */ /* 0x000fe80000100800 */
[----:B------:R-:W3:Y:S04]  /*22c20*/  LDL.LU R8, [R1+0x314] ;  /* 0x0003140001087983 */ /* 0x000ee80000300800 */
[----:B------:R1:W-:Y:S02]  /*22c30*/  LDGSTS.E [R6+0x5a00], desc[UR28][R4.64], P2 ;  /* 0x05a0000004067fae */ /* 0x0003e400091a101c */
[----:B-1----:R-:W-:-:S02]  /*22c40*/  IMAD.MOV.U32 R4, RZ, RZ, R23 ;  /* 0x000000ffff047224 */ /* 0x002fc400078e0017 */
[----:B------:R-:W-:-:S05]  /*22c50*/  IMAD.MOV.U32 R5, RZ, RZ, R24 ;  /* 0x000000ffff057224 */ /* 0x000fca00078e0018 */
[----:B------:R1:W-:Y:S01]  /*22c60*/  LDGSTS.E [R6+0x5e00], desc[UR28][R4.64], P2 ;  /* 0x05e0000004067fae */ /* 0x0003e200091a101c */
[----:B-----5:R-:W-:-:S04]  /*22c70*/  IADD3 R21, P3, PT, R21, UR54, RZ ;  /* 0x0000003615157c10 */ /* 0x020fc8000ff7e0ff */
[----:B------:R-:W-:Y:S01]  /*22c80*/  IADD3.X R22, PT, PT, R22, UR32, RZ, P3, !PT ;  /* 0x0000002016167c10 */ /* 0x000fe20009ffe4ff */
[----:B-1----:R-:W-:Y:S01]  /*22c90*/  IMAD.MOV.U32 R4, RZ, RZ, R21 ;  /* 0x000000ffff047224 */ /* 0x002fe200078e0015 */
[----:B------:R-:W-:-:S03]  /*22ca0*/  IADD3 R19, P5, PT, R19, UR54, RZ ;  /* 0x0000003613137c10 */ /* 0x000fc6000ffbe0ff */
[----:B------:R-:W-:Y:S01]  /*22cb0*/  IMAD.MOV.U32 R5, RZ, RZ, R22 ;  /* 0x000000ffff057224 */ /* 0x000fe200078e0016 */
[----:B------:R-:W-:Y:S02]  /*22cc0*/  IADD3.X R20, PT, PT, R20, UR32, RZ, P5, !PT ;  /* 0x0000002014147c10 */ /* 0x000fe4000affe4ff */
[----:B------:R-:W-:Y:S02]  /*22cd0*/  IADD3 R17, P3, PT, R17, UR54, RZ ;  /* 0x0000003611117c10 */ /* 0x000fe4000ff7e0ff */
[----:B------:R1:W-:Y:S01]  /*22ce0*/  LDGSTS.E [R6+0x6200], desc[UR28][R4.64], P2 ;  /* 0x0620000004067fae */ /* 0x0003e200091a101c */
[----:B--2---:R-:W-:Y:S01]  /*22cf0*/  IADD3 R15, P5, PT, R15, UR54, RZ ;  /* 0x000000360f0f7c10 */ /* 0x004fe2000ffbe0ff */
[----:B-1----:R-:W-:Y:S02]  /*22d00*/  IMAD.MOV.U32 R4, RZ, RZ, R19 ;  /* 0x000000ffff047224 */ /* 0x002fe400078e0013 */
[----:B------:R-:W-:Y:S01]  /*22d10*/  IMAD.MOV.U32 R5, RZ, RZ, R20 ;  /* 0x000000ffff057224 */ /* 0x000fe200078e0014 */
[----:B------:R-:W-:Y:S04]  /*22d20*/  STL [R1+0x238], R21 ;  /* 0x0002381501007387 */ /* 0x000fe80000100800 */
[----:B------:R1:W-:Y:S04]  /*22d30*/  LDGSTS.E [R6+0x6600], desc[UR28][R4.64], P2 ;  /* 0x0660000004067fae */ /* 0x0003e800091a101c */
[----:B------:R-:W-:Y:S01]  /*22d40*/  STL [R1+0x234], R22 ;  /* 0x0002341601007387 */ /* 0x000fe20000100800 */
[----:B-1----:R-:W-:Y:S01]  /*22d50*/  IMAD.MOV.U32 R4, RZ, RZ, R17 ;  /* 0x000000ffff047224 */ /* 0x002fe200078e0011 */
[----:B------:R-:W-:-:S05]  /*22d60*/  IADD3.X R18, PT, PT, R18, UR32, RZ, P3, !PT ;  /* 0x0000002012127c10 */ /* 0x000fca0009ffe4ff */
[----:B------:R-:W-:Y:S01]  /*22d70*/  IMAD.MOV.U32 R5, RZ, RZ, R18 ;  /* 0x000000ffff057224 */ /* 0x000fe200078e0012 */
[----:B------:R-:W-:Y:S01]  /*22d80*/  IADD3.X R16, PT, PT, R16, UR32, RZ, P5, !PT ;  /* 0x0000002010107c10 */ /* 0x000fe2000affe4ff */
[----:B------:R-:W-:Y:S04]  /*22d90*/  STL [R1+0x258], R19 ;  /* 0x0002581301007387 */ /* 0x000fe80000100800 */
[----:B------:R1:W-:Y:S01]  /*22da0*/  LDGSTS.E [R6+0x6a00], desc[UR28][R4.64], P2 ;  /* 0x06a0000004067fae */ /* 0x0003e200091a101c */
[----:B----4-:R-:W-:-:S03]  /*22db0*/  IADD3 R13, P3, PT, R13, UR54, RZ ;  /* 0x000000360d0d7c10 */ /* 0x010fc6000ff7e0ff */
[----:B------:R-:W-:Y:S01]  /*22dc0*/  STL [R1+0x254], R20 ;  /* 0x0002541401007387 */ /* 0x000fe20000100800 */
[----:B------:R-:W-:-:S03]  /*22dd0*/  IADD3.X R14, PT, PT, R14, UR32, RZ, P3, !PT ;  /* 0x000000200e0e7c10 */ /* 0x000fc60009ffe4ff */
[----:B------:R-:W-:Y:S01]  /*22de0*/  STL [R1+0x278], R17 ;  /* 0x0002781101007387 */ /* 0x000fe20000100800 */
[----:B-1----:R-:W-:Y:S01]  /*22df0*/  IMAD.MOV.U32 R4, RZ, RZ, R15 ;  /* 0x000000ffff047224 */ /* 0x002fe200078e000f */
[----:B---3--:R-:W-:Y:S01]  /*22e00*/  IADD3 R11, P5, PT, R11, UR54, RZ ;  /* 0x000000360b0b7c10 */ /* 0x008fe2000ffbe0ff */
[----:B------:R-:W-:Y:S01]  /*22e10*/  IMAD.MOV.U32 R5, RZ, RZ, R16 ;  /* 0x000000ffff057224 */ /* 0x000fe200078e0010 */
[----:B------:R-:W-:Y:S02]  /*22e20*/  STL [R1+0x274], R18 ;  /* 0x0002741201007387 */ /* 0x000fe40000100800 */
[----:B------:R-:W-:Y:S02]  /*22e30*/  IADD3.X R12, PT, PT, R12, UR32, RZ, P5, !PT ;  /* 0x000000200c0c7c10 */ /* 0x000fe4000affe4ff */
[----:B------:R-:W-:Y:S01]  /*22e40*/  STL [R1+0x298], R15 ;  /* 0x0002980f01007387 */ /* 0x000fe20000100800 */
[----:B------:R-:W-:-:S03]  /*22e50*/  IADD3 R9, P3, PT, R9, UR54, RZ ;  /* 0x0000003609097c10 */ /* 0x000fc6000ff7e0ff */
[----:B------:R-:W-:Y:S01]  /*22e60*/  STL [R1+0x294], R16 ;  /* 0x0002941001007387 */ /* 0x000fe20000100800 */
[----:B------:R-:W-:-:S03]  /*22e70*/  IADD3 R7, P5, PT, R7, UR54, RZ ;  /* 0x0000003607077c10 */ /* 0x000fc6000ffbe0ff */
[----:B------:R1:W-:Y:S04]  /*22e80*/  LDGSTS.E [R6+0x6e00], desc[UR28][R4.64], P2 ;  /* 0x06e0000004067fae */ /* 0x0003e800091a101c */
[----:B------:R-:W-:Y:S04]  /*22e90*/  STL [R1+0x2b8], R13 ;  /* 0x0002b80d01007387 */ /* 0x000fe80000100800 */
[----:B------:R-:W-:Y:S01]  /*22ea0*/  STL [R1+0x2b4], R14 ;  /* 0x0002b40e01007387 */ /* 0x000fe20000100800 */
[----:B-1----:R-:W-:-:S03]  /*22eb0*/  IMAD.MOV.U32 R4, RZ, RZ, R13 ;  /* 0x000000ffff047224 */ /* 0x002fc600078e000d */
[----:B------:R-:W-:Y:S01]  /*22ec0*/  STL [R1+0x2d8], R11 ;  /* 0x0002d80b01007387 */ /* 0x000fe20000100800 */
[----:B------:R-:W-:-:S03]  /*22ed0*/  IMAD.MOV.U32 R5, RZ, RZ, R14 ;  /* 0x000000ffff057224 */ /* 0x000fc600078e000e */
[----:B------:R1:W-:Y:S01]  /*22ee0*/  STL [R1+0x2d4], R12 ;  /* 0x0002d40c01007387 */ /* 0x0003e20000100800 */
[----:B------:R-:W-:-:S03]  /*22ef0*/  IADD3.X R10, PT, PT, R10, UR32, RZ, P3, !PT ;  /* 0x000000200a0a7c10 */ /* 0x000fc60009ffe4ff */
[----:B------:R-:W-:Y:S04]  /*22f00*/  STL [R1+0x2f8], R9 ;  /* 0x0002f80901007387 */ /* 0x000fe80000100800 */
[----:B------:R2:W-:Y:S01]  /*22f10*/  STL [R1+0x2f4], R10 ;  /* 0x0002f40a01007387 */ /* 0x0005e20000100800 */
[----:B------:R-:W-:-:S03]  /*22f20*/  IADD3.X R8, PT, PT, R8, UR32, RZ, P5, !PT ;  /* 0x0000002008087c10 */ /* 0x000fc6000affe4ff */
[----:B------:R3:W-:Y:S04]  /*22f30*/  LDGSTS.E [R6+0x7200], desc[UR28][R4.64], P2 ;  /* 0x0720000004067fae */ /* 0x0007e800091a101c */
[----:B------:R4:W-:Y:S04]  /*22f40*/  STL [R1+0x318], R7 ;  /* 0x0003180701007387 */ /* 0x0009e80000100800 */
[----:B------:R5:W-:Y:S01]  /*22f50*/  STL [R1+0x314], R8 ;  /* 0x0003140801007387 */ /* 0x000be20000100800 */
[----:B---3--:R-:W-:-:S03]  /*22f60*/  IMAD.MOV.U32 R5, RZ, RZ, R12 ;  /* 0x000000ffff057224 */ /* 0x008fc600078e000c */
[----:B-1----:R-:W3:Y:S04]  /*22f70*/  LDL.LU R12, [R1] ;  /* 0x00000000010c7983 */ /* 0x002ee80000300800 */
[----:B------:R-:W3:Y:S04]  /*22f80*/  LDL.LU R18, [R1+0x1c] ;  /* 0x00001c0001127983 */ /* 0x000ee80000300800 */
[----:B------:R-:W3:Y:S01]  /*22f90*/  LDL.LU R14, [R1+0x20] ;  /* 0x00002000010e7983 */ /* 0x000ee20000300800 */
[----:B------:R-:W-:Y:S01]  /*22fa0*/  IMAD.MOV.U32 R4, RZ, RZ, R11 ;  /* 0x000000ffff047224 */ /* 0x000fe200078e000b */
[----:B------:R-:W-:-:S02]  /*22fb0*/  IADD3 R205, P3, PT, R205, UR54, RZ ;  /* 0x00000036cdcd7c10 */ /* 0x000fc4000ff7e0ff */
[----:B------:R-:W-:Y:S01]  /*22fc0*/  IADD3 R213, P5, PT, R213, UR54, RZ ;  /* 0x00000036d5d57c10 */ /* 0x000fe2000ffbe0ff */
[----:B------:R-:W3:Y:S04]  /*22fd0*/  LDL.LU R15, [R1+0x3c] ;  /* 0x00003c00010f7983 */ /* 0x000ee80000300800 */
[----:B------:R1:W-:Y:S01]  /*22fe0*/  LDGSTS.E [R6+0x7600], desc[UR28][R4.64], P2 ;  /* 0x0760000004067fae */ /* 0x0003e200091a101c */
[----:B------:R-:W-:-:S03]  /*22ff0*/  IADD3.X R204, PT, PT, R204, UR32, RZ, P3, !PT ;  /* 0x00000020cccc7c10 */ /* 0x000fc60009ffe4ff */
[----:B------:R-:W3:Y:S01]  /*23000*/  LDL.LU R13, [R1+0x40] ;  /* 0x00004000010d7983 */ /* 0x000ee20000300800 */
[----:B-1----:R-:W-:Y:S02]  /*23010*/  IMAD.MOV.U32 R4, RZ, RZ, R9 ;  /* 0x000000ffff047224 */ /* 0x002fe400078e0009 */
[----:B------:R-:W-:Y:S01]  /*23020*/  IMAD.MOV.U32 R5, RZ, RZ, R10 ;  /* 0x000000ffff057224 */ /* 0x000fe200078e000a */
[----:B------:R-:W-:Y:S01]  /*23030*/  IADD3.X R212, PT, PT, R212, UR32, RZ, P5, !PT ;  /* 0x00000020d4d47c10 */ /* 0x000fe2000affe4ff */
[----:B--2---:R-:W2:Y:S04]  /*23040*/  LDL.LU R10, [R1+0x5c] ;  /* 0x00005c00010a7983 */ /* 0x004ea80000300800 */
[----:B------:R1:W-:Y:S01]  /*23050*/  LDGSTS.E [R6+0x7a00], desc[UR28][R4.64], P2 ;  /* 0x07a0000004067fae */ /* 0x0003e200091a101c */
[----:B------:R-:W-:Y:S01]  /*23060*/  IADD3 R221, P3, PT, R221, UR54, RZ ;  /* 0x00000036dddd7c10 */ /* 0x000fe2000ff7e0ff */
[----:B-1----:R-:W-:Y:S01]  /*23070*/  IMAD.MOV.U32 R4, RZ, RZ, R7 ;  /* 0x000000ffff047224 */ /* 0x002fe200078e0007 */
[----:B----4-:R-:W-:Y:S01]  /*23080*/  LOP3.LUT R7, R2, 0x60, RZ, 0x3c, !PT ;  /* 0x0000006002077812 */ /* 0x010fe200078e3cff */
[----:B------:R-:W-:-:S02]  /*23090*/  IMAD.MOV.U32 R5, RZ, RZ, R8 ;  /* 0x000000ffff057224 */ /* 0x000fc400078e0008 */
[----:B-----5:R-:W4:Y:S04]  /*230a0*/  LDL.LU R8, [R1+0x60] ;  /* 0x0000600001087983 */ /* 0x020f280000300800 */
[----:B------:R1:W-:Y:S01]  /*230b0*/  LDGSTS.E [R6+0x7e00], desc[UR28][R4.64], P2 ;  /* 0x07e0000004067fae */ /* 0x0003e200091a101c */
[----:B------:R-:W-:Y:S02]  /*230c0*/  IADD3.X R220, PT, PT, R220, UR32, RZ, P3, !PT ;  /* 0x00000020dcdc7c10 */ /* 0x000fe40009ffe4ff */
[----:B------:R-:W-:Y:S01]  /*230d0*/  IADD3 R229, P5, PT, R229, UR54, RZ ;  /* 0x00000036e5e57c10 */ /* 0x000fe2000ffbe0ff */
[----:B------:R-:W5:Y:S01]  /*230e0*/  LDL.LU R11, [R1+0x7c] ;  /* 0x00007c00010b7983 */ /* 0x000f620000300800 */
[----:B-1----:R-:W-:Y:S02]  /*230f0*/  VIADD R6, R7, UR7 ;  /* 0x0000000707067c36 */ /* 0x002fe40008000000 */
[----:B------:R-:W-:-:S02]  /*23100*/  IMAD.MOV.U32 R4, RZ, RZ, R205 ;  /* 0x000000ffff047224 */ /* 0x000fc400078e00cd */
[----:B------:R-:W-:Y:S01]  /*23110*/  IMAD.MOV.U32 R5, RZ, RZ, R204 ;  /* 0x000000ffff057224 */ /* 0x000fe200078e00cc */
[----:B------:R-:W-:Y:S01]  /*23120*/  IADD3.X R228, PT, PT, R228, UR32, RZ, P5, !PT ;  /* 0x00000020e4e47c10 */ /* 0x000fe2000affe4ff */
[----:B------:R-:W5:Y:S04]  /*23130*/  LDL.LU R9, [R1+0x80] ;  /* 0x0000800001097983 */ /* 0x000f680000300800 */
[----:B------:R1:W-:Y:S01]  /*23140*/  LDGSTS.E [R6+0x300], desc[UR28][R4.64], P2 ;  /* 0x0030000004067fae */ /* 0x0003e200091a101c */
[----:B------:R-:W-:Y:S02]  /*23150*/  IADD3 R237, P3, PT, R237, UR54, RZ ;  /* 0x00000036eded7c10 */ /* 0x000fe4000ff7e0ff */
[----:B------:R-:W-:Y:S01]  /*23160*/  IADD3 R245, P5, PT, R245, UR54, RZ ;  /* 0x00000036f5f57c10 */ /* 0x000fe2000ffbe0ff */
[----:B------:R-:W5:Y:S01]  /*23170*/  LDL.LU R17, [R1+0x9c] ;  /* 0x00009c0001117983 */ /* 0x000f620000300800 */
[----:B-1----:R-:W-:-:S02]  /*23180*/  IMAD.MOV.U32 R4, RZ, RZ, R213 ;  /* 0x000000ffff047224 */ /* 0x002fc400078e00d5 */
[----:B------:R-:W-:Y:S01]  /*23190*/  IMAD.MOV.U32 R5, RZ, RZ, R212 ;  /* 0x000000ffff057224 */ /* 0x000fe200078e00d4 */
[----:B------:R-:W-:Y:S01]  /*231a0*/  IADD3.X R236, PT, PT, R236, UR32, RZ, P3, !PT ;  /* 0x00000020ecec7c10 */ /* 0x000fe20009ffe4ff */
[----:B------:R-:W5:Y:S04]  /*231b0*/  LDL.LU R7, [R1+0xa0] ;  /* 0x0000a00001077983 */ /* 0x000f680000300800 */
[----:B------:R1:W-:Y:S02]  /*231c0*/  LDGSTS.E [R6+0x700], desc[UR28][R4.64], P2 ;  /* 0x0070000004067fae */ /* 0x0003e400091a101c */
        /* <DEDUP_REMOVED lines=13> */
[----:B---3--:R-:W-:-:S04]  /*232a0*/  IADD3 R12, P3, PT, R12, UR54, RZ ;  /* 0x000000360c0c7c10 */ /* 0x008fc8000ff7e0ff */
[----:B------:R-:W-:Y:S02]  /*232b0*/  IADD3.X R252, PT, PT, R252, UR32, RZ, P3, !PT ;  /* 0x00000020fcfc7c10 */ /* 0x000fe40009ffe4ff */
[----:B------:R-:W-:Y:S01]  /*232c0*/  IADD3 R14, P5, PT, R14, UR54, RZ ;  /* 0x000000360e0e7c10 */ /* 0x000fe2000ffbe0ff */
[----:B-1----:R-:W-:Y:S01]  /*232d0*/  IMAD.MOV.U32 R4, RZ, RZ, R12 ;  /* 0x000000ffff047224 */ /* 0x002fe200078e000c */
[----:B------:R1:W-:Y:S01]  /*232e0*/  STL [R1], R12 ;  /* 0x0000000c01007387 */ /* 0x0003e20000100800 */
[----:B------:R-:W-:Y:S01]  /*232f0*/  IMAD.MOV.U32 R5, RZ, RZ, R252 ;  /* 0x000000ffff057224 */ /* 0x000fe200078e00fc */
[----:B------:R-:W-:Y:S02]  /*23300*/  IADD3.X R18, PT, PT, R18, UR32, RZ, P5, !PT ;  /* 0x0000002012127c10 */ /* 0x000fe4000affe4ff */
[----:B------:R-:W-:Y:S04]  /*23310*/  STL [R1+0x20], R14 ;  /* 0x0000200e01007387 */ /* 0x000fe80000100800 */
[----:B------:R-:W3:Y:S04]  /*23320*/  LDL.LU R16, [R1+0xc0] ;  /* 0x0000c00001107983 */ /* 0x000ee80000300800 */
[----:B------:R2:W-:Y:S04]  /*23330*/  STL [R1+0x1c], R18 ;  /* 0x00001c1201007387 */ /* 0x0005e80000100800 */
[----:B------:R2:W-:Y:S04]  /*23340*/  LDGSTS.E [R6+0x1b00], desc[UR28][R4.64], P2 ;  /* 0x01b0000004067fae */ /* 0x0005e800091a101c */
[----:B-1----:R-:W3:Y:S01]  /*23350*/  LDL.LU R12, [R1+0xe0] ;  /* 0x0000e000010c7983 */ /* 0x002ee20000300800 */
[----:B--2---:R-:W-:-:S03]  /*23360*/  IMAD.MOV.U32 R5, RZ, RZ, R18 ;  /* 0x000000ffff057224 */ /* 0x004fc600078e0012 */
[----:B------:R-:W2:Y:S01]  /*23370*/  LDL.LU R18, [R1+0xbc] ;  /* 0x0000bc0001127983 */ /* 0x000ea20000300800 */
[----:B------:R-:W-:-:S03]  /*23380*/  IMAD.MOV.U32 R4, RZ, RZ, R14 ;  /* 0x000000ffff047224 */ /* 0x000fc600078e000e */
[----:B------:R-:W2:Y:S01]  /*23390*/  LDL.LU R14, [R1+0xdc] ;  /* 0x0000dc00010e7983 */ /* 0x000ea20000300800 */
[----:B------:R-:W-:-:S03]  /*233a0*/  IADD3 R13, P3, PT, R13, UR54, RZ ;  /* 0x000000360d0d7c10 */ /* 0x000fc6000ff7e0ff */
[----:B------:R1:W-:Y:S01]  /*233b0*/  LDGSTS.E [R6+0x1f00], desc[UR28][R4.64], P2 ;  /* 0x01f0000004067fae */ /* 0x0003e200091a101c */
[----:B------:R-:W-:Y:S02]  /*233c0*/  IADD3.X R15, PT, PT, R15, UR32, RZ, P3, !PT ;  /* 0x000000200f0f7c10 */ /* 0x000fe40009ffe4ff */
[----:B----4-:R-:W-:Y:S01]  /*233d0*/  IADD3 R8, P5, PT, R8, UR54, RZ ;  /* 0x0000003608087c10 */ /* 0x010fe2000ffbe0ff */
[----:B------:R4:W-:Y:S03]  /*233e0*/  STL [R1+0x40], R13 ;  /* 0x0000400d01007387 */ /* 0x0009e60000100800 */
[----:B------:R-:W-:Y:S01]  /*233f0*/  IADD3.X R10, PT, PT, R10, UR32, RZ, P5, !PT ;  /* 0x000000200a0a7c10 */ /* 0x000fe2000affe4ff */
[----:B------:R4:W-:Y:S01]  /*23400*/  STL [R1+0x3c], R15 ;  /* 0x00003c0f01007387 */ /* 0x0009e20000100800 */
[----:B-1----:R-:W-:-:S03]  /*23410*/  IMAD.MOV.U32 R4, RZ, RZ, R13 ;  /* 0x000000ffff047224 */ /* 0x002fc600078e000d */
[----:B------:R-:W-:Y:S01]  /*23420*/  STL [R1+0x60], R8 ;  /* 0x0000600801007387 */ /* 0x000fe20000100800 */
[----:B------:R-:W-:-:S03]  /*23430*/  IMAD.MOV.U32 R5, RZ, RZ, R15 ;  /* 0x000000ffff057224 */ /* 0x000fc600078e000f */
[----:B----4-:R-:W4:Y:S04]  /*23440*/  LDL.LU R13, [R1+0x100] ;  /* 0x00010000010d7983 */ /* 0x010f280000300800 */
[----:B------:R1:W-:Y:S04]  /*23450*/  STL [R1+0x5c], R10 ;  /* 0x00005c0a01007387 */ /* 0x0003e80000100800 */
[----:B------:R-:W4:Y:S01]  /*23460*/  LDL.LU R19, [R1+0x120] ;  /* 0x0001200001137983 */ /* 0x000f220000300800 */
[----:B-----5:R-:W-:-:S03]  /*23470*/  IADD3 R9, P3, PT, R9, UR54, RZ ;  /* 0x0000003609097c10 */ /* 0x020fc6000ff7e0ff */
[----:B------:R-:W5:Y:S01]  /*23480*/  LDL.LU R15, [R1+0xfc] ;  /* 0x0000fc00010f7983 */ /* 0x000f620000300800 */
[----:B------:R-:W-:-:S03]  /*23490*/  IADD3.X R11, PT, PT, R11, UR32, RZ, P3, !PT ;  /* 0x000000200b0b7c10 */ /* 0x000fc60009ffe4ff */
[----:B------:R-:W5:Y:S04]  /*234a0*/  LDL.LU R20, [R1+0x11c] ;  /* 0x00011c0001147983 */ /* 0x000f680000300800 */
[----:B------:R1:W-:Y:S01]  /*234b0*/  LDGSTS.E [R6+0x2300], desc[UR28][R4.64], P2 ;  /* 0x0230000004067fae */ /* 0x0003e200091a101c */
[----:B------:R-:W-:Y:S01]  /*234c0*/  IADD3 R7, P5, PT, R7, UR54, RZ ;  /* 0x0000003607077c10 */ /* 0x000fe2000ffbe0ff */
[----:B-1----:R-:W-:Y:S02]  /*234d0*/  IMAD.MOV.U32 R4, RZ, RZ, R8 ;  /* 0x000000ffff047224 */ /* 0x002fe400078e0008 */
[----:B------:R-:W-:Y:S02]  /*234e0*/  IMAD.MOV.U32 R5, RZ, RZ, R10 ;  /* 0x000000ffff057224 */ /* 0x000fe400078e000a */
[----:B------:R-:W5:Y:S01]  /*234f0*/  LDL.LU R10, [R1+0x140] ;  /* 0x00014000010a7983 */ /* 0x000f620000300800 */
[----:B------:R-:W-:-:S03]  /*23500*/  IADD3.X R17, PT, PT, R17, UR32, RZ, P5, !PT ;  /* 0x0000002011117c10 */ /* 0x000fc6000affe4ff */
[----:B------:R-:W5:Y:S04]  /*23510*/  LDL.LU R8, [R1+0x160] ;  /* 0x0001600001087983 */ /* 0x000f680000300800 */
[----:B------:R-:W-:Y:S04]  /*23520*/  STL [R1+0x80], R9 ;  /* 0x0000800901007387 */ /* 0x000fe80000100800 */
[----:B------:R1:W-:Y:S04]  /*23530*/  LDGSTS.E [R6+0x2700], desc[UR28][R4.64], P2 ;  /* 0x0270000004067fae */ /* 0x0003e800091a101c */
[----:B------:R1:W-:Y:S04]  /*23540*/  STL [R1+0x7c], R11 ;  /* 0x00007c0b01007387 */ /* 0x0003e80000100800 */
[----:B------:R-:W-:Y:S01]  /*23550*/  STL [R1+0xa0], R7 ;  /* 0x0000a00701007387 */ /* 0x000fe20000100800 */
[----:B-1----:R-:W-:-:S03]  /*23560*/  IMAD.MOV.U32 R5, RZ, RZ, R11 ;  /* 0x000000ffff057224 */ /* 0x002fc600078e000b */
[----:B------:R-:W5:Y:S01]  /*23570*/  LDL.LU R11, [R1+0x13c] ;  /* 0x00013c00010b7983 */ /* 0x000f620000300800 */
[----:B------:R-:W-:-:S03]  /*23580*/  IMAD.MOV.U32 R4, RZ, RZ, R9 ;  /* 0x000000ffff047224 */ /* 0x000fc600078e0009 */
[----:B------:R1:W-:Y:S04]  /*23590*/  STL [R1+0x9c], R17 ;  /* 0x00009c1101007387 */ /* 0x0003e80000100800 */
[----:B------:R-:W5:Y:S04]  /*235a0*/  LDL.LU R9, [R1+0x15c] ;  /* 0x00015c0001097983 */ /* 0x000f680000300800 */
[----:B------:R1:W-:Y:S02]  /*235b0*/  LDGSTS.E [R6+0x2b00], desc[UR28][R4.64], P2 ;  /* 0x02b0000004067fae */ /* 0x0003e400091a101c */
[----:B-1----:R-:W-:-:S02]  /*235c0*/  IMAD.MOV.U32 R4, RZ, RZ, R7 ;  /* 0x000000ffff047224 */ /* 0x002fc400078e0007 */
[----:B------:R-:W-:Y:S02]  /*235d0*/  IMAD.MOV.U32 R5, RZ, RZ, R17 ;  /* 0x000000ffff057224 */ /* 0x000fe400078e0011 */
[----:B------:R-:W5:Y:S04]  /*235e0*/  LDL.LU R17, [R1+0x180] ;  /* 0x0001800001117983 */ /* 0x000f680000300800 */
[----:B------:R-:W5:Y:S04]  /*235f0*/  LDL.LU R7, [R1+0x1a0] ;  /* 0x0001a00001077983 */ /* 0x000f680000300800 */
[----:B------:R1:W-:Y:S01]  /*23600*/  LDGSTS.E [R6+0x2f00], desc[UR28][R4.64], P2 ;  /* 0x02f0000004067fae */ /* 0x0003e200091a101c */
[----:B---3--:R-:W-:-:S05]  /*23610*/  IADD3 R16, P3, PT, R16, UR54, RZ ;  /* 0x0000003610107c10 */ /* 0x008fca000ff7e0ff */
[----:B------:R-:W-:Y:S01]  /*23620*/  STL [R1+0xc0], R16 ;  /* 0x0000c01001007387 */ /* 0x000fe20000100800 */
[----:B------:R-:W-:Y:S02]  /*23630*/  IADD3 R12, P5, PT, R12, UR54, RZ ;  /* 0x000000360c0c7c10 */ /* 0x000fe4000ffbe0ff */
[----:B--2---:R-:W-:Y:S02]  /*23640*/  IADD3.X R18, PT, PT, R18, UR32, RZ, P3, !PT ;  /* 0x0000002012127c10 */ /* 0x004fe40009ffe4ff */
[----:B------:R-:W-:-:S03]  /*23650*/  IADD3.X R14, PT, PT, R14, UR32, RZ, P5, !PT ;  /* 0x000000200e0e7c10 */ /* 0x000fc6000affe4ff */
[----:B------:R2:W-:Y:S01]  /*23660*/  STL [R1+0xbc], R18 ;  /* 0x0000bc1201007387 */ /* 0x0005e20000100800 */
[----:B-1----:R-:W-:-:S03]  /*23670*/  IMAD.MOV.U32 R5, RZ, RZ, R18 ;  /* 0x000000ffff057224 */ /* 0x002fc600078e0012 */
[----:B------:R-:W-:Y:S01]  /*23680*/  STL [R1+0xe0], R12 ;  /* 0x0000e00c01007387 */ /* 0x000fe20000100800 */
[----:B------:R-:W-:-:S03]  /*23690*/  IMAD.MOV.U32 R4, RZ, RZ, R16 ;  /* 0x000000ffff047224 */ /* 0x000fc600078e0010 */
[----:B--2---:R-:W2:Y:S04]  /*236a0*/  LDL.LU R18, [R1+0x17c] ;  /* 0x00017c0001127983 */ /* 0x004ea80000300800 */
[----:B------:R1:W-:Y:S04]  /*236b0*/  STL [R1+0xdc], R14 ;  /* 0x0000dc0e01007387 */ /* 0x0003e80000100800 */
[----:B------:R-:W3:Y:S01]  /*236c0*/  LDL.LU R16, [R1+0x19c] ;  /* 0x00019c0001107983 */ /* 0x000ee20000300800 */
[----:B----4-:R-:W-:-:S03]  /*236d0*/  IADD3 R13, P3, PT, R13, UR54, RZ ;  /* 0x000000360d0d7c10 */ /* 0x010fc6000ff7e0ff */
[----:B------:R4:W-:Y:S01]  /*236e0*/  LDGSTS.E [R6+0x3300], desc[UR28][R4.64], P2 ;  /* 0x0330000004067fae */ /* 0x0009e200091a101c */
[----:B------:R-:W-:Y:S02]  /*236f0*/  IADD3 R19, P5, PT, R19, UR54, RZ ;  /* 0x0000003613137c10 */ /* 0x000fe4000ffbe0ff */
[----:B-----5:R-:W-:Y:S01]  /*23700*/  IADD3.X R15, PT, PT, R15, UR32, RZ, P3, !PT ;  /* 0x000000200f0f7c10 */ /* 0x020fe20009ffe4ff */
[----:B----4-:R-:W-:Y:S02]  /*23710*/  IMAD.MOV.U32 R4, RZ, RZ, R12 ;  /* 0x000000ffff047224 */ /* 0x010fe400078e000c */
[----:B------:R-:W-:Y:S02]  /*23720*/  IMAD.MOV.U32 R5, RZ, RZ, R14 ;  /* 0x000000ffff057224 */ /* 0x000fe400078e000e */
[----:B-1----:R-:W4:Y:S01]  /*23730*/  LDL.LU R14, [R1+0x1c0] ;  /* 0x0001c000010e7983 */ /* 0x002f220000300800 */
[----:B------:R-:W-:-:S03]  /*23740*/  IADD3.X R20, PT, PT, R20, UR32, RZ, P5, !PT ;  /* 0x0000002014147c10 */ /* 0x000fc6000affe4ff */
[----:B------:R-:W5:Y:S04]  /*23750*/  LDL.LU R12, [R1+0x1e0] ;  /* 0x0001e000010c7983 */ /* 0x000f680000300800 */
[----:B------:R-:W-:Y:S04]  /*23760*/  STL [R1+0x100], R13 ;  /* 0x0001000d01007387 */ /* 0x000fe80000100800 */
[----:B------:R1:W-:Y:S04]  /*23770*/  LDGSTS.E [R6+0x3700], desc[UR28][R4.64], P2 ;  /* 0x0370000004067fae */ /* 0x0003e800091a101c */
[----:B------:R1:W-:Y:S04]  /*23780*/  STL [R1+0xfc], R15 ;  /* 0x0000fc0f01007387 */ /* 0x0003e80000100800 */
[----:B------:R-:W-:Y:S01]  /*23790*/  STL [R1+0x120], R19 ;  /* 0x0001201301007387 */ /* 0x000fe20000100800 */
[----:B-1----:R-:W-:-:S02]  /*237a0*/  IMAD.MOV.U32 R5, RZ, RZ, R15 ;  /* 0x000000ffff057224 */ /* 0x002fc400078e000f */
[----:B------:R-:W-:Y:S01]  /*237b0*/  IMAD.MOV.U32 R4, RZ, RZ, R13 ;  /* 0x000000ffff047224 */ /* 0x000fe200078e000d */
[----:B------:R-:W5:Y:S01]  /*237c0*/  LDL.LU R15, [R1+0x1bc] ;  /* 0x0001bc00010f7983 */ /* 0x000f620000300800 */
[----:B------:R-:W-:-:S03]  /*237d0*/  IADD3 R10, P3, PT, R10, UR54, RZ ;  /* 0x000000360a0a7c10 */ /* 0x000fc6000ff7e0ff */
[----:B------:R-:W-:Y:S04]  /*237e0*/  STL [R1+0x11c], R20 ;  /* 0x00011c1401007387 */ /* 0x000fe80000100800 */
[----:B------:R-:W5:Y:S01]  /*237f0*/  LDL.LU R13, [R1+0x1dc] ;  /* 0x0001dc00010d7983 */ /* 0x000f620000300800 */
[----:B------:R-:W-:-:S03]  /*23800*/  IADD3 R8, P5, PT, R8, UR54, RZ ;  /* 0x0000003608087c10 */ /* 0x000fc6000ffbe0ff */
[----:B------:R1:W-:Y:S01]  /*23810*/  LDGSTS.E [R6+0x3b00], desc[UR28][R4.64], P2 ;  /* 0x03b0000004067fae */ /* 0x0003e200091a101c */
[----:B------:R-:W-:Y:S01]  /*23820*/  IADD3.X R11, PT, PT, R11, UR32, RZ, P3, !PT ;  /* 0x000000200b0b7c10 */ /* 0x000fe20009ffe4ff */
[----:B-1----:R-:W-:Y:S02]  /*23830*/  IMAD.MOV.U32 R4, RZ, RZ, R19 ;  /* 0x000000ffff047224 */ /* 0x002fe400078e0013 */
[----:B------:R-:W-:Y:S01]  /*23840*/  IMAD.MOV.U32 R5, RZ, RZ, R20 ;  /* 0x000000ffff057224 */ /* 0x000fe200078e0014 */
[----:B------:R-:W-:Y:S01]  /*23850*/  IADD3.X R9, PT, PT, R9, UR32, RZ, P5, !PT ;  /* 0x0000002009097c10 */ /* 0x000fe2000affe4ff */
[----:B------:R1:W-:Y:S04]  /*23860*/  STL [R1+0x140], R10 ;  /* 0x0001400a01007387 */ /* 0x0003e80000100800 */
[----:B------:R1:W-:Y:S04]  /*23870*/  LDGSTS.E [R6+0x3f00], desc[UR28][R4.64], P2 ;  /* 0x03f0000004067fae */ /* 0x0003e800091a101c */
[----:B------:R-:W-:Y:S04]  /*23880*/  STL [R1+0x13c], R11 ;  /* 0x00013c0b01007387 */ /* 0x000fe80000100800 */
[----:B------:R1:W-:Y:S02]  /*23890*/  STL [R1+0x160], R8 ;  /* 0x0001600801007387 */ /* 0x0003e40000100800 */
[----:B-1----:R-:W-:-:S02]  /*238a0*/  IMAD.MOV.U32 R4, RZ, RZ, R10 ;  /* 0x000000ffff047224 */ /* 0x002fc400078e000a */
[----:B------:R-:W-:Y:S01]  /*238b0*/  IMAD.MOV.U32 R5, RZ, RZ, R11 ;  /* 0x000000ffff057224 */ /* 0x000fe200078e000b */
[----:B------:R1:W-:Y:S04]  /*238c0*/  STL [R1+0x15c], R9 ;  /* 0x00015c0901007387 */ /* 0x0003e80000100800 */
[----:B------:R1:W-:Y:S04]  /*238d0*/  LDGSTS.E [R6+0x4300], desc[UR28][R4.64], P2 ;  /* 0x0430000004067fae */ /* 0x0003e800091a101c */
[----:B------:R-:W5:Y:S01]  /*238e0*/  LDL.LU R10, [R1+0x1fc] ;  /* 0x0001fc00010a7983 */ /* 0x000f620000300800 */
[----:B------:R-:W-:Y:S01]  /*238f0*/  IADD3 R17, P3, PT, R17, UR54, RZ ;  /* 0x0000003611117c10 */ /* 0x000fe2000ff7e0ff */
[----:B-1----:R-:W-:-:S02]  /*23900*/  IMAD.MOV.U32 R4, RZ, RZ, R8 ;  /* 0x000000ffff047224 */ /* 0x002fc400078e0008 */
[----:B------:R-:W5:Y:S01]  /*23910*/  LDL.LU R8, [R1+0x200] ;  /* 0x0002000001087983 */ /* 0x000f620000300800 */
[----:B------:R-:W-:-:S03]  /*23920*/  IMAD.MOV.U32 R5, RZ, RZ, R9 ;  /* 0x000000ffff057224 */ /* 0x000fc600078e0009 */
[----:B------:R-:W5:Y:S04]  /*23930*/  LDL.LU R11, [R1+0x21c] ;  /* 0x00021c00010b7983 */ /* 0x000f680000300800 */
[----:B------:R-:W5:Y:S01]  /*23940*/  LDL.LU R9, [R1+0x220] ;  /* 0x0002200001097983 */ /* 0x000f620000300800 */
[----:B------:R-:W-:-:S03]  /*23950*/  IADD3 R7, P5, PT, R7, UR54, RZ ;  /* 0x0000003607077c10 */ /* 0x000fc6000ffbe0ff */
[----:B------:R1:W-:Y:S04]  /*23960*/  LDGSTS.E [R6+0x4700], desc[UR28][R4.64], P2 ;  /* 0x0470000004067fae */ /* 0x0003e800091a101c */
[----:B------:R-:W-:Y:S01]  /*23970*/  STL [R1+0x180], R17 ;  /* 0x0001801101007387 */ /* 0x000fe20000100800 */
[----:B-1----:R-:W-:Y:S01]  /*23980*/  IMAD.MOV.U32 R4, RZ, RZ, R17 ;  /* 0x000000ffff047224 */ /* 0x002fe200078e0011 */
[----:B--2---:R-:W-:-:S05]  /*23990*/  IADD3.X R18, PT, PT, R18, UR32, RZ, P3, !PT ;  /* 0x0000002012127c10 */ /* 0x004fca0009ffe4ff */
[----:B------:R-:W-:Y:S01]  /*239a0*/  IMAD.MOV.U32 R5, RZ, RZ, R18 ;  /* 0x000000ffff057224 */ /* 0x000fe200078e0012 */
[----:B---3--:R-:W-:Y:S01]  /*239b0*/  IADD3.X R16, PT, PT, R16, UR32, RZ, P5, !PT ;  /* 0x0000002010107c10 */ /* 0x008fe2000affe4ff */
[----:B------:R-:W-:Y:S04]  /*239c0*/  STL [R1+0x17c], R18 ;  /* 0x00017c1201007387 */ /* 0x000fe80000100800 */
[----:B------:R1:W-:Y:S04]  /*239d0*/  STL [R1+0x1a0], R7 ;  /* 0x0001a00701007387 */ /* 0x0003e80000100800 */
[----:B------:R2:W-:Y:S04]  /*239e0*/  LDGSTS.E [R6+0x4b00], desc[UR28][R4.64], P2 ;  /* 0x04b0000004067fae */ /* 0x0005e800091a101c */
[----:B------:R3:W-:Y:S04]  /*239f0*/  STL [R1+0x19c], R16 ;  /* 0x00019c1001007387 */ /* 0x0007e80000100800 */
[----:B------:R-:W5:Y:S01]  /*23a00*/  LDL.LU R22, [R1+0x23c] ;  /* 0x00023c0001167983 */ /* 0x000f620000300800 */
[----:B--2---:R-:W-:-:S03]  /*23a10*/  IMAD.MOV.U32 R4, RZ, RZ, R7 ;  /* 0x000000ffff047224 */ /* 0x004fc600078e0007 */
[----:B-1----:R-:W2:Y:S04]  /*23a20*/  LDL.LU R7, [R1+0x240] ;  /* 0x0002400001077983 */ /* 0x002ea80000300800 */
[----:B------:R-:W2:Y:S04]  /*23a30*/  LDL.LU R21, [R1+0x25c] ;  /* 0x00025c0001157983 */ /* 0x000ea80000300800 */
[----:B------:R-:W2:Y:S01]  /*23a40*/  LDL.LU R20, [R1+0x260] ;  /* 0x0002600001147983 */ /* 0x000ea20000300800 */
[----:B----4-:R-:W-:Y:S02]  /*23a50*/  IADD3 R14, P3, PT, R14, UR54, RZ ;  /* 0x000000360e0e7c10 */ /* 0x010fe4000ff7e0ff */
[----:B-----5:R-:W-:-:S03]  /*23a60*/  IADD3 R12, P5, PT, R12, UR54, RZ ;  /* 0x000000360c0c7c10 */ /* 0x020fc6000ffbe0ff */
[----:B------:R-:W-:Y:S01]  /*23a70*/  STL [R1+0x1c0], R14 ;  /* 0x0001c00e01007387 */ /* 0x000fe20000100800 */
[----:B------:R-:W-:-:S05]  /*23a80*/  IMAD.MOV.U32 R5, RZ, RZ, R16 ;  /* 0x000000ffff057224 */ /* 0x000fca00078e0010 */
[----:B------:R1:W-:Y:S01]  /*23a90*/  LDGSTS.E [R6+0x4f00], desc[UR28][R4.64], P2 ;  /* 0x04f0000004067fae */ /* 0x0003e200091a101c */
[----:B------:R-:W-:-:S05]  /*23aa0*/  IADD3.X R15, PT, PT, R15, UR32, RZ, P3, !PT ;  /* 0x000000200f0f7c10 */ /* 0x000fca0009ffe4ff */
[----:B------:R4:W-:Y:S01]  /*23ab0*/  STL [R1+0x1bc], R15 ;  /* 0x0001bc0f01007387 */ /* 0x0009e20000100800 */
[----:B------:R-:W-:-:S03]  /*23ac0*/  IADD3.X R13, PT, PT, R13, UR32, RZ, P5, !PT ;  /* 0x000000200d0d7c10 */ /* 0x000fc6000affe4ff */
[----:B------:R-:W-:Y:S04]  /*23ad0*/  STL [R1+0x1e0], R12 ;  /* 0x0001e00c01007387 */ /* 0x000fe80000100800 */
[----:B------:R-:W5:Y:S04]  /*23ae0*/  LDL.LU R18, [R1+0x280] ;  /* 0x0002800001127983 */ /* 0x000f680000300800 */
[----:B------:R4:W-:Y:S04]  /*23af0*/  STL [R1+0x1dc], R13 ;  /* 0x0001dc0d01007387 */ /* 0x0009e80000100800 */
[----:B---3--:R-:W3:Y:S04]  /*23b00*/  LDL.LU R16, [R1+0x2a0] ;  /* 0x0002a00001107983 */ /* 0x008ee80000300800 */
[----:B------:R-:W3:Y:S01]  /*23b10*/  LDL.LU R19, [R1+0x27c] ;  /* 0x00027c0001137983 */ /* 0x000ee20000300800 */
[----:B-1----:R-:W-:-:S02]  /*23b20*/  IMAD.MOV.U32 R4, RZ, RZ, R14 ;  /* 0x000000ffff047224 */ /* 0x002fc400078e000e */
[----:B------:R-:W-:Y:S01]  /*23b30*/  IMAD.MOV.U32 R5, RZ, RZ, R15 ;  /* 0x000000ffff057224 */ /* 0x000fe200078e000f */
[----:B------:R-:W3:Y:S04]  /*23b40*/  LDL.LU R17, [R1+0x29c] ;  /* 0x00029c0001117983 */ /* 0x000ee80000300800 */
[----:B----4-:R-:W4:Y:S04]  /*23b50*/  LDL.LU R15, [R1+0x2bc] ;  /* 0x0002bc00010f7983 */ /* 0x010f280000300800 */
[----:B------:R-:W4:Y:S04]  /*23b60*/  LDL.LU R14, [R1+0x2c0] ;  /* 0x0002c000010e7983 */ /* 0x000f280000300800 */
[----:B------:R1:W-:Y:S02]  /*23b70*/  LDGSTS.E [R6+0x5300], desc[UR28][R4.64], P2 ;  /* 0x0530000004067fae */ /* 0x0003e400091a101c */
[----:B-1----:R-:W-:-:S02]  /*23b80*/  IMAD.MOV.U32 R4, RZ, RZ, R12 ;  /* 0x000000ffff047224 */ /* 0x002fc400078e000c */
[----:B------:R-:W-:Y:S02]  /*23b90*/  IMAD.MOV.U32 R5, RZ, RZ, R13 ;  /* 0x000000ffff057224 */ /* 0x000fe400078e000d */
[----:B------:R-:W4:Y:S04]  /*23ba0*/  LDL.LU R13, [R1+0x2dc] ;  /* 0x0002dc00010d7983 */ /* 0x000f280000300800 */
[----:B------:R-:W4:Y:S01]  /*23bb0*/  LDL.LU R12, [R1+0x2e0] ;  /* 0x0002e000010c7983 */ /* 0x000f220000300800 */
[----:B------:R-:W-:-:S03]  /*23bc0*/  IADD3 R8, P3, PT, R8, UR54, RZ ;  /* 0x0000003608087c10 */ /* 0x000fc6000ff7e0ff */
[----:B------:R1:W-:Y:S01]  /*23bd0*/  LDGSTS.E [R6+0x5700], desc[UR28][R4.64], P2 ;  /* 0x0570000004067fae */ /* 0x0003e200091a101c */
[----:B------:R-:W-:Y:S02]  /*23be0*/  IADD3.X R10, PT, PT, R10, UR32, RZ, P3, !PT ;  /* 0x000000200a0a7c10 */ /* 0x000fe40009ffe4ff */
[----:B------:R-:W-:Y:S01]  /*23bf0*/  IADD3 R9, P5, PT, R9, UR54, RZ ;  /* 0x0000003609097c10 */ /* 0x000fe2000ffbe0ff */
[----:B------:R-:W-:Y:S03]  /*23c00*/  STL [R1+0x200], R8 ;  /* 0x0002000801007387 */ /* 0x000fe60000100800 */
[----:B------:R-:W-:Y:S01]  /*23c10*/  IADD3.X R11, PT, PT, R11, UR32, RZ, P5, !PT ;  /* 0x000000200b0b7c10 */ /* 0x000fe2000affe4ff */
[----:B-1----:R-:W-:Y:S01]  /*23c20*/  IMAD.MOV.U32 R4, RZ, RZ, R8 ;  /* 0x000000ffff047224 */ /* 0x002fe200078e0008 */
[----:B------:R1:W-:Y:S01]  /*23c30*/  STL [R1+0x1fc], R10 ;  /* 0x0001fc0a01007387 */ /* 0x0003e20000100800 */
[----:B------:R-:W-:-:S03]  /*23c40*/  IMAD.MOV.U32 R5, RZ, RZ, R10 ;  /* 0x000000ffff057224 */ /* 0x000fc600078e000a */
[----:B------:R-:W-:Y:S04]  /*23c50*/  STL [R1+0x220], R9 ;  /* 0x0002200901007387 */ /* 0x000fe80000100800 */
[----:B------:R1:W-:Y:S04]  /*23c60*/  LDGSTS.E [R6+0x5b00], desc[UR28][R4.64], P2 ;  /* 0x05b0000004067fae */ /* 0x0003e800091a101c */
[----:B-1----:R-:W4:Y:S04]  /*23c70*/  LDL.LU R10, [R1+0x300] ;  /* 0x00030000010a7983 */ /* 0x002f280000300800 */
[----:B------:R1:W-:Y:S04]  /*23c80*/  STL [R1+0x21c], R11 ;  /* 0x00021c0b01007387 */ /* 0x0003e80000100800 */
[----:B------:R-:W4:Y:S01]  /*23c90*/  LDL.LU R8, [R1+0x320] ;  /* 0x0003200001087983 */ /* 0x000f220000300800 */
[----:B------:R-:W-:-:S03]  /*23ca0*/  IMAD.MOV.U32 R5, RZ, RZ, R11 ;  /* 0x000000ffff057224 */ /* 0x000fc600078e000b */
[----:B-1----:R-:W4:Y:S01]  /*23cb0*/  LDL.LU R11, [R1+0x2fc] ;  /* 0x0002fc00010b7983 */ /* 0x002f220000300800 */
[----:B------:R-:W-:-:S03]  /*23cc0*/  IMAD.MOV.U32 R4, RZ, RZ, R9 ;  /* 0x000000ffff047224 */ /* 0x000fc600078e0009 */
[----:B------:R-:W4:Y:S04]  /*23cd0*/  LDL.LU R9, [R1+0x31c] ;  /* 0x00031c0001097983 */ /* 0x000f280000300800 */
[----:B------:R1:W-:Y:S01]  /*23ce0*/  LDGSTS.E [R6+0x5f00], desc[UR28][R4.64], P2 ;  /* 0x05f0000004067fae */ /* 0x0003e200091a101c */
[----:B--2---:R-:W-:-:S04]  /*23cf0*/  IADD3 R7, P3, PT, R7, UR54, RZ ;  /* 0x0000003607077c10 */ /* 0x004fc8000ff7e0ff */
[----:B------:R-:W-:Y:S01]  /*23d00*/  IADD3.X R22, PT, PT, R22, UR32, RZ, P3, !PT ;  /* 0x0000002016167c10 */ /* 0x000fe20009ffe4ff */
[----:B------:R2:W-:Y:S01]  /*23d10*/  STL [R1+0x240], R7 ;  /* 0x0002400701007387 */ /* 0x0005e20000100800 */
[----:B------:R-:W-:-:S03]  /*23d20*/  IADD3 R20, P5, PT, R20, UR54, RZ ;  /* 0x0000003614147c10 */ /* 0x000fc6000ffbe0ff */
[----:B------:R3:W-:Y:S01]  /*23d30*/  STL [R1+0x23c], R22 ;  /* 0x00023c1601007387 */ /* 0x0007e20000100800 */
[----:B-1----:R-:W-:-:S03]  /*23d40*/  IMAD.MOV.U32 R4, RZ, RZ, R7 ;  /* 0x000000ffff047224 */ /* 0x002fc600078e0007 */
[----:B------:R1:W-:Y:S04]  /*23d50*/  STL [R1+0x260], R20 ;  /* 0x0002601401007387 */ /* 0x0003e80000100800 */
[----:B--2---:R-:W2:Y:S01]  /*23d60*/  LDL R7, [R1+0x324] ;  /* 0x0003240001077983 */ /* 0x004ea20000100800 */
[----:B------:R-:W-:Y:S01]  /*23d70*/  IMAD.MOV.U32 R5, RZ, RZ, R22 ;  /* 0x000000ffff057224 */ /* 0x000fe200078e0016 */
[----:B------:R-:W-:-:S04]  /*23d80*/  IADD3.X R21, PT, PT, R21, UR32, RZ, P5, !PT ;  /* 0x0000002015157c10 */ /* 0x000fc8000affe4ff */
[----:B------:R1:W-:Y:S01]  /*23d90*/  LDGSTS.E [R6+0x6300], desc[UR28][R4.64], P2 ;  /* 0x0630000004067fae */ /* 0x0003e200091a101c */
[----:B-----5:R-:W-:Y:S01]  /*23da0*/  IADD3 R18, P3, PT, R18, UR54, RZ ;  /* 0x0000003612127c10 */ /* 0x020fe2000ff7e0ff */
[----:B-1----:R-:W-:Y:S02]  /*23db0*/  IMAD.MOV.U32 R4, RZ, RZ, R20 ;  /* 0x000000ffff047224 */ /* 0x002fe400078e0014 */
[----:B------:R-:W-:Y:S01]  /*23dc0*/  IMAD.MOV.U32 R5, RZ, RZ, R21 ;  /* 0x000000ffff057224 */ /* 0x000fe200078e0015 */
[----:B---3--:R-:W-:-:S04]  /*23dd0*/  IADD3 R16, P5, PT, R16, UR54, RZ ;  /* 0x0000003610107c10 */ /* 0x008fc8000ffbe0ff */
[----:B------:R1:W-:Y:S01]  /*23de0*/  LDGSTS.E [R6+0x6700], desc[UR28][R4.64], P2 ;  /* 0x0670000004067fae */ /* 0x0003e200091a101c */
[----:B------:R-:W-:Y:S02]  /*23df0*/  IADD3.X R19, PT, PT, R19, UR32, RZ, P3, !PT ;  /* 0x0000002013137c10 */ /* 0x000fe40009ffe4ff */
[----:B------:R-:W-:Y:S01]  /*23e00*/  IADD3.X R17, PT, PT, R17, UR32, RZ, P5, !PT ;  /* 0x0000002011117c10 */ /* 0x000fe2000affe4ff */
[----:B-1----:R-:W-:Y:S02]  /*23e10*/  IMAD.MOV.U32 R4, RZ, RZ, R18 ;  /* 0x000000ffff047224 */ /* 0x002fe400078e0012 */
[----:B------:R-:W-:Y:S01]  /*23e20*/  IMAD.MOV.U32 R5, RZ, RZ, R19 ;  /* 0x000000ffff057224 */ /* 0x000fe200078e0013 */
[----:B----4-:R-:W-:-:S04]  /*23e30*/  IADD3 R14, P3, PT, R14, UR54, RZ ;  /* 0x000000360e0e7c10 */ /* 0x010fc8000ff7e0ff */
[----:B------:R1:W-:Y:S01]  /*23e40*/  LDGSTS.E [R6+0x6b00], desc[UR28][R4.64], P2 ;  /* 0x06b0000004067fae */ /* 0x0003e200091a101c */
[----:B------:R-:W-:Y:S01]  /*23e50*/  IADD3.X R15, PT, PT, R15, UR32, RZ, P3, !PT ;  /* 0x000000200f0f7c10 */ /* 0x000fe20009ffe4ff */
[----:B-1----:R-:W-:Y:S02]  /*23e60*/  IMAD.MOV.U32 R4, RZ, RZ, R16 ;  /* 0x000000ffff047224 */ /* 0x002fe400078e0010 */
[----:B------:R-:W-:-:S05]  /*23e70*/  IMAD.MOV.U32 R5, RZ, RZ, R17 ;  /* 0x000000ffff057224 */ /* 0x000fca00078e0011 */
[----:B------:R1:W-:Y:S01]  /*23e80*/  LDGSTS.E [R6+0x6f00], desc[UR28][R4.64], P2 ;  /* 0x06f0000004067fae */ /* 0x0003e200091a101c */
[----:B------:R-:W-:-:S04]  /*23e90*/  IADD3 R12, P5, PT, R12, UR54, RZ ;  /* 0x000000360c0c7c10 */ /* 0x000fc8000ffbe0ff */
[----:B------:R-:W-:Y:S01]  /*23ea0*/  IADD3.X R13, PT, PT, R13, UR32, RZ, P5, !PT ;  /* 0x000000200d0d7c10 */ /* 0x000fe2000affe4ff */
[----:B-1----:R-:W-:Y:S02]  /*23eb0*/  IMAD.MOV.U32 R4, RZ, RZ, R14 ;  /* 0x000000ffff047224 */ /* 0x002fe400078e000e */
[----:B------:R-:W-:Y:S01]  /*23ec0*/  IMAD.MOV.U32 R5, RZ, RZ, R15 ;  /* 0x000000ffff057224 */ /* 0x000fe200078e000f */
[----:B------:R3:W-:Y:S04]  /*23ed0*/  STL [R1+0x25c], R21 ;  /* 0x00025c1501007387 */ /* 0x0007e80000100800 */
[----:B------:R1:W-:Y:S04]  /*23ee0*/  LDGSTS.E [R6+0x7300], desc[UR28][R4.64], P2 ;  /* 0x0730000004067fae */ /* 0x0003e800091a101c */
[----:B------:R3:W-:Y:S01]  /*23ef0*/  STL [R1+0x280], R18 ;  /* 0x0002801201007387 */ /* 0x0007e20000100800 */
[----:B------:R-:W-:Y:S01]  /*23f00*/  IADD3 R10, P3, PT, R10, UR54, RZ ;  /* 0x000000360a0a7c10 */ /* 0x000fe2000ff7e0ff */
[----:B-1----:R-:W-:-:S02]  /*23f10*/  IMAD.MOV.U32 R4, RZ, RZ, R12 ;  /* 0x000000ffff047224 */ /* 0x002fc400078e000c */
[----:B------:R-:W-:Y:S01]  /*23f20*/  IMAD.MOV.U32 R5, RZ, RZ, R13 ;  /* 0x000000ffff057224 */ /* 0x000fe200078e000d */
[----:B------:R3:W-:Y:S01]  /*23f30*/  STL [R1+0x27c], R19 ;  /* 0x00027c1301007387 */ /* 0x0007e20000100800 */
[----:B------:R-:W-:-:S03]  /*23f40*/  IADD3 R8, P5, PT, R8, UR54, RZ ;  /* 0x0000003608087c10 */ /* 0x000fc6000ffbe0ff */
[----:B------:R3:W-:Y:S01]  /*23f50*/  STL [R1+0x2a0], R16 ;  /* 0x0002a01001007387 */ /* 0x0007e20000100800 */
[----:B------:R-:W-:-:S03]  /*23f60*/  IADD3.X R11, PT, PT, R11, UR32, RZ, P3, !PT ;  /* 0x000000200b0b7c10 */ /* 0x000fc60009ffe4ff */
[----:B------:R3:W-:Y:S04]  /*23f70*/  STL [R1+0x29c], R17 ;  /* 0x00029c1101007387 */ /* 0x0007e80000100800 */
[----:B------:R1:W-:Y:S01]  /*23f80*/  LDGSTS.E [R6+0x7700], desc[UR28][R4.64], P2 ;  /* 0x0770000004067fae */ /* 0x0003e200091a101c */
[----:B------:R-:W-:-:S03]  /*23f90*/  IADD3.X R9, PT, PT, R9, UR32, RZ, P5, !PT ;  /* 0x0000002009097c10 */ /* 0x000fc6000affe4ff */
[----:B------:R3:W-:Y:S04]  /*23fa0*/  STL [R1+0x2c0], R14 ;  /* 0x0002c00e01007387 */ /* 0x0007e80000100800 */
[----:B------:R3:W-:Y:S01]  /*23fb0*/  STL [R1+0x2bc], R15 ;  /* 0x0002bc0f01007387 */ /* 0x0007e20000100800 */
[----:B-1----:R-:W-:Y:S02]  /*23fc0*/  IMAD.MOV.U32 R4, RZ, RZ, R10 ;  /* 0x000000ffff047224 */ /* 0x002fe400078e000a */
[----:B------:R-:W-:Y:S01]  /*23fd0*/  IMAD.MOV.U32 R5, RZ, RZ, R11 ;  /* 0x000000ffff057224 */ /* 0x000fe200078e000b */
[----:B------:R3:W-:Y:S04]  /*23fe0*/  STL [R1+0x2e0], R12 ;  /* 0x0002e00c01007387 */ /* 0x0007e80000100800 */
[----:B------:R3:W-:Y:S04]  /*23ff0*/  STL [R1+0x2dc], R13 ;  /* 0x0002dc0d01007387 */ /* 0x0007e80000100800 */
[----:B------:R3:W-:Y:S04]  /*24000*/  STL [R1+0x300], R10 ;  /* 0x0003000a01007387 */ /* 0x0007e80000100800 */
[----:B------:R3:W-:Y:S04]  /*24010*/  STL [R1+0x2fc], R11 ;  /* 0x0002fc0b01007387 */ /* 0x0007e80000100800 */
[----:B------:R1:W-:Y:S04]  /*24020*/  LDGSTS.E [R6+0x7b00], desc[UR28][R4.64], P2 ;  /* 0x07b0000004067fae */ /* 0x0003e800091a101c */
[----:B------:R3:W-:Y:S04]  /*24030*/  STL [R1+0x320], R8 ;  /* 0x0003200801007387 */ /* 0x0007e80000100800 */
[----:B------:R3:W-:Y:S01]  /*24040*/  STL [R1+0x31c], R9 ;  /* 0x00031c0901007387 */ /* 0x0007e20000100800 */
[----:B-1----:R-:W-:-:S02]  /*24050*/  IMAD.MOV.U32 R4, RZ, RZ, R8 ;  /* 0x000000ffff047224 */ /* 0x002fc400078e0008 */
[----:B------:R-:W-:Y:S01]  /*24060*/  IMAD.MOV.U32 R5, RZ, RZ, R9 ;  /* 0x000000ffff057224 */ /* 0x000fe200078e0009 */
[----:B------:R-:W-:-:S04]  /*24070*/  UIADD3 UR15, UPT, UPT, UR15, 0x1, URZ ;  /* 0x000000010f0f7890 */ /* 0x000fc8000fffe0ff */
[----:B------:R1:W-:Y:S01]  /*24080*/  LDGSTS.E [R6+0x7f00], desc[UR28][R4.64], P2 ;  /* 0x07f0000004067fae */ /* 0x0003e200091a101c */
[----:B------:R-:W-:-:S03]  /*24090*/  UISETP.GT.AND UP1, UPT, UR15, 0x1, UPT ;  /* 0x000000010f00788c */ /* 0x000fc6000bf24270 */
[----:B------:R-:W0:Y:S01]  /*240a0*/  LDGDEPBAR ;  /* 0x00000000000079af */ /* 0x000e220000000000 */
[----:B------:R-:W-:Y:S02]  /*240b0*/  USEL UR7, URZ, 0x1, !UP1 ;  /* 0x00000001ff077887 */ /* 0x000fe4000c800000 */
[----:B------:R-:W-:Y:S02]  /*240c0*/  USEL UR15, UR15, URZ, !UP1 ;  /* 0x000000ff0f0f7287 */ /* 0x000fe4000c800000 */
[----:B------:R-:W-:Y:S02]  /*240d0*/  ULOP3.LUT UR7, UR4, UR7, URZ, 0x3c, !UPT ;  /* 0x0000000704077292 */ /* 0x000fe4000f8e3cff */
[----:B-1----:R-:W-:Y:S01]  /*240e0*/  IMAD.U32 R4, RZ, RZ, UR4 ;  /* 0x00000004ff047e24 */ /* 0x002fe2000f8e00ff */
[C---:B--2---:R-:W-:Y:S01]  /*240f0*/  ISETP.NE.U32.AND P2, PT, R187.reuse, R7, PT ;  /* 0x00000007bb00720c */ /* 0x044fe20003f45070 */
[----:B------:R-:W-:-:S12]  /*24100*/  VIADD R187, R187, 0x1 ;  /* 0x00000001bbbb7836 */ /* 0x000fd80000000000 */
[----:B---3--:R-:W-:Y:S05]  /*24110*/  @P2 BRA `(.L_x_11) ;  /* 0xffffff9000a42947 */ /* 0x008fea000383ffff */
.L_x_8:
[----:B------:R-:W2:Y:S01]  /*24120*/  LDL.LU R8, [R1+0x52c] ;  /* 0x00052c0001087983 */ /* 0x000ea20000300800 */
[----:B------:R-:W1:Y:S01]  /*24130*/  LDCU UR5, c[0x0][0x3b8] ;  /* 0x00007700ff0577ac */ /* 0x000e620008000800 */
[C---:B------:R-:W-:Y:S02]  /*24140*/  VIADD R2, R3.reuse, 0x3 ;  /* 0x0000000303027836 */ /* 0x040fe40000000000 */
[C---:B------:R-:W-:Y:S01]  /*24150*/  VIADD R6, R3.reuse, 0x1 ;  /* 0x0000000103067836 */ /* 0x040fe20000000000 */
[----:B------:R-:W3:Y:S01]  /*24160*/  LDCU UR6, c[0x0][0x3b4] ;  /* 0x00007680ff0677ac */ /* 0x000ee20008000800 */
[C---:B------:R-:W-:Y:S01]  /*24170*/  VIADD R4, R3.reuse, 0x2 ;  /* 0x0000000203047836 */ /* 0x040fe20000000000 */
[----:B------:R-:W2:Y:S01]  /*24180*/  LDCU.128 UR16, c[0x0][0x390] ;  /* 0x00007200ff1077ac */ /* 0x000ea20008000c00 */
[----:B------:R-:W4:Y:S01]  /*24190*/  LDCU UR13, c[0x0][0x39c] ;  /* 0x00007380ff0d77ac */ /* 0x000f220008000800 */
[----:B------:R-:W5:Y:S01]  /*241a0*/  LDCU UR7, c[0x0][0x39c] ;  /* 0x00007380ff0777ac */ /* 0x000f620008000800 */
[----:B-1----:R-:W-:Y:S01]  /*241b0*/  IMAD R5, R3, UR5, RZ ;  /* 0x0000000503057c24 */ /* 0x002fe2000f8e02ff */
[----:B------:R-:W1:Y:S03]  /*241c0*/  LDCU UR9, c[0x0][0x39c] ;  /* 0x00007380ff0977ac */ /* 0x000e660008000800 */
[----:B------:R-:W-:Y:S01]  /*241d0*/  VIADD R7, R5, UR5 ;  /* 0x0000000505077c36 */ /* 0x000fe20008000000 */
[----:B------:R-:W1:Y:S03]  /*241e0*/  LDCU UR14, c[0x0][0x39c] ;  /* 0x00007380ff0e77ac */ /* 0x000e660008000800 */
[----:B------:R-:W-:Y:S01]  /*241f0*/  VIADD R9, R7, UR5 ;  /* 0x0000000507097c36 */ /* 0x000fe20008000000 */
[----:B------:R-:W1:Y:S03]  /*24200*/  LDCU UR15, c[0x0][0x39c] ;  /* 0x00007380ff0f77ac */ /* 0x000e660008000800 */
[----:B------:R-:W-:-:S04]  /*24210*/  VIADD R11, R9, UR5 ;  /* 0x00000005090b7c36 */ /* 0x000fc80008000000 */
        /* <DEDUP_REMOVED lines=13> */
[----:B------:R-:W-:Y:S01]  /*242f0*/  VIADD R39, R37, UR5 ;  /* 0x0000000525277c36 */ /* 0x000fe20008000000 */
[C---:B--2---:R-:W-:Y:S01]  /*24300*/  ISETP.GE.AND P0, PT, R8.reuse, UR18, PT ;  /* 0x0000001208007c0c */ /* 0x044fe2000bf06270 */
[----:B---3--:R-:W-:-:S03]  /*24310*/  IMAD R0, R8, UR6, RZ ;  /* 0x0000000608007c24 */ /* 0x008fc6000f8e02ff */
[----:B----4-:R-:W-:Y:S02]  /*24320*/  ISETP.LT.AND P2, PT, R2, UR13, !P0 ;  /* 0x0000000d02007c0c */ /* 0x010fe4000c741270 */
[----:B-----5:R-:W-:Y:S02]  /*24330*/  ISETP.LT.AND P3, PT, R6, UR7, !P0 ;  /* 0x0000000706007c0c */ /* 0x020fe4000c761270 */
[----:B-1----:R-:W-:Y:S02]  /*24340*/  ISETP.LT.AND P6, PT, R4, UR9, !P0 ;  /* 0x0000000904007c0c */ /* 0x002fe4000c7c1270 */
[----:B------:R-:W-:Y:S01]  /*24350*/  LEA R2, P5, R0, UR16, 0x2 ;  /* 0x0000001000027c11 */ /* 0x000fe2000f8a10ff */
[----:B------:R-:W-:-:S12]  /*24360*/  @!P4 BRA `(.L_x_12) ;  /* 0x000000000010c947 */ /* 0x000fd80003800000 */
[----:B------:R-:W-:-:S06]  /*24370*/  USHF.L.U32 UR4, UR4, 0x1f, URZ ;  /* 0x0000001f04047899 */ /* 0x000fcc00080006ff */
[----:B------:R-:W-:-:S04]  /*24380*/  IMAD.U32 R4, RZ, RZ, UR4 ;  /* 0x00000004ff047e24 */ /* 0x000fc8000f8e00ff */
[----:B------:R-:W1:Y:S02]  /*24390*/  SYNCS.PHASECHK.TRANS64.TRYWAIT P4, [UR8], R4 ;  /* 0x00000004ff0075a7 */ /* 0x000e640008081108 */
[----:B-1----:R-:W-:Y:S05]  /*243a0*/  @!P4 BRA `(.L_x_13) ;  /* 0x0000007c00a4c947 */ /* 0x002fea0003800000 */
.L_x_12:
[----:B------:R-:W-:-:S04]  /*243b0*/  DEPBAR.LE SB0, 0x0 ;  /* 0x000080000000791a */ /* 0x000fc80000000000 */
[----:B------:R-:W-:Y:S01]  /*243c0*/  BAR.SYNC.DEFER_BLOCKING 0x0 ;  /* 0x0000000000007b1d */ /* 0x000fe20000010000 */
[----:B------:R-:W-:Y:S01]  /*243d0*/  LEA.HI.X.SX32 R0, R0, UR17, 0x2, P5 ;  /* 0x0000001100007c11 */ /* 0x000fe2000a8f16ff */
[----:B------:R-:W-:Y:S01]  /*243e0*/  VIADD R41, R39, UR5 ;  /* 0x0000000527297c36 */ /* 0x000fe20008000000 */
[----:B------:R-:W-:Y:S01]  /*243f0*/  LEA R48, P5, R5, R2, 0x2 ;  /* 0x0000000205307211 */ /* 0x000fe200078a10ff */
[C---:B------:R-:W-:Y:S01]  /*24400*/  VIADD R4, R3.reuse, 0x4 ;  /* 0x0000000403047836 */ /* 0x040fe20000000000 */
[----:B------:R-:W-:Y:S01]  /*24410*/  ISETP.LT.AND P4, PT, R3, UR19, !P0 ;  /* 0x0000001303007c0c */ /* 0x000fe2000c781270 */
[----:B------:R-:W-:Y:S01]  /*24420*/  VIADD R43, R41, UR5 ;  /* 0x00000005292b7c36 */ /* 0x000fe20008000000 */
[----:B------:R-:W-:Y:S01]  /*24430*/  LEA.HI.X.SX32 R49, R5, R0, 0x2, P5 ;  /* 0x0000000005317211 */ /* 0x000fe200028f16ff */
[----:B------:R-:W1:Y:S01]  /*24440*/  LDCU UR4, c[0x0][0x39c] ;  /* 0x00007380ff0477ac */ /* 0x000e620008000800 */
[----:B------:R-:W-:Y:S01]  /*24450*/  LEA R52, P5, R7, R2, 0x2 ;  /* 0x0000000207347211 */ /* 0x000fe200078a10ff */
[----:B------:R-:W-:Y:S01]  /*24460*/  VIADD R5, R43, UR5 ;  /* 0x000000052b057c36 */ /* 0x000fe20008000000 */
[----:B------:R-:W2:Y:S02]  /*24470*/  LDCU UR6, c[0x0][0x39c] ;  /* 0x00007380ff0677ac */ /* 0x000ea40008000800 */
[----:B------:R-:W-:Y:S01]  /*24480*/  LEA.HI.X.SX32 R53, R7, R0, 0x2, P5 ;  /* 0x0000000007357211 */ /* 0x000fe200028f16ff */
[----:B------:R-:W-:Y:S01]  /*24490*/  VIADD R45, R5, UR5 ;  /* 0x00000005052d7c36 */ /* 0x000fe20008000000 */
[----:B------:R-:W-:Y:S01]  /*244a0*/  LEA R56, P5, R9, R2, 0x2 ;  /* 0x0000000209387211 */ /* 0x000fe200078a10ff */
[----:B------:R-:W3:Y:S02]  /*244b0*/  LDCU UR7, c[0x0][0x39c] ;  /* 0x00007380ff0777ac */ /* 0x000ee40008000800 */
[----:B------:R-:W-:Y:S01]  /*244c0*/  VIADD R7, R45, UR5 ;  /* 0x000000052d077c36 */ /* 0x000fe20008000000 */
[----:B------:R-:W-:Y:S01]  /*244d0*/  LEA.HI.X.SX32 R57, R9, R0, 0x2, P5 ;  /* 0x0000000009397211 */ /* 0x000fe200028f16ff */
[----:B------:R-:W4:Y:S01]  /*244e0*/  LDCU UR8, c[0x0][0x39c] ;  /* 0x00007380ff0877ac */ /* 0x000f220008000800 */
[----:B------:R-:W-:Y:S01]  /*244f0*/  LEA R60, P5, R13, R2, 0x2 ;  /* 0x000000020d3c7211 */ /* 0x000fe200078a10ff */
[----:B------:R-:W-:Y:S01]  /*24500*/  VIADD R9, R7, UR5 ;  /* 0x0000000507097c36 */ /* 0x000fe20008000000 */
[----:B------:R-:W5:Y:S02]  /*24510*/  @!P1 SYNCS.CCTL.IV [UR10+0x70000] ;  /* 0x07000000ff0099b1 */ /* 0x000f64000800000a */
[----:B-----5:R-:W-:Y:S01]  /*24520*/  BAR.SYNC.DEFER_BLOCKING 0x0 ;  /* 0x0000000000007b1d */ /* 0x020fe20000010000 */
[----:B------:R-:W-:Y:S01]  /*24530*/  LEA.HI.X.SX32 R61, R13, R0, 0x2, P5 ;  /* 0x000000000d3d7211 */ /* 0x000fe200028f16ff */
[----:B------:R-:W-:Y:S01]  /*24540*/  VIADD R47, R9, UR5 ;  /* 0x00000005092f7c36 */ /* 0x000fe20008000000 */
[----:B------:R-:W-:-:S04]  /*24550*/  LEA R50, P5, R17, R2, 0x2 ;  /* 0x0000000211327211 */ /* 0x000fc800078a10ff */
[----:B------:R-:W-:Y:S01]  /*24560*/  LEA.HI.X.SX32 R51, R17, R0, 0x2, P5 ;  /* 0x0000000011337211 */ /* 0x000fe200028f16ff */
[----:B------:R-:W5:Y:S01]  /*24570*/  LDTM.x64 R64, tmem[UR12] ;  /* 0x0000000c004079ee */ /* 0x000f620008340000 */
[----:B------:R-:W1:Y:S01]  /*24580*/  LDTM.x64 R132, tmem[UR12+0x40] ;  /* 0x0000400c008479ee */ /* 0x000e620008340000 */
[----:B------:R-:W1:Y:S01]  /*24590*/  @!P1 SYNCS.CCTL.IV [UR10+0x70008] ;  /* 0x07000800ff0099b1 */ /* 0x000e62000800000a */
[----:B------:R-:W-:-:S04]  /*245a0*/  LEA R58, P1, R11, R2, 0x2 ;  /* 0x000000020b3a7211 */ /* 0x000fc800078210ff */
[----:B------:R-:W-:Y:S01]  /*245b0*/  LEA.HI.X.SX32 R59, R11, R0, 0x2, P1 ;  /* 0x000000000b3b7211 */ /* 0x000fe200008f16ff */
[----:B------:R-:W-:Y:S01]  /*245c0*/  VIADD R11, R47, UR5 ;  /* 0x000000052f0b7c36 */ /* 0x000fe20008000000 */
[-C--:B------:R-:W-:Y:S01]  /*245d0*/  LEA R62, P1, R15, R2.reuse, 0x2 ;  /* 0x000000020f3e7211 */ /* 0x080fe200078210ff */
[----:B-----5:R-:W-:Y:S01]  /*245e0*/  STL.64 [R1+0x20], R72 ;  /* 0x0000204801007387 */ /* 0x020fe20000100a00 */
[----:B------:R-:W-:Y:S01]  /*245f0*/  IMAD.MOV.U32 R10, RZ, RZ, R66 ;  /* 0x000000ffff0a7224 */ /* 0x000fe200078e0042 */
[----:B------:R-:W-:Y:S01]  /*24600*/  LEA R66, P5, R21, R2, 0x2 ;  /* 0x0000000215427211 */ /* 0x000fe200078a10ff */
[----:B------:R-:W-:Y:S01]  /*24610*/  IMAD.MOV.U32 R16, RZ, RZ, R67 ;  /* 0x000000ffff107224 */ /* 0x000fe200078e0043 */
[----:B------:R-:W-:Y:S01]  /*24620*/  STL.64 [R1+0x28], R74 ;  /* 0x0000284a01007387 */ /* 0x000fe20000100a00 */
[----:B------:R-:W-:Y:S01]  /*24630*/  LEA.HI.X.SX32 R63, R15, R0, 0x2, P1 ;  /* 0x000000000f3f7211 */ /* 0x000fe200008f16ff */
[----:B------:R-:W-:Y:S01]  /*24640*/  IMAD.MOV.U32 R6, RZ, RZ, R64 ;  /* 0x000000ffff067224 */ /* 0x000fe200078e0040 */
[----:B------:R-:W-:Y:S01]  /*24650*/  LEA R54, P1, R19, R2, 0x2 ;  /* 0x0000000213367211 */ /* 0x000fe200078210ff */
[----:B------:R-:W-:Y:S01]  /*24660*/  STL.64 [R1+0x30], R76 ;  /* 0x0000304c01007387 */ /* 0x000fe20000100a00 */
[-C--:B------:R-:W-:Y:S01]  /*24670*/  LEA.HI.X.SX32 R67, R21, R0.reuse, 0x2, P5 ;  /* 0x0000000015437211 */ /* 0x080fe200028f16ff */
[----:B------:R-:W-:Y:S01]  /*24680*/  IMAD.MOV.U32 R14, RZ, RZ, R65 ;  /* 0x000000ffff0e7224 */ /* 0x000fe200078e0041 */
[----:B------:R-:W-:Y:S01]  /*24690*/  LEA.HI.X.SX32 R55, R19, R0, 0x2, P1 ;  /* 0x0000000013377211 */ /* 0x000fe200008f16ff */
[----:B------:R-:W-:Y:S01]  /*246a0*/  STL.64 [R1+0x38], R78 ;  /* 0x0000384e01007387 */ /* 0x000fe20000100a00 */
[----:B------:R-:W-:Y:S01]  /*246b0*/  LEA R64, P1, R23, R2, 0x2 ;  /* 0x0000000217407211 */ /* 0x000fe200078210ff */
[----:B------:R-:W-:-:S02]  /*246c0*/  VIADD R13, R11, UR5 ;  /* 0x000000050b0d7c36 */ /* 0x000fc40008000000 */
[----:B------:R-:W-:Y:S01]  /*246d0*/  STL.64 [R1+0x40], R80 ;  /* 0x0000405001007387 */ /* 0x000fe20000100a00 */
[----:B------:R-:W-:Y:S01]  /*246e0*/  LEA.HI.X.SX32 R65, R23, R0, 0x2, P1 ;  /* 0x0000000017417211 */ /* 0x000fe200008f16ff */
[----:B------:R-:W-:Y:S02]  /*246f0*/  VIADD R15, R13, UR5 ;  /* 0x000000050d0f7c36 */ /* 0x000fe40008000000 */
[----:B------:R-:W-:Y:S01]  /*24700*/  STL.64 [R1+0x48], R82 ;  /* 0x0000485201007387 */ /* 0x000fe20000100a00 */
[----:B------:R-:W-:Y:S02]  /*24710*/  IMAD.MOV.U32 R20, RZ, RZ, R69 ;  /* 0x000000ffff147224 */ /* 0x000fe400078e0045 */
[----:B------:R-:W-:Y:S01]  /*24720*/  VIADD R17, R15, UR5 ;  /* 0x000000050f117c36 */ /* 0x000fe20008000000 */
[----:B------:R-:W-:Y:S01]  /*24730*/  STL.64 [R1+0x50], R84 ;  /* 0x0000505401007387 */ /* 0x000fe20000100a00 */
[----:B------:R-:W-:Y:S02]  /*24740*/  IMAD.MOV.U32 R18, RZ, RZ, R68 ;  /* 0x000000ffff127224 */ /* 0x000fe400078e0044 */
[----:B------:R-:W-:Y:S01]  /*24750*/  VIADD R19, R17, UR5 ;  /* 0x0000000511137c36 */ /* 0x000fe20008000000 */
[----:B------:R-:W-:Y:S01]  /*24760*/  STL.64 [R1+0x58], R86 ;  /* 0x0000585601007387 */ /* 0x000fe20000100a00 */
[----:B------:R-:W-:-:S02]  /*24770*/  IMAD.MOV.U32 R12, RZ, RZ, R71 ;  /* 0x000000ffff0c7224 */ /* 0x000fc400078e0047 */
[----:B------:R-:W-:Y:S01]  /*24780*/  VIADD R21, R19, UR5 ;  /* 0x0000000513157c36 */ /* 0x000fe20008000000 */
[----:B------:R-:W-:Y:S01]  /*24790*/  STL.64 [R1+0x60], R88 ;  /* 0x0000605801007387 */ /* 0x000fe20000100a00 */
[----:B------:R-:W-:-:S03]  /*247a0*/  IMAD.MOV.U32 R8, RZ, RZ, R70 ;  /* 0x000000ffff087224 */ /* 0x000fc600078e0046 */
[----:B------:R-:W-:Y:S04]  /*247b0*/  STL.64 [R1+0x68], R90 ;  /* 0x0000685a01007387 */ /* 0x000fe80000100a00 */
        /* <DEDUP_REMOVED lines=17> */
[----:B------:R5:W-:Y:S04]  /*248d0*/  STL.64 [R1+0xf8], R126 ;  /* 0x0000f87e01007387 */ /* 0x000be80000100a00 */
[----:B------:R1:W-:Y:S04]  /*248e0*/  STL.64 [R1+0x1d0], R66 ;  /* 0x0001d04201007387 */ /* 0x0003e80000100a00 */
[----:B------:R2:W-:Y:S01]  /*248f0*/  STL.64 [R1+0x1c8], R64 ;  /* 0x0001c84001007387 */ /* 0x0005e20000100a00 */
[----:B-----5:R-:W5:Y:S01]  /*24900*/  LDTM.x64 R68, tmem[UR12+0x80] ;  /* 0x0000800c004479ee */ /* 0x020f620008340000 */
[----:B-1----:R-:W-:-:S04]  /*24910*/  LEA R66, P5, R25, R2, 0x2 ;  /* 0x0000000219427211 */ /* 0x002fc800078a10ff */
[----:B------:R-:W-:Y:S02]  /*24920*/  LEA.HI.X.SX32 R67, R25, R0, 0x2, P5 ;  /* 0x0000000019437211 */ /* 0x000fe400028f16ff */
[-C--:B------:R-:W-:Y:S02]  /*24930*/  LEA R22, P5, R29, R2.reuse, 0x2 ;  /* 0x000000021d167211 */ /* 0x080fe400078a10ff */
[----:B--2---:R-:W-:Y:S01]  /*24940*/  LEA R64, P1, R27, R2, 0x2 ;  /* 0x000000021b407211 */ /* 0x004fe200078210ff */
[----:B------:R-:W-:Y:S01]  /*24950*/  STL.64 [R1+0x1c0], R66 ;  /* 0x0001c04201007387 */ /* 0x000fe20000100a00 */
[-C--:B------:R-:W-:Y:S02]  /*24960*/  LEA.HI.X.SX32 R23, R29, R0.reuse, 0x2, P5 ;  /* 0x000000001d177211 */ /* 0x080fe400028f16ff */
[----:B------:R-:W-:Y:S02]  /*24970*/  LEA.HI.X.SX32 R65, R27, R0, 0x2, P1 ;  /* 0x000000001b417211 */ /* 0x000fe400008f16ff */
[C---:B------:R-:W-:Y:S01]  /*24980*/  LEA R24, P1, R31.reuse, R2, 0x2 ;  /* 0x000000021f187211 */ /* 0x040fe200078210ff */
[----:B------:R1:W-:Y:S03]  /*24990*/  STL.64 [R1+0x1b0], R22 ;  /* 0x0001b01601007387 */ /* 0x0003e60000100a00 */
[----:B------:R-:W-:Y:S01]  /*249a0*/  LEA.HI.X.SX32 R25, R31, R0, 0x2, P1 ;  /* 0x000000001f197211 */ /* 0x000fe200008f16ff */
[----:B------:R2:W-:Y:S01]  /*249b0*/  STL.64 [R1+0x1b8], R64 ;  /* 0x0001b84001007387 */ /* 0x0005e20000100a00 */
[----:B------:R-:W-:-:S03]  /*249c0*/  LEA R26, P1, R35, R2, 0x2 ;  /* 0x00000002231a7211 */ /* 0x000fc600078210ff */
[----:B------:R3:W-:Y:S01]  /*249d0*/  STL.64 [R1+0x1a8], R24 ;  /* 0x0001a81801007387 */ /* 0x0007e20000100a00 */
[----:B------:R-:W-:Y:S02]  /*249e0*/  LEA.HI.X.SX32 R27, R35, R0, 0x2, P1 ;  /* 0x00000000231b7211 */ /* 0x000fe400008f16ff */
[-C--:B------:R-:W-:Y:S01]  /*249f0*/  LEA R32, P1, R39, R2.reuse, 0x2 ;  /* 0x0000000227207211 */ /* 0x080fe200078210ff */
[----:B-1----:R-:W-:Y:S02]  /*24a00*/  VIADD R23, R21, UR5 ;  /* 0x0000000515177c36 */ /* 0x002fe40008000000 */
[----:B------:R1:W-:Y:S01]  /*24a10*/  STL.64 [R1+0x198], R26 ;  /* 0x0001981a01007387 */ /* 0x0003e20000100a00 */
[----:B--2---:R-:W-:-:S04]  /*24a20*/  LEA R64, P5, R33, R2, 0x2 ;  /* 0x0000000221407211 */ /* 0x004fc800078a10ff */
[----:B------:R-:W-:Y:S01]  /*24a30*/  LEA.HI.X.SX32 R65, R33, R0, 0x2, P5 ;  /* 0x0000000021417211 */ /* 0x000fe200028f16ff */
[----:B---3--:R-:W-:Y:S01]  /*24a40*/  VIADD R25, R23, UR5 ;  /* 0x0000000517197c36 */ /* 0x008fe20008000000 */
[----:B------:R-:W-:Y:S02]  /*24a50*/  LEA R28, P5, R37, R2, 0x2 ;  /* 0x00000002251c7211 */ /* 0x000fe400078a10ff */
[-C--:B------:R-:W-:Y:S01]  /*24a60*/  LEA.HI.X.SX32 R33, R39, R0.reuse, 0x2, P1 ;  /* 0x0000000027217211 */ /* 0x080fe200008f16ff */
[----:B------:R-:W-:Y:S01]  /*24a70*/  STL.64 [R1+0x1a0], R64 ;  /* 0x0001a04001007387 */ /* 0x000fe20000100a00 */
[----:B------:R-:W-:Y:S01]  /*24a80*/  LEA.HI.X.SX32 R29, R37, R0, 0x2, P5 ;  /* 0x00000000251d7211 */ /* 0x000fe200028f16ff */
[----:B-1----:R-:W-:Y:S01]  /*24a90*/  VIADD R27, R25, UR5 ;  /* 0x00000005191b7c36 */ /* 0x002fe20008000000 */
[----:B------:R-:W-:-:S03]  /*24aa0*/  LEA R30, P5, R41, R2, 0x2 ;  /* 0x00000002291e7211 */ /* 0x000fc600078a10ff */
[----:B------:R1:W-:Y:S01]  /*24ab0*/  STL.64 [R1+0x190], R28 ;  /* 0x0001901c01007387 */ /* 0x0003e20000100a00 */
[----:B------:R-:W-:Y:S02]  /*24ac0*/  LEA.HI.X.SX32 R31, R41, R0, 0x2, P5 ;  /* 0x00000000291f7211 */ /* 0x000fe400028f16ff */
[C---:B------:R-:W-:Y:S01]  /*24ad0*/  LEA R36, P5, R5.reuse, R2, 0x2 ;  /* 0x0000000205247211 */ /* 0x040fe200078a10ff */
[----:B------:R2:W-:Y:S03]  /*24ae0*/  STL.64 [R1+0x188], R32 ;  /* 0x0001882001007387 */ /* 0x0005e60000100a00 */
[----:B------:R-:W-:Y:S01]  /*24af0*/  LEA.HI.X.SX32 R37, R5, R0, 0x2, P5 ;  /* 0x0000000005257211 */ /* 0x000fe200028f16ff */
[----:B------:R3:W-:Y:S01]  /*24b00*/  STL.64 [R1+0x180], R30 ;  /* 0x0001801e01007387 */ /* 0x0007e20000100a00 */
[----:B-1----:R-:W-:Y:S01]  /*24b10*/  VIADD R29, R27, UR5 ;  /* 0x000000051b1d7c36 */ /* 0x002fe20008000000 */
[----:B--2---:R-:W-:-:S04]  /*24b20*/  LEA R32, P1, R43, R2, 0x2 ;  /* 0x000000022b207211 */ /* 0x004fc800078210ff */
[----:B------:R-:W-:Y:S01]  /*24b30*/  LEA.HI.X.SX32 R33, R43, R0, 0x2, P1 ;  /* 0x000000002b217211 */ /* 0x000fe200008f16ff */
[----:B---3--:R-:W-:Y:S01]  /*24b40*/  VIADD R31, R29, UR5 ;  /* 0x000000051d1f7c36 */ /* 0x008fe20008000000 */
[----:B------:R-:W-:-:S03]  /*24b50*/  LEA R34, P1, R45, R2, 0x2 ;  /* 0x000000022d227211 */ /* 0x000fc600078210ff */
[----:B------:R1:W-:Y:S01]  /*24b60*/  STL.64 [R1+0x178], R32 ;  /* 0x0001782001007387 */ /* 0x0003e20000100a00 */
[----:B------:R-:W-:-:S03]  /*24b70*/  LEA.HI.X.SX32 R35, R45, R0, 0x2, P1 ;  /* 0x000000002d237211 */ /* 0x000fc600008f16ff */
[----:B------:R2:W-:Y:S04]  /*24b80*/  STL.64 [R1+0x170], R36 ;  /* 0x0001702401007387 */ /* 0x0005e80000100a00 */
[----:B------:R3:W-:Y:S01]  /*24b90*/  STL.64 [R1+0x168], R34 ;  /* 0x0001682201007387 */ /* 0x0007e20000100a00 */
[----:B-1----:R-:W-:Y:S01]  /*24ba0*/  VIADD R33, R31, UR5 ;  /* 0x000000051f217c36 */ /* 0x002fe20008000000 */
[----:B--2---:R-:W-:-:S03]  /*24bb0*/  LEA R36, P5, R7, R2, 0x2 ;  /* 0x0000000207247211 */ /* 0x004fc600078a10ff */
[----:B------:R-:W-:Y:S01]  /*24bc0*/  VIADD R5, R33, UR5 ;  /* 0x0000000521057c36 */ /* 0x000fe20008000000 */
[----:B---3--:R-:W-:Y:S02]  /*24bd0*/  LEA R34, P1, R9, R2, 0x2 ;  /* 0x0000000209227211 */ /* 0x008fe400078210ff */
[-C--:B------:R-:W-:Y:S01]  /*24be0*/  LEA.HI.X.SX32 R37, R7, R0.reuse, 0x2, P5 ;  /* 0x0000000007257211 */ /* 0x080fe200028f16ff */
[----:B------:R-:W-:Y:S01]  /*24bf0*/  VIADD R7, R5, UR5 ;  /* 0x0000000505077c36 */ /* 0x000fe20008000000 */
[----:B------:R-:W-:-:S03]  /*24c00*/  LEA.HI.X.SX32 R35, R9, R0, 0x2, P1 ;  /* 0x0000000009237211 */ /* 0x000fc600008f16ff */
[----:B------:R1:W-:Y:S01]  /*24c10*/  STL.64 [R1+0x160], R36 ;  /* 0x0001602401007387 */ /* 0x0003e20000100a00 */
[----:B------:R-:W-:-:S03]  /*24c20*/  VIADD R9, R7, UR5 ;  /* 0x0000000507097c36 */ /* 0x000fc60008000000 */
[----:B------:R2:W-:Y:S01]  /*24c30*/  STL.64 [R1+0x158], R34 ;  /* 0x0001582201007387 */ /* 0x0005e20000100a00 */
[-C--:B-1----:R-:W-:Y:S02]  /*24c40*/  LEA R36, P5, R47, R2.reuse, 0x2 ;  /* 0x000000022f247211 */ /* 0x082fe400078a10ff */
[----:B--2---:R-:W-:Y:S02]  /*24c50*/  LEA R34, P1, R11, R2, 0x2 ;  /* 0x000000020b227211 */ /* 0x004fe400078210ff */
[-C--:B------:R-:W-:Y:S02]  /*24c60*/  LEA.HI.X.SX32 R37, R47, R0.reuse, 0x2, P5 ;  /* 0x000000002f257211 */ /* 0x080fe400028f16ff */
[----:B------:R-:W-:Y:S01]  /*24c70*/  LEA.HI.X.SX32 R35, R11, R0, 0x2, P1 ;  /* 0x000000000b237211 */ /* 0x000fe200008f16ff */
[----:B------:R-:W-:Y:S02]  /*24c80*/  VIADD R11, R9, UR5 ;  /* 0x00000005090b7c36 */ /* 0x000fe40008000000 */
[----:B------:R1:W-:Y:S04]  /*24c90*/  STL.64 [R1+0x150], R36 ;  /* 0x0001502401007387 */ /* 0x0003e80000100a00 */
[----:B------:R2:W-:Y:S01]  /*24ca0*/  STL.64 [R1+0x148], R34 ;  /* 0x0001482201007387 */ /* 0x0005e20000100a00 */
[----:B-1----:R-:W-:-:S02]  /*24cb0*/  LEA R36, P5, R13, R2, 0x2 ;  /* 0x000000020d247211 */ /* 0x002fc400078a10ff */
[----:B--2---:R-:W-:Y:S02]  /*24cc0*/  LEA R34, P1, R15, R2, 0x2 ;  /* 0x000000020f227211 */ /* 0x004fe400078210ff */
        /* <DEDUP_REMOVED lines=19> */
[----:B------:R1:W-:Y:S04]  /*24e00*/  STL.64 [R1+0x120], R36 ;  /* 0x0001202401007387 */ /* 0x0003e80000100a00 */
[----:B------:R2:W-:Y:S01]  /*24e10*/  STL.64 [R1+0x118], R34 ;  /* 0x0001182201007387 */ /* 0x0005e20000100a00 */
[-C--:B-1----:R-:W-:Y:S02]  /*24e20*/  LEA R36, P5, R25, R2.reuse, 0x2 ;  /* 0x0000000219247211 */ /* 0x082fe400078a10ff */
[----:B--2---:R-:W-:Y:S02]  /*24e30*/  LEA R34, P1, R27, R2, 0x2 ;  /* 0x000000021b227211 */ /* 0x004fe400078210ff */
[----:B------:R-:W-:Y:S02]  /*24e40*/  LEA.HI.X.SX32 R37, R25, R0, 0x2, P5 ;  /* 0x0000000019257211 */ /* 0x000fe400028f16ff */
[----:B------:R-:W-:-:S02]  /*24e50*/  LEA R22, P5, R29, R2, 0x2 ;  /* 0x000000021d167211 */ /* 0x000fc400078a10ff */
[-C--:B------:R-:W-:Y:S01]  /*24e60*/  LEA.HI.X.SX32 R35, R27, R0.reuse, 0x2, P1 ;  /* 0x000000001b237211 */ /* 0x080fe200008f16ff */
[----:B------:R-:W-:Y:S01]  /*24e70*/  STL.64 [R1+0x110], R36 ;  /* 0x0001102401007387 */ /* 0x000fe20000100a00 */
[----:B------:R-:W-:Y:S02]  /*24e80*/  LEA.HI.X.SX32 R23, R29, R0, 0x2, P5 ;  /* 0x000000001d177211 */ /* 0x000fe400028f16ff */
[-C--:B------:R-:W-:Y:S01]  /*24e90*/  LEA R250, P1, R31, R2.reuse, 0x2 ;  /* 0x000000021ffa7211 */ /* 0x080fe200078210ff */
[----:B------:R-:W-:Y:S01]  /*24ea0*/  STL.64 [R1+0x108], R34 ;  /* 0x0001082201007387 */ /* 0x000fe20000100a00 */
[----:B------:R-:W-:Y:S02]  /*24eb0*/  LEA R248, P5, R33, R2, 0x2 ;  /* 0x0000000221f87211 */ /* 0x000fe400078a10ff */
[----:B------:R-:W-:Y:S01]  /*24ec0*/  LEA.HI.X.SX32 R251, R31, R0, 0x2, P1 ;  /* 0x000000001ffb7211 */ /* 0x000fe200008f16ff */
[----:B------:R1:W-:Y:S01]  /*24ed0*/  STL.64 [R1+0x100], R22 ;  /* 0x0001001601007387 */ /* 0x0003e20000100a00 */
[----:B------:R-:W-:-:S02]  /*24ee0*/  LEA R246, P1, R5, R2, 0x2 ;  /* 0x0000000205f67211 */ /* 0x000fc400078210ff */
[----:B------:R-:W-:Y:S01]  /*24ef0*/  LEA.HI.X.SX32 R249, R33, R0, 0x2, P5 ;  /* 0x0000000021f97211 */ /* 0x000fe200028f16ff */
[----:B------:R2:W-:Y:S01]  /*24f00*/  STL.64 [R1+0x560], R250 ;  /* 0x000560fa01007387 */ /* 0x0005e20000100a00 */
[----:B------:R-:W-:Y:S02]  /*24f10*/  LEA R244, P5, R7, R2, 0x2 ;  /* 0x0000000207f47211 */ /* 0x000fe400078a10ff */
[----:B------:R-:W-:Y:S01]  /*24f20*/  LEA.HI.X.SX32 R247, R5, R0, 0x2, P1 ;  /* 0x0000000005f77211 */ /* 0x000fe200008f16ff */
[----:B------:R-:W-:Y:S01]  /*24f30*/  STL.64 [R1+0x568], R248 ;  /* 0x000568f801007387 */ /* 0x000fe20000100a00 */
[----:B------:R-:W-:Y:S02]  /*24f40*/  LEA R242, P1, R9, R2, 0x2 ;  /* 0x0000000209f27211 */ /* 0x000fe400078210ff */
[----:B------:R-:W-:Y:S01]  /*24f50*/  LEA.HI.X.SX32 R245, R7, R0, 0x2, P5 ;  /* 0x0000000007f57211 */ /* 0x000fe200028f16ff */
[----:B-1----:R-:W-:Y:S01]  /*24f60*/  VIADD R23, R21, UR5 ;  /* 0x0000000515177c36 */ /* 0x002fe20008000000 */
[----:B------:R-:W-:Y:S01]  /*24f70*/  LEA R240, P5, R11, R2, 0x2 ;  /* 0x000000020bf07211 */ /* 0x000fe200078a10ff */
[----:B------:R-:W-:Y:S01]  /*24f80*/  STL [R1+0x588], R246 ;  /* 0x000588f601007387 */ /* 0x000fe20000100800 */
[----:B------:R-:W-:Y:S01]  /*24f90*/  LEA.HI.X.SX32 R243, R9, R0, 0x2, P1 ;  /* 0x0000000009f37211 */ /* 0x000fe200008f16ff */
[----:B------:R-:W-:Y:S01]  /*24fa0*/  VIADD R25, R23, UR5 ;  /* 0x0000000517197c36 */ /* 0x000fe20008000000 */
        /* <DEDUP_REMOVED lines=13> */
[----:B------:R1:W-:Y:S01]  /*25080*/  STL [R1+0x550], R241 ;  /* 0x000550f101007387 */ /* 0x0003e20000100800 */
[----:B------:R-:W-:Y:S01]  /*25090*/  LEA.HI.X.SX32 R235, R17, R0, 0x2, P1 ;  /* 0x0000000011eb7211 */ /* 0x000fe200008f16ff */
[----:B------:R-:W-:Y:S01]  /*250a0*/  VIADD R11, R9, UR5 ;  /* 0x00000005090b7c36 */ /* 0x000fe20008000000 */
[----:B------:R-:W-:Y:S01]  /*250b0*/  LEA R230, P1, R21, R2, 0x2 ;  /* 0x0000000215e67211 */ /* 0x000fe200078210ff */
[----:B------:R3:W-:Y:S01]  /*250c0*/  STL [R1+0x5a0], R240 ;  /* 0x0005a0f001007387 */ /* 0x0007e20000100800 */
[----:B------:R-:W-:Y:S01]  /*250d0*/  LEA.HI.X.SX32 R233, R19, R0, 0x2, P5 ;  /* 0x0000000013e97211 */ /* 0x000fe200028f16ff */
[----:B------:R-:W-:Y:S01]  /*250e0*/  VIADD R13, R11, UR5 ;  /* 0x000000050b0d7c36 */ /* 0x000fe20008000000 */
[----:B------:R-:W-:Y:S01]  /*250f0*/  LEA R228, P5, R23, R2, 0x2 ;  /* 0x0000000217e47211 */ /* 0x000fe200078a10ff */
[----:B--2---:R-:W-:Y:S01]  /*25100*/  IMAD.MOV.U32 R251, RZ, RZ, R20 ;  /* 0x000000fffffb7224 */ /* 0x004fe200078e0014 */
[----:B------:R-:W-:Y:S01]  /*25110*/  LEA.HI.X.SX32 R231, R21, R0, 0x2, P1 ;  /* 0x0000000015e77211 */ /* 0x000fe200008f16ff */
[----:B------:R-:W-:Y:S01]  /*25120*/  VIADD R15, R13, UR5 ;  /* 0x000000050d0f7c36 */ /* 0x000fe20008000000 */
[----:B------:R-:W-:Y:S01]  /*25130*/  LEA R226, P1, R25, R2, 0x2 ;  /* 0x0000000219e27211 */ /* 0x000fe200078210ff */
[----:B-1----:R-:W-:Y:S01]  /*25140*/  IMAD.MOV.U32 R241, RZ, RZ, R63 ;  /* 0x000000fffff17224 */ /* 0x002fe200078e003f */
[----:B------:R-:W-:Y:S01]  /*25150*/  LEA.HI.X.SX32 R229, R23, R0, 0x2, P5 ;  /* 0x0000000017e57211 */ /* 0x000fe200028f16ff */
[----:B------:R-:W-:Y:S01]  /*25160*/  VIADD R17, R15, UR5 ;  /* 0x000000050f117c36 */ /* 0x000fe20008000000 */
[----:B------:R-:W-:Y:S01]  /*25170*/  LEA R224, P5, R5, R2, 0x2 ;  /* 0x0000000205e07211 */ /* 0x000fe200078a10ff */
[----:B---3--:R-:W-:Y:S01]  /*25180*/  IMAD.MOV.U32 R240, RZ, RZ, R62 ;  /* 0x000000fffff07224 */ /* 0x008fe200078e003e */
[----:B------:R-:W-:Y:S01]  /*25190*/  LEA.HI.X.SX32 R227, R25, R0, 0x2, P1 ;  /* 0x0000000019e37211 */ /* 0x000fe200008f16ff */
[----:B------:R-:W-:Y:S01]  /*251a0*/  IMAD.MOV.U32 R245, RZ, RZ, R18 ;  /* 0x000000fffff57224 */ /* 0x000fe200078e0012 */
[----:B------:R-:W-:Y:S01]  /*251b0*/  LEA R222, P1, R7, R2, 0x2 ;  /* 0x0000000207de7211 */ /* 0x000fe200078210ff */
[----:B------:R-:W-:Y:S01]  /*251c0*/  IMAD.MOV.U32 R243, RZ, RZ, R16 ;  /* 0x000000fffff37224 */ /* 0x000fe200078e0010 */
[----:B------:R-:W-:Y:S01]  /*251d0*/  LEA.HI.X.SX32 R225, R5, R0, 0x2, P5 ;  /* 0x0000000005e17211 */ /* 0x000fe200028f16ff */
[----:B------:R-:W-:Y:S01]  /*251e0*/  VIADD R5, R17, UR5 ;  /* 0x0000000511057c36 */ /* 0x000fe20008000000 */
[----:B------:R-:W-:Y:S01]  /*251f0*/  LEA R220, P5, R9, R2, 0x2 ;  /* 0x0000000209dc7211 */ /* 0x000fe200078a10ff */
[----:B------:R-:W-:Y:S01]  /*25200*/  STL.64 [R1+0x5a8], R240 ;  /* 0x0005a8f001007387 */ /* 0x000fe20000100a00 */
        /* <DEDUP_REMOVED lines=17> */
[----:B-1----:R-:W-:Y:S01]  /*25320*/  IMAD.MOV.U32 R237, RZ, RZ, R6 ;  /* 0x000000ffffed7224 */ /* 0x002fe200078e0006 */
[----:B------:R-:W-:Y:S01]  /*25330*/  LEA R210, P1, R5, R2, 0x2 ;  /* 0x0000000205d27211 */ /* 0x000fe200078210ff */
[----:B------:R-:W-:Y:S01]  /*25340*/  STL [R1+0x540], R233 ;  /* 0x000540e901007387 */ /* 0x000fe20000100800 */
[----:B------:R-:W-:Y:S01]  /*25350*/  LEA.HI.X.SX32 R213, R17, R0, 0x2, P5 ;  /* 0x0000000011d57211 */ /* 0x000fe200028f16ff */
[----:B------:R-:W-:Y:S01]  /*25360*/  IMAD.MOV.U32 R240, RZ, RZ, R48 ;  /* 0x000000fffff07224 */ /* 0x000fe200078e0030 */
[----:B------:R-:W-:Y:S01]  /*25370*/  LEA R208, P5, R7, R2, 0x2 ;  /* 0x0000000207d07211 */ /* 0x000fe200078a10ff */
[----:B------:R-:W-:Y:S01]  /*25380*/  STL.64 [R1+0x578], R230 ;  /* 0x000578e601007387 */ /* 0x000fe20000100a00 */
[-C--:B------:R-:W-:Y:S01]  /*25390*/  LEA.HI.X.SX32 R211, R5, R0.reuse, 0x2, P1 ;  /* 0x0000000005d37211 */ /* 0x080fe200008f16ff */
[----:B------:R-:W-:Y:S01]  /*253a0*/  VIADD R5, R13, UR5 ;  /* 0x000000050d057c36 */ /* 0x000fe20008000000 */
[----:B------:R-:W-:Y:S01]  /*253b0*/  LEA.HI.X.SX32 R209, R7, R0, 0x2, P5 ;  /* 0x0000000007d17211 */ /* 0x000fe200028f16ff */
[----:B------:R1:W-:Y:S01]  /*253c0*/  STL.64 [R1+0x580], R228 ;  /* 0x000580e401007387 */ /* 0x0003e20000100a00 */
[-C--:B------:R-:W-:Y:S01]  /*253d0*/  LEA R206, P1, R9, R2.reuse, 0x2 ;  /* 0x0000000209ce7211 */ /* 0x080fe200078210ff */
[----:B------:R-:W-:Y:S01]  /*253e0*/  VIADD R7, R5, UR5 ;  /* 0x0000000505077c36 */ /* 0x000fe20008000000 */
[----:B------:R-:W-:Y:S01]  /*253f0*/  LEA R204, P5, R11, R2, 0x2 ;  /* 0x000000020bcc7211 */ /* 0x000fe200078a10ff */
[----:B------:R2:W-:Y:S01]  /*25400*/  STL.64 [R1+0x590], R226 ;  /* 0x000590e201007387 */ /* 0x0005e20000100a00 */
[-C--:B------:R-:W-:Y:S01]  /*25410*/  LEA.HI.X.SX32 R207, R9, R0.reuse, 0x2, P1 ;  /* 0x0000000009cf7211 */ /* 0x080fe200008f16ff */
[----:B------:R-:W-:Y:S01]  /*25420*/  VIADD R252, R7, UR5 ;  /* 0x0000000507fc7c36 */ /* 0x000fe20008000000 */
[----:B------:R-:W-:Y:S01]  /*25430*/  LEA.HI.X.SX32 R205, R11, R0, 0x2, P5 ;  /* 0x000000000bcd7211 */ /* 0x000fe200028f16ff */
[----:B------:R-:W-:Y:S01]  /*25440*/  IMAD.MOV.U32 R241, RZ, RZ, R49 ;  /* 0x000000fffff17224 */ /* 0x000fe200078e0031 */
[-C--:B------:R-:W-:Y:S01]  /*25450*/  LEA R202, P1, R13, R2.reuse, 0x2 ;  /* 0x000000020dca7211 */ /* 0x080fe200078210ff */
[----:B------:R3:W-:Y:S01]  /*25460*/  STL.64 [R1+0x598], R224 ;  /* 0x000598e001007387 */ /* 0x0007e20000100a00 */
[----:B------:R-:W-:Y:S01]  /*25470*/  LEA R200, P5, R5, R2, 0x2 ;  /* 0x0000000205c87211 */ /* 0x000fe200078a10ff */
[----:B-1----:R-:W-:Y:S01]  /*25480*/  IMAD.MOV.U32 R228, RZ, RZ, R60 ;  /* 0x000000ffffe47224 */ /* 0x002fe200078e003c */
[-C--:B------:R-:W-:Y:S01]  /*25490*/  LEA.HI.X.SX32 R203, R13, R0.reuse, 0x2, P1 ;  /* 0x000000000dcb7211 */ /* 0x080fe200008f16ff */
[----:B------:R-:W-:Y:S01]  /*254a0*/  IMAD.MOV.U32 R229, RZ, RZ, R61 ;  /* 0x000000ffffe57224 */ /* 0x000fe200078e003d */
[----:B------:R-:W-:Y:S01]  /*254b0*/  LEA.HI.X.SX32 R201, R5, R0, 0x2, P5 ;  /* 0x0000000005c97211 */ /* 0x000fe200028f16ff */
[----:B------:R-:W-:Y:S01]  /*254c0*/  VIADD R5, R3, 0x5 ;  /* 0x0000000503057836 */ /* 0x000fe20000000000 */
[CC--:B------:R-:W-:Y:S01]  /*254d0*/  LEA R198, P1, R7.reuse, R2.reuse, 0x2 ;  /* 0x0000000207c67211 */ /* 0x0c0fe200078210ff */
[----:B--2---:R-:W-:Y:S01]  /*254e0*/  IMAD.MOV.U32 R226, RZ, RZ, R58 ;  /* 0x000000ffffe27224 */ /* 0x004fe200078e003a */
[C---:B------:R-:W-:Y:S01]  /*254f0*/  LEA R196, P5, R252.reuse, R2, 0x2 ;  /* 0x00000002fcc47211 */ /* 0x040fe200078a10ff */
[----:B------:R-:W-:Y:S01]  /*25500*/  IMAD.MOV.U32 R227, RZ, RZ, R59 ;  /* 0x000000ffffe37224 */ /* 0x000fe200078e003b */
[-C--:B------:R-:W-:Y:S01]  /*25510*/  LEA.HI.X.SX32 R199, R7, R0.reuse, 0x2, P1 ;  /* 0x0000000007c77211 */ /* 0x080fe200008f16ff */
[----:B------:R-:W-:Y:S01]  /*25520*/  IMAD.MOV.U32 R248, RZ, RZ, R56 ;  /* 0x000000fffff87224 */ /* 0x000fe200078e0038 */
[----:B------:R-:W-:Y:S01]  /*25530*/  LEA.HI.X.SX32 R197, R252, R0, 0x2, P5 ;  /* 0x00000000fcc57211 */ /* 0x000fe200028f16ff */
[----:B------:R-:W-:Y:S01]  /*25540*/  IMAD.MOV.U32 R249, RZ, RZ, R57 ;  /* 0x000000fffff97224 */ /* 0x000fe200078e0039 */
[----:B------:R-:W-:Y:S01]  /*25550*/  ISETP.LT.AND P1, PT, R4, UR14, !P0 ;  /* 0x0000000e04007c0c */ /* 0x000fe2000c721270 */
[----:B------:R-:W-:Y:S01]  /*25560*/  IMAD.MOV.U32 R234, RZ, RZ, R54 ;  /* 0x000000ffffea7224 */ /* 0x000fe200078e0036 */
[----:B------:R-:W-:Y:S01]  /*25570*/  ISETP.LT.AND P5, PT, R5, UR15, !P0 ;  /* 0x0000000f05007c0c */ /* 0x000fe2000c7a1270 */
[----:B------:R-:W-:-:S02]  /*25580*/  IMAD.MOV.U32 R235, RZ, RZ, R55 ;  /* 0x000000ffffeb7224 */ /* 0x000fc400078e0037 */
[----:B------:R-:W-:Y:S02]  /*25590*/  IMAD.MOV.U32 R239, RZ, RZ, R14 ;  /* 0x000000ffffef7224 */ /* 0x000fe400078e000e */
[----:B------:R-:W-:Y:S02]  /*255a0*/  IMAD.MOV.U32 R246, RZ, RZ, R12 ;  /* 0x000000fffff67224 */ /* 0x000fe400078e000c */
[----:B------:R-:W-:Y:S02]  /*255b0*/  IMAD.MOV.U32 R250, RZ, RZ, R10 ;  /* 0x000000fffffa7224 */ /* 0x000fe400078e000a */
[----:B---3--:R-:W-:Y:S02]  /*255c0*/  IMAD.MOV.U32 R224, RZ, RZ, R52 ;  /* 0x000000ffffe07224 */ /* 0x008fe400078e0034 */
[----:B------:R-:W-:Y:S02]  /*255d0*/  IMAD.MOV.U32 R225, RZ, RZ, R53 ;  /* 0x000000ffffe17224 */ /* 0x000fe400078e0035 */
[----:B------:R-:W-:-:S02]  /*255e0*/  IMAD.MOV.U32 R230, RZ, RZ, R50 ;  /* 0x000000ffffe67224 */ /* 0x000fc400078e0032 */
[----:B------:R-:W-:Y:S02]  /*255f0*/  IMAD.MOV.U32 R231, RZ, RZ, R51 ;  /* 0x000000ffffe77224 */ /* 0x000fe400078e0033 */
[----:B------:R-:W-:Y:S02]  /*25600*/  IMAD.MOV.U32 R247, RZ, RZ, R8 ;  /* 0x000000fffff77224 */ /* 0x000fe400078e0008 */
[----:B------:R-:W1:Y:S01]  /*25610*/  LDTM.x64 R4, tmem[UR12+0xc0] ;  /* 0x0000c00c000479ee */ /* 0x000e620008340000 */
[----:B------:R-:W-:Y:S01]  /*25620*/  NOP ;  /* 0x0000000000007918 */ /* 0x000fe20000000000 */
[----:B------:R2:W-:Y:S04]  /*25630*/  @P4 STG.E desc[UR28][R240.64], R237 ;  /* 0x000000edf0004986 */ /* 0x0005e8000c10191c */
[----:B--2---:R-:W2:Y:S01]  /*25640*/  LDL.LU.64 R240, [R1+0x5a8] ;  /* 0x0005a80001f07983 */ /* 0x004ea20000300a00 */
[----:B------:R-:W-:-:S03]  /*25650*/  VIADD R233, R3, 0x6 ;  /* 0x0000000603e97836 */ /* 0x000fc60000000000 */
[----:B------:R3:W-:Y:S02]  /*25660*/  @P3 STG.E desc[UR28][R224.64], R239 ;  /* 0x000000efe0003986 */ /* 0x0007e4000c10191c */
[----:B------:R-:W-:Y:S01]  /*25670*/  ISETP.LT.AND P4, PT, R233, UR4, !P0 ;  /* 0x00000004e9007c0c */ /* 0x000fe2000c781270 */
[----:B------:R-:W1:Y:S01]  /*25680*/  LDCU UR4, c[0x0][0x39c] ;  /* 0x00007380ff0477ac */ /* 0x000e620008000800 */
[----:B------:R4:W-:Y:S04]  /*25690*/  @P6 STG.E desc[UR28][R248.64], R250 ;  /* 0x000000faf8006986 */ /* 0x0009e8000c10191c */
[----:B------:R1:W-:Y:S04]  /*256a0*/  @P2 STG.E desc[UR28][R226.64], R243 ;  /* 0x000000f3e2002986 */ /* 0x0003e8000c10191c */
[----:B------:R-:W-:Y:S01]  /*256b0*/  @P1 STG.E desc[UR28][R228.64], R245 ;  /* 0x000000f5e4001986 */ /* 0x000fe2000c10191c */
[----:B---3--:R-:W-:-:S03]  /*256c0*/  VIADD R224, R3, 0x7 ;  /* 0x0000000703e07836 */ /* 0x008fc60000000000 */
[----:B----4-:R-:W3:Y:S04]  /*256d0*/  LDL.LU.64 R248, [R1+0x1d0] ;  /* 0x0001d00001f87983 */ /* 0x010ee80000300a00 */
[----:B------:R-:W3:Y:S01]  /*256e0*/  LDL.LU R250, [R1+0x20] ;  /* 0x0000200001fa7983 */ /* 0x000ee20000300800 */
[----:B-1----:R-:W-:Y:S01]  /*256f0*/  ISETP.LT.AND P3, PT, R224, UR4, !P0 ;  /* 0x00000004e0007c0c */ /* 0x002fe2000c761270 */
[----:B------:R-:W1:Y:S02]  /*25700*/  LDCU UR4, c[0x0][0x39c] ;  /* 0x00007380ff0477ac */ /* 0x000e640008000800 */
[----:B------:R-:W4:Y:S04]  /*25710*/  LDL.LU.64 R226, [R1+0x1c8] ;  /* 0x0001c80001e27983 */ /* 0x000f280000300a00 */
[----:B------:R-:W4:Y:S01]  /*25720*/  LDL.LU R243, [R1+0x24] ;  /* 0x0000240001f37983 */ /* 0x000f220000300800 */
[----:B------:R-:W-:-:S05]  /*25730*/  VIADD R224, R3, 0x8 ;  /* 0x0000000803e07836 */ /* 0x000fca0000000000 */
[----:B-1----:R-:W-:Y:S01]  /*25740*/  ISETP.LT.AND P6, PT, R224, UR4, !P0 ;  /* 0x00000004e0007c0c */ /* 0x002fe2000c7c1270 */
[----:B------:R-:W1:Y:S01]  /*25750*/  LDCU UR4, c[0x0][0x39c] ;  /* 0x00007380ff0477ac */ /* 0x000e620008000800 */
[----:B--2---:R2:W-:Y:S04]  /*25760*/  @P5 STG.E desc[UR28][R240.64], R251 ;  /* 0x000000fbf0005986 */ /* 0x0045e8000c10191c */
[----:B--2---:R-:W2:Y:S04]  /*25770*/  LDL.LU.64 R240, [R1+0x1c0] ;  /* 0x0001c00001f07983 */ /* 0x004ea80000300a00 */
[----:B------:R-:W2:Y:S04]  /*25780*/  LDL.LU R251, [R1+0x28] ;  /* 0x0000280001fb7983 */ /* 0x000ea80000300800 */
[----:B------:R1:W-:Y:S04]  /*25790*/  @P4 STG.E desc[UR28][R230.64], R247 ;  /* 0x000000f7e6004986 */ /* 0x0003e8000c10191c */
[----:B------:R-:W5:Y:S01]  /*257a0*/  LDL.LU.64 R228, [R1+0x1b8] ;  /* 0x0001b80001e47983 */ /* 0x000f620000300a00 */
[----:B------:R-:W-:-:S03]  /*257b0*/  VIADD R224, R3, 0x9 ;  /* 0x0000000903e07836 */ /* 0x000fc60000000000 */
[----:B-1----:R-:W5:Y:S02]  /*257c0*/  LDL.LU R247, [R1+0x2c] ;  /* 0x00002c0001f77983 */ /* 0x002f640000300800 */
[----:B------:R-:W-:Y:S01]  /*257d0*/  ISETP.LT.AND P2, PT, R224, UR4, !P0 ;  /* 0x00000004e0007c0c */ /* 0x000fe2000c741270 */
[----:B------:R-:W1:Y:S01]  /*257e0*/  LDCU UR4, c[0x0][0x39c] ;  /* 0x00007380ff0477ac */ /* 0x000e620008000800 */
[----:B------:R3:W-:Y:S04]  /*257f0*/  @P3 STG.E desc[UR28][R234.64], R246 ;  /* 0x000000f6ea003986 */ /* 0x0007e8000c10191c */
[----:B------:R-:W5:Y:S01]  /*25800*/  LDL.LU.64 R230, [R1+0x1b0] ;  /* 0x0001b00001e67983 */ /* 0x000f620000300a00 */
[----:B------:R-:W-:-:S03]  /*25810*/  VIADD R224, R3, 0xa ;  /* 0x0000000a03e07836 */ /* 0x000fc60000000000 */
[----:B---3--:R-:W3:Y:S02]  /*25820*/  LDL.LU R246, [R1+0x30] ;  /* 0x0000300001f67983 */ /* 0x008ee40000300800 */
[----:B-1----:R-:W-:Y:S02]  /*25830*/  ISETP.LT.AND P1, PT, R224, UR4, !P0 ;  /* 0x00000004e0007c0c */ /* 0x002fe4000c721270 */
[----:B------:R-:W3:Y:S01]  /*25840*/  LDL.LU.64 R234, [R1+0x1a8] ;  /* 0x0001a80001ea7983 */ /* 0x000ee20000300a00 */
[----:B------:R-:W1:Y:S03]  /*25850*/  LDCU UR4, c[0x0][0x39c] ;  /* 0x00007380ff0477ac */ /* 0x000e660008000800 */
[----:B------:R-:W3:Y:S04]  /*25860*/  LDL.LU R245, [R1+0x34] ;  /* 0x0000340001f57983 */ /* 0x000ee80000300800 */
[----:B------:R1:W-:Y:S04]  /*25870*/  @P6 STG.E desc[UR28][R248.64], R250 ;  /* 0x000000faf8006986 */ /* 0x0003e8000c10191c */
[----:B----4-:R4:W-:Y:S04]  /*25880*/  @P2 STG.E desc[UR28][R226.64], R243 ;  /* 0x000000f3e2002986 */ /* 0x0109e8000c10191c */
[----:B-1----:R-:W3:Y:S04]  /*25890*/  LDL.LU.64 R248, [R1+0x1a0] ;  /* 0x0001a00001f87983 */ /* 0x002ee80000300a00 */
[----:B------:R-:W3:Y:S04]  /*258a0*/  LDL.LU R250, [R1+0x38] ;  /* 0x0000380001fa7983 */ /* 0x000ee80000300800 */
[----:B----4-:R-:W4:Y:S04]  /*258b0*/  LDL.LU.64 R226, [R1+0x198] ;  /* 0x0001980001e27983 */ /* 0x010f280000300a00 */
[----:B------:R-:W4:Y:S01]  /*258c0*/  LDL.LU R243, [R1+0x3c] ;  /* 0x00003c0001f37983 */ /* 0x000f220000300800 */
[----:B------:R-:W-:-:S05]  /*258d0*/  VIADD R224, R3, 0xb ;  /* 0x0000000b03e07836 */ /* 0x000fca0000000000 */
[----:B------:R-:W-:Y:S01]  /*258e0*/  ISETP.LT.AND P5, PT, R224, UR4, !P0 ;  /* 0x00000004e0007c0c */ /* 0x000fe2000c7a1270 */
[----:B------:R-:W1:Y:S01]  /*258f0*/  LDCU UR4, c[0x0][0x39c] ;  /* 0x00007380ff0477ac */ /* 0x000e620008000800 */
[C---:B------:R-:W-:Y:S01]  /*25900*/  VIADD R224, R3.reuse, 0xc ;  /* 0x0000000c03e07836 */ /* 0x040fe20000000000 */
[----:B--2---:R2:W-:Y:S04]  /*25910*/  @P1 STG.E desc[UR28][R240.64], R251 ;  /* 0x000000fbf0001986 */ /* 0x0045e8000c10191c */
[----:B--2---:R-:W2:Y:S04]  /*25920*/  LDL.LU.64 R240, [R1+0x190] ;  /* 0x0001900001f07983 */ /* 0x004ea80000300a00 */
[----:B------:R-:W2:Y:S01]  /*25930*/  LDL.LU R251, [R1+0x40] ;  /* 0x0000400001fb7983 */ /* 0x000ea20000300800 */
[----:B-1----:R-:W-:Y:S01]  /*25940*/  ISETP.LT.AND P4, PT, R224, UR4, !P0 ;  /* 0x00000004e0007c0c */ /* 0x002fe2000c781270 */
[----:B------:R-:W1:Y:S01]  /*25950*/  LDCU UR4, c[0x0][0x39c] ;  /* 0x00007380ff0477ac */ /* 0x000e620008000800 */
[----:B------:R-:W-:-:S05]  /*25960*/  VIADD R224, R3, 0xd ;  /* 0x0000000d03e07836 */ /* 0x000fca0000000000 */
[----:B-1----:R-:W-:Y:S01]  /*25970*/  ISETP.LT.AND P3, PT, R224, UR4, !P0 ;  /* 0x00000004e0007c0c */ /* 0x002fe2000c761270 */
[----:B------:R-:W1:Y:S01]  /*25980*/  LDCU UR4, c[0x0][0x39c] ;  /* 0x00007380ff0477ac */ /* 0x000e620008000800 */
[C---:B------:R-:W-:Y:S01]  /*25990*/  VIADD R224, R3.reuse, 0xe ;  /* 0x0000000e03e07836 */ /* 0x040fe20000000000 */
[----:B-----5:R5:W-:Y:S04]  /*259a0*/  @P5 STG.E desc[UR28][R228.64], R247 ;  /* 0x000000f7e4005986 */ /* 0x020be8000c10191c */
[----:B-----5:R-:W5:Y:S01]  /*259b0*/  LDL.LU.64 R228, [R1+0x188] ;  /* 0x0001880001e47983 */ /* 0x020f620000300a00 */
[----:B-1----:R-:W-:Y:S01]  /*259c0*/  ISETP.LT.AND P6, PT, R224, UR4, !P0 ;  /* 0x00000004e0007c0c */ /* 0x002fe2000c7c1270 */
[----:B------:R-:W1:Y:S02]  /*259d0*/  LDCU UR4, c[0x0][0x39c] ;  /* 0x00007380ff0477ac */ /* 0x000e640008000800 */
[----:B------:R-:W5:Y:S01]  /*259e0*/  LDL.LU R247, [R1+0x44] ;  /* 0x0000440001f77983 */ /* 0x000f620000300800 */
[----:B------:R-:W-:-:S03]  /*259f0*/  VIADD R224, R3, 0xf ;  /* 0x0000000f03e07836 */ /* 0x000fc60000000000 */
[----:B---3--:R3:W-:Y:S04]  /*25a00*/  @P4 STG.E desc[UR28][R230.64], R246 ;  /* 0x000000f6e6004986 */ /* 0x0087e8000c10191c */
[----:B---3--:R-:W3:Y:S01]  /*25a10*/  LDL.LU.64 R230, [R1+0x180] ;  /* 0x0001800001e67983 */ /* 0x008ee20000300a00 */
[----:B-1----:R-:W-:Y:S01]  /*25a20*/  ISETP.LT.AND P2, PT, R224, UR4, !P0 ;  /* 0x00000004e0007c0c */ /* 0x002fe2000c741270 */
[----:B------:R-:W1:Y:S02]  /*25a30*/  LDCU UR4, c[0x0][0x39c] ;  /* 0x00007380ff0477ac */ /* 0x000e640008000800 */
[----:B------:R-:W3:Y:S01]  /*25a40*/  LDL.LU R246, [R1+0x48] ;  /* 0x0000480001f67983 */ /* 0x000ee20000300800 */
[----:B------:R-:W-:-:S03]  /*25a50*/  VIADD R224, R3, 0x10 ;  /* 0x0000001003e07836 */ /* 0x000fc60000000000 */
[----:B------:R1:W-:Y:S02]  /*25a60*/  @P3 STG.E desc[UR28][R234.64], R245 ;  /* 0x000000f5ea003986 */ /* 0x0003e4000c10191c */
        /* <DEDUP_REMOVED lines=10> */
[----:B------:R-:W-:-:S03]  /*25b10*/  VIADD R224, R3, 0x11 ;  /* 0x0000001103e07836 */ /* 0x000fc60000000000 */
[----:B--2---:R1:W-:Y:S04]  /*25b20*/  @P1 STG.E desc[UR28][R240.64], R251 ;  /* 0x000000fbf0001986 */ /* 0x0043e8000c10191c */
[----:B-1----:R-:W2:Y:S04]  /*25b30*/  LDL.LU.64 R240, [R1+0x160] ;  /* 0x0001600001f07983 */ /* 0x002ea80000300a00 */
[----:B------:R-:W2:Y:S01]  /*25b40*/  LDL.LU R251, [R1+0x58] ;  /* 0x0000580001fb7983 */ /* 0x000ea20000300800 */
[----:B------:R-:W-:Y:S01]  /*25b50*/  ISETP.LT.AND P5, PT, R224, UR4, !P0 ;  /* 0x00000004e0007c0c */ /* 0x000fe2000c7a1270 */
[----:B------:R-:W1:Y:S01]  /*25b60*/  LDCU UR4, c[0x0][0x39c] ;  /* 0x00007380ff0477ac */ /* 0x000e620008000800 */
[----:B------:R-:W-:-:S05]  /*25b70*/  VIADD R224, R3, 0x12 ;  /* 0x0000001203e07836 */ /* 0x000fca0000000000 */
        /* <DEDUP_REMOVED lines=24> */
[----:B----4-:R-:W-:Y:S04]  /*25d00*/  @P2 STG.E desc[UR28][R226.64], R243 ;  /* 0x000000f3e2002986 */ /* 0x010fe8000c10191c */
[----:B-1----:R-:W4:Y:S04]  /*25d10*/  LDL.LU.64 R248, [R1+0x140] ;  /* 0x0001400001f87983 */ /* 0x002f280000300a00 */
        /* <DEDUP_REMOVED lines=24> */
[----:B-1----:R-:W-:Y:S01]  /*25ea0*/  ISETP.LT.AND P5, PT, R224, UR4, !P0 ;  /* 0x00000004e0007c0c */ /* 0x002fe2000c7a1270 */
[----:B------:R-:W1:Y:S01]  /*25eb0*/  LDCU UR4, c[0x0][0x39c] ;  /* 0x00007380ff0477ac */ /* 0x000e620008000800 */
[C---:B-----5:R-:W-:Y:S01]  /*25ec0*/  VIADD R228, R3.reuse, 0x1e ;  /* 0x0000001e03e47836 */ /* 0x060fe20000000000 */
[----:B---3--:R3:W-:Y:S04]  /*25ed0*/  @P4 STG.E desc[UR28][R230.64], R246 ;  /* 0x000000f6e6004986 */ /* 0x0087e8000c10191c */
[----:B------:R-:W5:Y:S04]  /*25ee0*/  LDL.LU.64 R224, [R1+0x130] ;  /* 0x0001300001e07983 */ /* 0x000f680000300a00 */
[----:B------:R-:W5:Y:S01]  /*25ef0*/  LDL.LU R239, [R1+0x70] ;  /* 0x0000700001ef7983 */ /* 0x000f620000300800 */
[----:B---3--:R-:W-:-:S03]  /*25f00*/  VIADD R230, R3, 0x1f ;  /* 0x0000001f03e67836 */ /* 0x008fc60000000000 */
[----:B------:R-:W3:Y:S01]  /*25f10*/  LDL.LU.64 R226, [R1+0x128] ;  /* 0x0001280001e27983 */ /* 0x000ee20000300a00 */
[----:B-1----:R-:W-:Y:S01]  /*25f20*/  ISETP.LT.AND P4, PT, R228, UR4, !P0 ;  /* 0x00000004e4007c0c */ /* 0x002fe2000c781270 */
[----:B------:R-:W1:Y:S02]  /*25f30*/  LDCU UR4, c[0x0][0x39c] ;  /* 0x00007380ff0477ac */ /* 0x000e640008000800 */
[----:B------:R-:W3:Y:S04]  /*25f40*/  LDL.LU R246, [R1+0x74] ;  /* 0x0000740001f67983 */ /* 0x000ee80000300800 */
[----:B------:R-:W3:Y:S04]  /*25f50*/  LDL.LU.64 R228, [R1+0x120] ;  /* 0x0001200001e47983 */ /* 0x000ee80000300a00 */
[----:B------:R4:W-:Y:S04]  /*25f60*/  @P3 STG.E desc[UR28][R234.64], R245 ;  /* 0x000000f5ea003986 */ /* 0x0009e8000c10191c */
[----:B------:R-:W3:Y:S01]  /*25f70*/  LDL.LU R247, [R1+0x78] ;  /* 0x0000780001f77983 */ /* 0x000ee20000300800 */
[----:B-1----:R-:W-:-:S03]  /*25f80*/  ISETP.LT.AND P3, PT, R230, UR4, !P0 ;  /* 0x00000004e6007c0c */ /* 0x002fc6000c761270 */
[----:B----4-:R1:W-:Y:S01]  /*25f90*/  @P6 STG.E desc[UR28][R248.64], R250 ;  /* 0x000000faf8006986 */ /* 0x0103e2000c10191c */
[----:B------:R-:W4:Y:S03]  /*25fa0*/  LDCU UR4, c[0x0][0x39c] ;  /* 0x00007380ff0477ac */ /* 0x000f260008000800 */
[----:B------:R-:W3:Y:S04]  /*25fb0*/  LDL.LU.64 R230, [R1+0x118] ;  /* 0x0001180001e67983 */ /* 0x000ee80000300a00 */
[----:B------:R-:W3:Y:S04]  /*25fc0*/  LDL.LU R245, [R1+0x7c] ;  /* 0x00007c0001f57983 */ /* 0x000ee80000300800 */
[----:B------:R-:W3:Y:S04]  /*25fd0*/  LDL.LU.64 R234, [R1+0x110] ;  /* 0x0001100001ea7983 */ /* 0x000ee80000300a00 */
[----:B------:R-:W3:Y:S04]  /*25fe0*/  LDL.LU R243, [R1+0x80] ;  /* 0x0000800001f37983 */ /* 0x000ee80000300800 */
[----:B-1----:R-:W3:Y:S04]  /*25ff0*/  LDL.LU.64 R248, [R1+0x108] ;  /* 0x0001080001f87983 */ /* 0x002ee80000300a00 */
[----:B------:R-:W3:Y:S04]  /*26000*/  LDL.LU R237, [R1+0x84] ;  /* 0x0000840001ed7983 */ /* 0x000ee80000300800 */
[----:B--2---:R1:W-:Y:S04]  /*26010*/  @P2 STG.E desc[UR28][R240.64], R251 ;  /* 0x000000fbf0002986 */ /* 0x0043e8000c10191c */
[----:B-1----:R-:W2:Y:S04]  /*26020*/  LDL.LU R240, [R1+0x5a0] ;  /* 0x0005a00001f07983 */ /* 0x002ea80000300800 */
[----:B------:R-:W2:Y:S04]  /*26030*/  LDL.LU.64 R250, [R1+0x100] ;  /* 0x0001000001fa7983 */ /* 0x000ea80000300a00 */
[----:B------:R-:W2:Y:S01]  /*26040*/  LDL.LU R241, [R1+0x88] ;  /* 0x0000880001f17983 */ /* 0x000ea20000300800 */
[----:B------:R-:W-:-:S05]  /*26050*/  VIADD R233, R3, 0x20 ;  /* 0x0000002003e97836 */ /* 0x000fca0000000000 */
[----:B----4-:R-:W-:Y:S01]  /*26060*/  ISETP.LT.AND P6, PT, R233, UR4, !P0 ;  /* 0x00000004e9007c0c */ /* 0x010fe2000c7c1270 */
[----:B------:R-:W1:Y:S01]  /*26070*/  LDCU UR4, c[0x0][0x39c] ;  /* 0x00007380ff0477ac */ /* 0x000e620008000800 */
[----:B------:R-:W-:-:S05]  /*26080*/  VIADD R233, R3, 0x21 ;  /* 0x0000002103e97836 */ /* 0x000fca0000000000 */
[----:B-1----:R-:W-:Y:S01]  /*26090*/  ISETP.LT.AND P2, PT, R233, UR4, !P0 ;  /* 0x00000004e9007c0c */ /* 0x002fe2000c741270 */
[----:B------:R-:W1:Y:S01]  /*260a0*/  LDCU UR4, c[0x0][0x39c] ;  /* 0x00007380ff0477ac */ /* 0x000e620008000800 */
[----:B------:R-:W-:Y:S01]  /*260b0*/  VIADD R233, R3, 0x22 ;  /* 0x0000002203e97836 */ /* 0x000fe20000000000 */
[----:B-----5:R4:W-:Y:S04]  /*260c0*/  @P1 STG.E desc[UR28][R224.64], R239 ;  /* 0x000000efe0001986 */ /* 0x0209e8000c10191c */
[----:B-1----:R-:W-:Y:S01]  /*260d0*/  ISETP.LT.AND P1, PT, R233, UR4, !P0 ;  /* 0x00000004e9007c0c */ /* 0x002fe2000c721270 */
[----:B------:R-:W1:Y:S01]  /*260e0*/  LDCU UR4, c[0x0][0x39c] ;  /* 0x00007380ff0477ac */ /* 0x000e620008000800 */
[----:B---3--:R3:W-:Y:S04]  /*260f0*/  @P5 STG.E desc[UR28][R226.64], R246 ;  /* 0x000000f6e2005986 */ /* 0x0087e8000c10191c */
[----:B----4-:R-:W4:Y:S04]  /*26100*/  LDL.LU.64 R224, [R1+0x598] ;  /* 0x0005980001e07983 */ /* 0x010f280000300a00 */
[----:B------:R-:W5:Y:S04]  /*26110*/  LDL.LU R239, [R1+0x8c] ;  /* 0x00008c0001ef7983 */ /* 0x000f680000300800 */
[----:B---3--:R-:W3:Y:S04]  /*26120*/  LDL.LU.64 R226, [R1+0x590] ;  /* 0x0005900001e27983 */ /* 0x008ee80000300a00 */
[----:B------:R-:W3:Y:S04]  /*26130*/  LDL.LU R246, [R1+0x588] ;  /* 0x0005880001f67983 */ /* 0x000ee80000300800 */
[----:B------:R1:W-:Y:S04]  /*26140*/  @P4 STG.E desc[UR28][R228.64], R247 ;  /* 0x000000f7e4004986 */ /* 0x0003e8000c10191c */
[----:B------:R1:W-:Y:S04]  /*26150*/  @P3 STG.E desc[UR28][R230.64], R245 ;  /* 0x000000f5e6003986 */ /* 0x0003e8000c10191c */
[----:B-1----:R-:W3:Y:S04]  /*26160*/  LDL.LU.64 R228, [R1+0x580] ;  /* 0x0005800001e47983 */ /* 0x002ee80000300a00 */
[----:B------:R-:W3:Y:S04]  /*26170*/  LDL.LU R247, [R1+0x90] ;  /* 0x0000900001f77983 */ /* 0x000ee80000300800 */
[----:B------:R-:W3:Y:S04]  /*26180*/  LDL.LU.64 R230, [R1+0x578] ;  /* 0x0005780001e67983 */ /* 0x000ee80000300a00 */
[----:B------:R-:W3:Y:S04]  /*26190*/  LDL.LU R245, [R1+0x94] ;  /* 0x0000940001f57983 */ /* 0x000ee80000300800 */
[----:B------:R1:W-:Y:S04]  /*261a0*/  @P6 STG.E desc[UR28][R234.64], R243 ;  /* 0x000000f3ea006986 */ /* 0x0003e8000c10191c */
[----:B------:R1:W-:Y:S04]  /*261b0*/  @P2 STG.E desc[UR28][R248.64], R237 ;  /* 0x000000edf8002986 */ /* 0x0003e8000c10191c */
[----:B-1----:R-:W3:Y:S04]  /*261c0*/  LDL.LU R234, [R1+0x570] ;  /* 0x0005700001ea7983 */ /* 0x002ee80000300800 */
[----:B------:R-:W3:Y:S04]  /*261d0*/  LDL.LU R243, [R1+0x98] ;  /* 0x0000980001f37983 */ /* 0x000ee80000300800 */
[----:B------:R-:W3:Y:S04]  /*261e0*/  LDL.LU.64 R248, [R1+0x568] ;  /* 0x0005680001f87983 */ /* 0x000ee80000300a00 */
[----:B--2---:R1:W-:Y:S04]  /*261f0*/  @P1 STG.E desc[UR28][R250.64], R241 ;  /* 0x000000f1fa001986 */ /* 0x0043e8000c10191c */
[----:B-1----:R-:W5:Y:S01]  /*26200*/  LDL.LU.64 R250, [R1+0x560] ;  /* 0x0005600001fa7983 */ /* 0x002f620000300a00 */
[----:B------:R-:W-:-:S03]  /*26210*/  VIADD R233, R3, 0x23 ;  /* 0x0000002303e97836 */ /* 0x000fc60000000000 */
[----:B------:R-:W2:Y:S02]  /*26220*/  LDL.LU R241, [R1+0x9c] ;  /* 0x00009c0001f17983 */ /* 0x000ea40000300800 */
        /* <DEDUP_REMOVED lines=22> */
[----:B-----5:R-:W5:Y:S04]  /*26390*/  LDL.LU R239, [R1+0xa0] ;  /* 0x0000a00001ef7983 */ /* 0x020f680000300800 */
[----:B------:R-:W2:Y:S04]  /*263a0*/  LDL.LU R237, [R1+0xa4] ;  /* 0x0000a40001ed7983 */ /* 0x000ea80000300800 */
[----:B------:R-:W2:Y:S04]  /*263b0*/  LDL.LU R235, [R1+0xa8] ;  /* 0x0000a80001eb7983 */ /* 0x000ea80000300800 */
[----:B------:R-:W2:Y:S04]  /*263c0*/  LDL.LU R233, [R1+0xac] ;  /* 0x0000ac0001e97983 */ /* 0x000ea80000300800 */
[----:B------:R-:W2:Y:S04]  /*263d0*/  LDL.LU R251, [R1+0xfc] ;  /* 0x0000fc0001fb7983 */ /* 0x000ea80000300800 */
[----:B---3--:R-:W3:Y:S01]  /*263e0*/  LDL.LU R247, [R1+0x55c] ;  /* 0x00055c0001f77983 */ /* 0x008ee20000300800 */
[----:B------:R-:W-:-:S03]  /*263f0*/  VIADD R250, R3, 0x2a ;  /* 0x0000002a03fa7836 */ /* 0x000fc60000000000 */
[----:B------:R-:W2:Y:S02]  /*26400*/  LDL.LU R249, [R1+0xf8] ;  /* 0x0000f80001f97983 */ /* 0x000ea40000300800 */
[----:B-1----:R-:W-:Y:S01]  /*26410*/  ISETP.LT.AND P4, PT, R250, UR4, !P0 ;  /* 0x00000004fa007c0c */ /* 0x002fe2000c781270 */
[----:B------:R-:W1:Y:S01]  /*26420*/  LDCU UR4, c[0x0][0x39c] ;  /* 0x00007380ff0477ac */ /* 0x000e620008000800 */
[----:B------:R-:W2:Y:S04]  /*26430*/  LDL.LU R250, [R1+0xf4] ;  /* 0x0000f40001fa7983 */ /* 0x000ea80000300800 */
[----:B---3--:R3:W-:Y:S04]  /*26440*/  @P3 STG.E desc[UR28][R246.64], R245 ;  /* 0x000000f5f6003986 */ /* 0x0087e8000c10191c */
[----:B---3--:R-:W3:Y:S01]  /*26450*/  LDL.LU R245, [R1+0x558] ;  /* 0x0005580001f57983 */ /* 0x008ee20000300800 */
[----:B------:R-:W-:-:S03]  /*26460*/  VIADD R248, R3, 0x2b ;  /* 0x0000002b03f87836 */ /* 0x000fc60000000000 */
[----:B------:R-:W2:Y:S02]  /*26470*/  LDL.LU R247, [R1+0xf0] ;  /* 0x0000f00001f77983 */ /* 0x000ea40000300800 */
[----:B-1----:R-:W-:Y:S01]  /*26480*/  ISETP.LT.AND P3, PT, R248, UR4, !P0 ;  /* 0x00000004f8007c0c */ /* 0x002fe2000c761270 */
[----:B------:R-:W1:Y:S01]  /*26490*/  LDCU UR4, c[0x0][0x39c] ;  /* 0x00007380ff0477ac */ /* 0x000e620008000800 */
[----:B------:R-:W2:Y:S04]  /*264a0*/  LDL.LU R248, [R1+0xec] ;  /* 0x0000ec0001f87983 */ /* 0x000ea80000300800 */
[----:B---3--:R3:W-:Y:S04]  /*264b0*/  @P6 STG.E desc[UR28][R244.64], R243 ;  /* 0x000000f3f4006986 */ /* 0x0087e8000c10191c */
[----:B---3--:R-:W2:Y:S01]  /*264c0*/  LDL.LU R243, [R1+0x554] ;  /* 0x0005540001f37983 */ /* 0x008ea20000300800 */
[----:B------:R-:W-:-:S03]  /*264d0*/  VIADD R246, R3, 0x2c ;  /* 0x0000002c03f67836 */ /* 0x000fc60000000000 */
[----:B------:R-:W3:Y:S02]  /*264e0*/  LDL.LU R245, [R1+0xe8] ;  /* 0x0000e80001f57983 */ /* 0x000ee40000300800 */
[----:B-1----:R-:W-:Y:S01]  /*264f0*/  ISETP.LT.AND P6, PT, R246, UR4, !P0 ;  /* 0x00000004f6007c0c */ /* 0x002fe2000c7c1270 */
[----:B------:R-:W1:Y:S01]  /*26500*/  LDCU UR4, c[0x0][0x39c] ;  /* 0x00007380ff0477ac */ /* 0x000e620008000800 */
[----:B------:R-:W3:Y:S04]  /*26510*/  LDL.LU R246, [R1+0xe4] ;  /* 0x0000e40001f67983 */ /* 0x000ee80000300800 */
[----:B--2---:R2:W-:Y:S04]  /*26520*/  @P2 STG.E desc[UR28][R242.64], R241 ;  /* 0x000000f1f2002986 */ /* 0x0045e8000c10191c */
[----:B--2---:R-:W5:Y:S01]  /*26530*/  LDL.LU R241, [R1+0x550] ;  /* 0x0005500001f17983 */ /* 0x004f620000300800 */
[----:B------:R-:W-:-:S03]  /*26540*/  VIADD R244, R3, 0x2d ;  /* 0x0000002d03f47836 */ /* 0x000fc60000000000 */
[----:B------:R-:W2:Y:S02]  /*26550*/  LDL.LU R243, [R1+0xe0] ;  /* 0x0000e00001f37983 */ /* 0x000ea40000300800 */
[----:B-1----:R-:W-:Y:S01]  /*26560*/  ISETP.LT.AND P2, PT, R244, UR4, !P0 ;  /* 0x00000004f4007c0c */ /* 0x002fe2000c741270 */
[----:B------:R-:W1:Y:S01]  /*26570*/  LDCU UR4, c[0x0][0x39c] ;  /* 0x00007380ff0477ac */ /* 0x000e620008000800 */
[----:B------:R-:W2:Y:S04]  /*26580*/  LDL.LU R244, [R1+0xdc] ;  /* 0x0000dc0001f47983 */ /* 0x000ea80000300800 */
[----:B-----5:R5:W-:Y:S04]  /*26590*/  @P1 STG.E desc[UR28][R240.64], R239 ;  /* 0x000000eff0001986 */ /* 0x020be8000c10191c */
[----:B-----5:R-:W5:Y:S01]  /*265a0*/  LDL.LU R239, [R1+0x54c] ;  /* 0x00054c0001ef7983 */ /* 0x020f620000300800 */
        /* <DEDUP_REMOVED lines=11> */
[----:B------:R-:W2:Y:S01]  /*26660*/  LDL.LU R240, [R1+0xcc] ;  /* 0x0000cc0001f07983 */ /* 0x000ea20000300800 */
[----:B------:R-:W-:-:S03]  /*26670*/  VIADD R238, R3, 0x30 ;  /* 0x0000003003ee7836 */ /* 0x000fc60000000000 */
[----:B-----5:R5:W-:Y:S04]  /*26680*/  @P4 STG.E desc[UR28][R236.64], R235 ;  /* 0x000000ebec004986 */ /* 0x020be8000c10191c */
[----:B-----5:R-:W5:Y:S01]  /*26690*/  LDL.LU R235, [R1+0x544] ;  /* 0x0005440001eb7983 */ /* 0x020f620000300800 */
[----:B-1----:R-:W-:Y:S01]  /*266a0*/  ISETP.LT.AND P4, PT, R238, UR4, !P0 ;  /* 0x00000004ee007c0c */ /* 0x002fe2000c781270 */
[----:B------:R-:W1:Y:S01]  /*266b0*/  LDCU UR4, c[0x0][0x39c] ;  /* 0x00007380ff0477ac */ /* 0x000e620008000800 */
[C---:B------:R-:W-:Y:S01]  /*266c0*/  VIADD R236, R3.reuse, 0x31 ;  /* 0x0000003103ec7836 */ /* 0x040fe20000000000 */
[----:B------:R-:W2:Y:S04]  /*266d0*/  LDL.LU R237, [R1+0xc8] ;  /* 0x0000c80001ed7983 */ /* 0x000ea80000300800 */
[----:B------:R-:W2:Y:S04]  /*266e0*/  LDL.LU R238, [R1+0xc4] ;  /* 0x0000c40001ee7983 */ /* 0x000ea80000300800 */
[----:B-----5:R5:W-:Y:S01]  /*266f0*/  @P3 STG.E desc[UR28][R234.64], R233 ;  /* 0x000000e9ea003986 */ /* 0x020be2000c10191c */
[----:B-1----:R-:W-:Y:S01]  /*26700*/  ISETP.LT.AND P3, PT, R236, UR4, !P0 ;  /* 0x00000004ec007c0c */ /* 0x002fe2000c761270 */
[----:B------:R-:W1:Y:S02]  /*26710*/  LDCU UR4, c[0x0][0x39c] ;  /* 0x00007380ff0477ac */ /* 0x000e640008000800 */
[----:B-----5:R-:W5:Y:S04]  /*26720*/  LDL.LU R233, [R1+0x540] ;  /* 0x0005400001e97983 */ /* 0x020f680000300800 */
[----:B------:R-:W4:Y:S04]  /*26730*/  LDL.LU R235, [R1+0xc0] ;  /* 0x0000c00001eb7983 */ /* 0x000f280000300800 */
[----:B------:R-:W5:Y:S01]  /*26740*/  LDL.LU R236, [R1+0xb0] ;  /* 0x0000b00001ec7983 */ /* 0x000f620000300800 */
[----:B------:R-:W-:-:S03]  /*26750*/  VIADD R234, R3, 0x32 ;  /* 0x0000003203ea7836 */ /* 0x000fc60000000000 */
[----:B-----5:R5:W-:Y:S02]  /*26760*/  @P6 STG.E desc[UR28][R232.64], R236 ;  /* 0x000000ece8006986 */ /* 0x020be4000c10191c */
[----:B-1----:R-:W-:Y:S01]  /*26770*/  ISETP.LT.AND P6, PT, R234, UR4, !P0 ;  /* 0x00000004ea007c0c */ /* 0x002fe2000c7c1270 */
[----:B------:R-:W1:Y:S01]  /*26780*/  LDCU UR4, c[0x0][0x39c] ;  /* 0x00007380ff0477ac */ /* 0x000e620008000800 */
[----:B-----5:R-:W5:Y:S04]  /*26790*/  LDL.LU R232, [R1+0xb8] ;  /* 0x0000b80001e87983 */ /* 0x020f680000300800 */
[----:B------:R-:W2:Y:S04]  /*267a0*/  LDL.LU R233, [R1+0xbc] ;  /* 0x0000bc0001e97983 */ /* 0x000ea80000300800 */
[----:B------:R-:W2:Y:S01]  /*267b0*/  LDL.LU R234, [R1+0xb4] ;  /* 0x0000b40001ea7983 */ /* 0x000ea20000300800 */
[----:B------:R-:W-:-:S03]  /*267c0*/  VIADD R236, R3, 0x33 ;  /* 0x0000003303ec7836 */ /* 0x000fc60000000000 */
[----:B--2---:R2:W-:Y:S02]  /*267d0*/  @P2 STG.E desc[UR28][R230.64], R234 ;  /* 0x000000eae6002986 */ /* 0x0045e4000c10191c */
[----:B-1----:R-:W-:Y:S01]  /*267e0*/  ISETP.LT.AND P2, PT, R236, UR4, !P0 ;  /* 0x00000004ec007c0c */ /* 0x002fe2000c741270 */
[----:B------:R-:W1:Y:S01]  /*267f0*/  LDCU UR4, c[0x0][0x39c] ;  /* 0x00007380ff0477ac */ /* 0x000e620008000800 */
[----:B-----5:R5:W-:Y:S01]  /*26800*/  @P1 STG.E desc[UR28][R228.64], R232 ;  /* 0x000000e8e4001986 */ /* 0x020be2000c10191c */
[----:B--2---:R-:W-:-:S05]  /*26810*/  VIADD R234, R3, 0x34 ;  /* 0x0000003403ea7836 */ /* 0x004fca0000000000 */
[----:B-1----:R-:W-:Y:S01]  /*26820*/  ISETP.LT.AND P1, PT, R234, UR4, !P0 ;  /* 0x00000004ea007c0c */ /* 0x002fe2000c721270 */
[----:B------:R-:W1:Y:S01]  /*26830*/  LDCU UR4, c[0x0][0x39c] ;  /* 0x00007380ff0477ac */ /* 0x000e620008000800 */
[C---:B-----5:R-:W-:Y:S01]  /*26840*/  VIADD R232, R3.reuse, 0x35 ;  /* 0x0000003503e87836 */ /* 0x060fe20000000000 */
[----:B------:R2:W-:Y:S01]  /*26850*/  @P5 STG.E desc[UR28][R226.64], R233 ;  /* 0x000000e9e2005986 */ /* 0x0005e2000c10191c */
[----:B------:R-:W-:-:S03]  /*26860*/  VIADD R230, R3, 0x36 ;  /* 0x0000003603e67836 */ /* 0x000fc60000000000 */
[----:B-1----:R-:W-:Y:S01]  /*26870*/  ISETP.LT.AND P5, PT, R232, UR4, !P0 ;  /* 0x00000004e8007c0c */ /* 0x002fe2000c7a1270 */
[----:B------:R-:W1:Y:S01]  /*26880*/  LDCU UR4, c[0x0][0x39c] ;  /* 0x00007380ff0477ac */ /* 0x000e620008000800 */
[----:B----4-:R4:W-:Y:S01]  /*26890*/  @P4 STG.E desc[UR28][R224.64], R235 ;  /* 0x000000ebe0004986 */ /* 0x0109e2000c10191c */
[C---:B------:R-:W-:Y:S01]  /*268a0*/  VIADD R228, R3.reuse, 0x37 ;  /* 0x0000003703e47836 */ /* 0x040fe20000000000 */
[----:B-1----:R-:W-:Y:S01]  /*268b0*/  ISETP.LT.AND P4, PT, R230, UR4, !P0 ;  /* 0x00000004e6007c0c */ /* 0x002fe2000c781270 */
[----:B------:R-:W1:Y:S01]  /*268c0*/  LDCU UR4, c[0x0][0x39c] ;  /* 0x00007380ff0477ac */ /* 0x000e620008000800 */
[----:B------:R5:W-:Y:S01]  /*268d0*/  @P3 STG.E desc[UR28][R222.64], R238 ;  /* 0x000000eede003986 */ /* 0x000be2000c10191c */
[C---:B--2---:R-:W-:Y:S01]  /*268e0*/  VIADD R226, R3.reuse, 0x38 ;  /* 0x0000003803e27836 */ /* 0x044fe20000000000 */
[----:B-1----:R-:W-:Y:S01]  /*268f0*/  ISETP.LT.AND P3, PT, R228, UR4, !P0 ;  /* 0x00000004e4007c0c */ /* 0x002fe2000c761270 */
[----:B------:R-:W1:Y:S01]  /*26900*/  LDCU UR4, c[0x0][0x39c] ;  /* 0x00007380ff0477ac */ /* 0x000e620008000800 */
[----:B------:R2:W-:Y:S01]  /*26910*/  @P6 STG.E desc[UR28][R220.64], R237 ;  /* 0x000000eddc006986 */ /* 0x0005e2000c10191c */
[C---:B----4-:R-:W-:Y:S01]  /*26920*/  VIADD R224, R3.reuse, 0x39 ;  /* 0x0000003903e07836 */ /* 0x050fe20000000000 */
[----:B-1----:R-:W-:Y:S01]  /*26930*/  ISETP.LT.AND P6, PT, R226, UR4, !P0 ;  /* 0x00000004e2007c0c */ /* 0x002fe2000c7c1270 */
[----:B------:R-:W1:Y:S01]  /*26940*/  LDCU UR4, c[0x0][0x39c] ;  /* 0x00007380ff0477ac */ /* 0x000e620008000800 */
[----:B------:R4:W-:Y:S01]  /*26950*/  @P2 STG.E desc[UR28][R218.64], R240 ;  /* 0x000000f0da002986 */ /* 0x0009e2000c10191c */
[C---:B-----5:R-:W-:Y:S01]  /*26960*/  VIADD R222, R3.reuse, 0x3a ;  /* 0x0000003a03de7836 */ /* 0x060fe20000000000 */
        /* <DEDUP_REMOVED lines=18> */
[----:B------:R-:W-:Y:S01]  /*26a90*/  @P6 STG.E desc[UR28][R208.64], R243 ;  /* 0x000000f3d0006986 */ /* 0x000fe2000c10191c */
[C---:B----4-:R-:W-:Y:S01]  /*26aa0*/  VIADD R212, R3.reuse, 0x3f ;  /* 0x0000003f03d47836 */ /* 0x050fe20000000000 */
[----:B-1----:R-:W-:Y:S01]  /*26ab0*/  ISETP.LT.AND P6, PT, R214, UR4, !P0 ;  /* 0x00000004d6007c0c */ /* 0x002fe2000c7c1270 */
[----:B------:R-:W1:Y:S01]  /*26ac0*/  LDCU UR4, c[0x0][0x39c] ;  /* 0x00007380ff0477ac */ /* 0x000e620008000800 */
[----:B---3--:R2:W-:Y:S01]  /*26ad0*/  @P2 STG.E desc[UR28][R206.64], R246 ;  /* 0x000000f6ce002986 */ /* 0x0085e2000c10191c */
[----:B-----5:R-:W-:-:S03]  /*26ae0*/  VIADD R210, R3, 0x40 ;  /* 0x0000004003d27836 */ /* 0x020fc60000000000 */
[----:B------:R3:W-:Y:S02]  /*26af0*/  @P1 STG.E desc[UR28][R204.64], R245 ;  /* 0x000000f5cc001986 */ /* 0x0007e4000c10191c */
[----:B------:R-:W-:Y:S01]  /*26b00*/  ISETP.LT.AND P1, PT, R210, UR6, !P0 ;  /* 0x00000006d2007c0c */ /* 0x000fe2000c721270 */
[----:B------:R-:W4:Y:S01]  /*26b10*/  LDCU UR6, c[0x0][0x39c] ;  /* 0x00007380ff0677ac */ /* 0x000f220008000800 */
[----:B-1----:R-:W-:Y:S01]  /*26b20*/  ISETP.LT.AND P2, PT, R212, UR4, !P0 ;  /* 0x00000004d4007c0c */ /* 0x002fe2000c741270 */
[----:B------:R-:W1:Y:S01]  /*26b30*/  LDCU UR4, c[0x0][0x39c] ;  /* 0x00007380ff0477ac */ /* 0x000e620008000800 */
[----:B--2---:R-:W-:Y:S01]  /*26b40*/  VIADD R207, R252, UR5 ;  /* 0x00000005fccf7c36 */ /* 0x004fe20008000000 */
[----:B------:R2:W-:Y:S01]  /*26b50*/  @P5 STG.E desc[UR28][R202.64], R248 ;  /* 0x000000f8ca005986 */ /* 0x0005e2000c10191c */
[----:B------:R-:W-:-:S03]  /*26b60*/  VIADD R206, R3, 0x43 ;  /* 0x0000004303ce7836 */ /* 0x000fc60000000000 */
[----:B------:R5:W-:Y:S01]  /*26b70*/  @P4 STG.E desc[UR28][R200.64], R247 ;  /* 0x000000f7c8004986 */ /* 0x000be2000c10191c */
[----:B------:R-:W-:-:S03]  /*26b80*/  VIADD R209, R3, 0x41 ;  /* 0x0000004103d17836 */ /* 0x000fc60000000000 */
[----:B------:R4:W-:Y:S01]  /*26b90*/  @P3 STG.E desc[UR28][R198.64], R250 ;  /* 0x000000fac6003986 */ /* 0x0009e2000c10191c */
[C---:B---3--:R-:W-:Y:S01]  /*26ba0*/  LEA R204, P3, R207.reuse, R2, 0x2 ;  /* 0x00000002cfcc7211 */ /* 0x048fe200078610ff */
[----:B--2---:R-:W-:-:S03]  /*26bb0*/  VIADD R203, R207, UR5 ;  /* 0x00000005cfcb7c36 */ /* 0x004fc60008000000 */
[----:B------:R-:W-:Y:S02]  /*26bc0*/  LEA.HI.X.SX32 R205, R207, R0, 0x2, P3 ;  /* 0x00000000cfcd7211 */ /* 0x000fe400018f16ff */
[----:B------:R-:W-:Y:S01]  /*26bd0*/  ISETP.LT.AND P5, PT, R209, UR7, !P0 ;  /* 0x00000007d1007c0c */ /* 0x000fe2000c7a1270 */
[----:B------:R-:W2:Y:S01]  /*26be0*/  LDCU UR7, c[0x0][0x39c] ;  /* 0x00007380ff0777ac */ /* 0x000ea20008000800 */
[----:B-1----:R-:W-:Y:S01]  /*26bf0*/  ISETP.LT.AND P3, PT, R206, UR4, !P0 ;  /* 0x00000004ce007c0c */ /* 0x002fe2000c761270 */
[----:B-----5:R-:W-:Y:S01]  /*26c00*/  VIADD R201, R3, 0x44 ;  /* 0x0000004403c97836 */ /* 0x020fe20000000000 */
[----:B------:R-:W1:Y:S01]  /*26c10*/  LDCU UR4, c[0x0][0x39c] ;  /* 0x00007380ff0477ac */ /* 0x000e620008000800 */
[----:B------:R3:W-:Y:S01]  /*26c20*/  @P6 STG.E desc[UR28][R196.64], R249 ;  /* 0x000000f9c4006986 */ /* 0x0007e2000c10191c */
[----:B------:R-:W-:-:S03]  /*26c30*/  LEA R200, P6, R203, R2, 0x2 ;  /* 0x00000002cbc87211 */ /* 0x000fc600078c10ff */
[----:B------:R5:W-:Y:S01]  /*26c40*/  @P2 STG.E desc[UR28][R204.64], R251 ;  /* 0x000000fbcc002986 */ /* 0x000be2000c10191c */
[----:B----4-:R-:W-:Y:S01]  /*26c50*/  ISETP.LT.AND P2, PT, R201, UR6, !P0 ;  /* 0x00000006c9007c0c */ /* 0x010fe2000c741270 */
[----:B------:R-:W-:Y:S01]  /*26c60*/  VIADD R202, R3, 0x46 ;  /* 0x0000004603ca7836 */ /* 0x000fe20000000000 */
[----:B------:R-:W-:Y:S01]  /*26c70*/  LEA.HI.X.SX32 R201, R203, R0, 0x2, P6 ;  /* 0x00000000cbc97211 */ /* 0x000fe200030f16ff */
[----:B------:R-:W-:Y:S01]  /*26c80*/  VIADD R199, R3, 0x45 ;  /* 0x0000004503c77836 */ /* 0x000fe20000000000 */
[----:B------:R-:W4:Y:S01]  /*26c90*/  LDCU UR6, c[0x0][0x39c] ;  /* 0x00007380ff0677ac */ /* 0x000f220008000800 */
[----:B---3--:R-:W-:-:S05]  /*26ca0*/  VIADD R197, R203, UR5 ;  /* 0x00000005cbc57c36 */ /* 0x008fca0008000000 */
[C---:B------:R-:W-:Y:S01]  /*26cb0*/  LEA R196, P6, R197.reuse, R2, 0x2 ;  /* 0x00000002c5c47211 */ /* 0x040fe200078c10ff */
[----:B------:R-:W-:-:S03]  /*26cc0*/  VIADD R203, R197, UR5 ;  /* 0x00000005c5cb7c36 */ /* 0x000fc60008000000 */
[----:B------:R-:W-:Y:S01]  /*26cd0*/  LEA.HI.X.SX32 R197, R197, R0, 0x2, P6 ;  /* 0x00000000c5c57211 */ /* 0x000fe200030f16ff */
[----:B------:R-:W-:Y:S01]  /*26ce0*/  VIADD R208, R3, 0x42 ;  /* 0x0000004203d07836 */ /* 0x000fe20000000000 */
[----:B------:R3:W-:Y:S01]  /*26cf0*/  @P1 STG.E desc[UR28][R200.64], R132 ;  /* 0x00000084c8001986 */ /* 0x0007e2000c10191c */
[----:B------:R-:W-:-:S03]  /*26d00*/  LEA R198, P6, R203, R2, 0x2 ;  /* 0x00000002cbc67211 */ /* 0x000fc600078c10ff */
[----:B------:R3:W-:Y:S01]  /*26d10*/  @P5 STG.E desc[UR28][R196.64], R133 ;  /* 0x00000085c4005986 */ /* 0x0007e2000c10191c */
[----:B-1----:R-:W-:Y:S01]  /*26d20*/  ISETP.LT.AND P5, PT, R202, UR4, !P0 ;  /* 0x00000004ca007c0c */ /* 0x002fe2000c7a1270 */
[----:B------:R-:W1:Y:S01]  /*26d30*/  LDCU UR4, c[0x0][0x39c] ;  /* 0x00007380ff0477ac */ /* 0x000e620008000800 */
[----:B--2---:R-:W-:Y:S02]  /*26d40*/  ISETP.LT.AND P1, PT, R199, UR7, !P0 ;  /* 0x00000007c7007c0c */ /* 0x004fe4000c721270 */
[----:B------:R-:W-:Y:S01]  /*26d50*/  ISETP.LT.AND P4, PT, R208, UR8, !P0 ;  /* 0x00000008d0007c0c */ /* 0x000fe2000c781270 */
[----:B------:R-:W2:Y:S01]  /*26d60*/  LDCU UR7, c[0x0][0x39c] ;  /* 0x00007380ff0777ac */ /* 0x000ea20008000800 */
[C---:B------:R-:W-:Y:S01]  /*26d70*/  LEA.HI.X.SX32 R199, R203.reuse, R0, 0x2, P6 ;  /* 0x00000000cbc77211 */ /* 0x040fe200030f16ff */
[----:B------:R-:W-:-:S04]  /*26d80*/  VIADD R203, R203, UR5 ;  /* 0x00000005cbcb7c36 */ /* 0x000fc80008000000 */
[C---:B-----5:R-:W-:Y:S01]  /*26d90*/  VIADD R205, R203.reuse, UR5 ;  /* 0x00000005cbcd7c36 */ /* 0x060fe20008000000 */
[----:B---3--:R-:W-:Y:S01]  /*26da0*/  LEA R200, P6, R203, R2, 0x2 ;  /* 0x00000002cbc87211 */ /* 0x008fe200078c10ff */
[----:B------:R-:W-:-:S03]  /*26db0*/  VIADD R202, R3, 0x47 ;  /* 0x0000004703ca7836 */ /* 0x000fc60000000000 */
[----:B------:R-:W-:Y:S01]  /*26dc0*/  LEA.HI.X.SX32 R201, R203, R0, 0x2, P6 ;  /* 0x00000000cbc97211 */ /* 0x000fe200030f16ff */
[C---:B------:R-:W-:Y:S01]  /*26dd0*/  VIADD R203, R205.reuse, UR5 ;  /* 0x00000005cdcb7c36 */ /* 0x040fe20008000000 */
[----:B------:R-:W-:Y:S01]  /*26de0*/  LEA R132, P6, R205, R2, 0x2 ;  /* 0x00000002cd847211 */ /* 0x000fe200078c10ff */
[----:B------:R-:W-:Y:S01]  /*26df0*/  VIADD R197, R3, 0x48 ;  /* 0x0000004803c57836 */ /* 0x000fe20000000000 */
[----:B------:R3:W-:Y:S01]  /*26e00*/  @P4 STG.E desc[UR28][R198.64], R134 ;  /* 0x00000086c6004986 */ /* 0x0007e2000c10191c */
[----:B----4-:R-:W-:Y:S01]  /*26e10*/  ISETP.LT.AND P4, PT, R202, UR6, !P0 ;  /* 0x00000006ca007c0c */ /* 0x010fe2000c781270 */
[----:B------:R-:W4:Y:S01]  /*26e20*/  LDCU UR6, c[0x0][0x39c] ;  /* 0x00007380ff0677ac */ /* 0x000f220008000800 */
[----:B------:R-:W-:Y:S01]  /*26e30*/  LEA.HI.X.SX32 R133, R205, R0, 0x2, P6 ;  /* 0x00000000cd857211 */ /* 0x000fe200030f16ff */
[----:B------:R5:W-:Y:S01]  /*26e40*/  @P3 STG.E desc[UR28][R200.64], R135 ;  /* 0x00000087c8003986 */ /* 0x000be2000c10191c */
[----:B------:R-:W-:Y:S02]  /*26e50*/  LEA R196, P6, R203, R2, 0x2 ;  /* 0x00000002cbc47211 */ /* 0x000fe400078c10ff */
[----:B-1----:R-:W-:Y:S01]  /*26e60*/  ISETP.LT.AND P3, PT, R197, UR4, !P0 ;  /* 0x00000004c5007c0c */ /* 0x002fe2000c761270 */
[----:B------:R-:W1:Y:S01]  /*26e70*/  LDCU UR4, c[0x0][0x39c] ;  /* 0x00007380ff0477ac */ /* 0x000e620008000800 */
[C---:B------:R-:W-:Y:S01]  /*26e80*/  LEA.HI.X.SX32 R197, R203.reuse, R0, 0x2, P6 ;  /* 0x00000000cbc57211 */ /* 0x040fe200030f16ff */
[----:B------:R-:W-:-:S02]  /*26e90*/  VIADD R203, R203, UR5 ;  /* 0x00000005cbcb7c36 */ /* 0x000fc40008000000 */
[----:B---3--:R-:W-:Y:S01]  /*26ea0*/  VIADD R134, R3, 0x49 ;  /* 0x0000004903867836 */ /* 0x008fe20000000000 */
[----:B------:R3:W-:Y:S01]  /*26eb0*/  @P2 STG.E desc[UR28][R132.64], R136 ;  /* 0x0000008884002986 */ /* 0x0007e2000c10191c */
[----:B------:R-:W-:-:S03]  /*26ec0*/  VIADD R199, R203, UR5 ;  /* 0x00000005cbc77c36 */ /* 0x000fc60008000000 */
[----:B--2---:R-:W-:Y:S01]  /*26ed0*/  ISETP.LT.AND P2, PT, R134, UR7, !P0 ;  /* 0x0000000786007c0c */ /* 0x004fe2000c741270 */
[----:B------:R-:W2:Y:S01]  /*26ee0*/  LDCU UR7, c[0x0][0x39c] ;  /* 0x00007380ff0777ac */ /* 0x000ea20008000800 */
[----:B------:R-:W-:Y:S01]  /*26ef0*/  LEA R134, P6, R203, R2, 0x2 ;  /* 0x00000002cb867211 */ /* 0x000fe200078c10ff */
[----:B------:R-:W-:Y:S01]  /*26f00*/  VIADD R198, R3, 0x4a ;  /* 0x0000004a03c67836 */ /* 0x000fe20000000000 */
[----:B------:R1:W-:Y:S02]  /*26f10*/  @P1 STG.E desc[UR28][R196.64], R137 ;  /* 0x00000089c4001986 */ /* 0x0003e4000c10191c */
[----:B-----5:R-:W-:Y:S01]  /*26f20*/  LEA.HI.X.SX32 R135, R203, R0, 0x2, P6 ;  /* 0x00000000cb877211 */ /* 0x020fe200030f16ff */
[C---:B------:R-:W-:Y:S01]  /*26f30*/  VIADD R201, R199.reuse, UR5 ;  /* 0x00000005c7c97c36 */ /* 0x040fe20008000000 */
[----:B---3--:R-:W-:Y:S01]  /*26f40*/  LEA R132, P6, R199, R2, 0x2 ;  /* 0x00000002c7847211 */ /* 0x008fe200078c10ff */
[----:B------:R-:W-:Y:S01]  /*26f50*/  VIADD R136, R3, 0x4b ;  /* 0x0000004b03887836 */ /* 0x000fe20000000000 */
[----:B----4-:R-:W-:Y:S01]  /*26f60*/  ISETP.LT.AND P1, PT, R198, UR6, !P0 ;  /* 0x00000006c6007c0c */ /* 0x010fe2000c721270 */
[----:B------:R-:W3:Y:S01]  /*26f70*/  LDCU UR6, c[0x0][0x39c] ;  /* 0x00007380ff0677ac */ /* 0x000ee20008000800 */
[----:B------:R4:W-:Y:S01]  /*26f80*/  @P5 STG.E desc[UR28][R134.64], R138 ;  /* 0x0000008a86005986 */ /* 0x0009e2000c10191c */
[----:B------:R-:W-:Y:S01]  /*26f90*/  LEA.HI.X.SX32 R133, R199, R0, 0x2, P6 ;  /* 0x00000000c7857211 */ /* 0x000fe200030f16ff */
[----:B------:R-:W-:Y:S01]  /*26fa0*/  VIADD R199, R201, UR5 ;  /* 0x00000005c9c77c36 */ /* 0x000fe20008000000 */
[----:B-1----:R-:W-:Y:S01]  /*26fb0*/  ISETP.LT.AND P5, PT, R136, UR4, !P0 ;  /* 0x0000000488007c0c */ /* 0x002fe2000c7a1270 */
[----:B------:R-:W-:Y:S01]  /*26fc0*/  VIADD R197, R3, 0x4c ;  /* 0x0000004c03c57836 */ /* 0x000fe20000000000 */
[C---:B------:R-:W-:Y:S01]  /*26fd0*/  LEA R136, P6, R201.reuse, R2, 0x2 ;  /* 0x00000002c9887211 */ /* 0x040fe200078c10ff */
[----:B------:R-:W1:Y:S03]  /*26fe0*/  LDCU UR4, c[0x0][0x39c] ;  /* 0x00007380ff0477ac */ /* 0x000e660008000800 */
[----:B------:R-:W-:-:S02]  /*26ff0*/  LEA.HI.X.SX32 R137, R201, R0, 0x2, P6 ;  /* 0x00000000c9897211 */ /* 0x000fc400030f16ff */
[----:B------:R-:W-:Y:S01]  /*27000*/  LEA R196, P6, R199, R2, 0x2 ;  /* 0x00000002c7c47211 */ /* 0x000fe200078c10ff */
[----:B------:R5:W-:Y:S01]  /*27010*/  @P4 STG.E desc[UR28][R132.64], R139 ;  /* 0x0000008b84004986 */ /* 0x000be2000c10191c */
[----:B--2---:R-:W-:Y:S01]  /*27020*/  ISETP.LT.AND P4, PT, R197, UR7, !P0 ;  /* 0x00000007c5007c0c */ /* 0x004fe2000c781270 */
[----:B------:R-:W-:Y:S01]  /*27030*/  VIADD R198, R3, 0x4d ;  /* 0x0000004d03c67836 */ /* 0x000fe20000000000 */
[C---:B------:R-:W-:Y:S01]  /*27040*/  LEA.HI.X.SX32 R197, R199.reuse, R0, 0x2, P6 ;  /* 0x00000000c7c57211 */ /* 0x040fe200030f16ff */
[----:B------:R-:W2:Y:S01]  /*27050*/  LDCU UR7, c[0x0][0x39c] ;  /* 0x00007380ff0777ac */ /* 0x000ea20008000800 */
[----:B------:R-:W-:Y:S01]  /*27060*/  VIADD R199, R199, UR5 ;  /* 0x00000005c7c77c36 */ /* 0x000fe20008000000 */
[----:B------:R1:W-:Y:S01]  /*27070*/  @P3 STG.E desc[UR28][R136.64], R140 ;  /* 0x0000008c88003986 */ /* 0x0003e2000c10191c */
[----:B---3--:R-:W-:Y:S01]  /*27080*/  ISETP.LT.AND P3, PT, R198, UR6, !P0 ;  /* 0x00000006c6007c0c */ /* 0x008fe2000c761270 */
[----:B------:R-:W3:Y:S01]  /*27090*/  LDCU UR6, c[0x0][0x39c] ;  /* 0x00007380ff0677ac */ /* 0x000ee20008000800 */
[----:B----4-:R-:W-:Y:S01]  /*270a0*/  VIADD R135, R3, 0x4e ;  /* 0x0000004e03877836 */ /* 0x010fe20000000000 */
[----:B------:R4:W-:Y:S01]  /*270b0*/  @P2 STG.E desc[UR28][R196.64], R141 ;  /* 0x0000008dc4002986 */ /* 0x0009e2000c10191c */
[C---:B-----5:R-:W-:Y:S01]  /*270c0*/  VIADD R139, R199.reuse, UR5 ;  /* 0x00000005c78b7c36 */ /* 0x060fe20008000000 */
[----:B------:R-:W-:-:S04]  /*270d0*/  LEA R132, P2, R199, R2, 0x2 ;  /* 0x00000002c7847211 */ /* 0x000fc800078410ff */
[----:B------:R-:W-:Y:S02]  /*270e0*/  LEA R134, P6, R139, R2, 0x2 ;  /* 0x000000028b867211 */ /* 0x000fe400078c10ff */
[-C--:B------:R-:W-:Y:S01]  /*270f0*/  LEA.HI.X.SX32 R133, R199, R0.reuse, 0x2, P2 ;  /* 0x00000000c7857211 */ /* 0x080fe200010f16ff */
[----:B-1----:R-:W-:Y:S01]  /*27100*/  VIADD R136, R3, 0x4f ;  /* 0x0000004f03887836 */ /* 0x002fe20000000000 */
[----:B------:R-:W-:Y:S01]  /*27110*/  ISETP.LT.AND P2, PT, R135, UR4, !P0 ;  /* 0x0000000487007c0c */ /* 0x000fe2000c741270 */
[----:B------:R-:W1:Y:S01]  /*27120*/  LDCU UR4, c[0x0][0x39c] ;  /* 0x00007380ff0477ac */ /* 0x000e620008000800 */
[C---:B------:R-:W-:Y:S01]  /*27130*/  LEA.HI.X.SX32 R135, R139.reuse, R0, 0x2, P6 ;  /* 0x000000008b877211 */ /* 0x040fe200030f16ff */
[----:B------:R-:W-:Y:S01]  /*27140*/  VIADD R139, R139, UR5 ;  /* 0x000000058b8b7c36 */ /* 0x000fe20008000000 */
[----:B------:R5:W-:Y:S01]  /*27150*/  @P1 STG.E desc[UR28][R132.64], R142 ;  /* 0x0000008e84001986 */ /* 0x000be2000c10191c */
[----:B--2---:R-:W-:Y:S01]  /*27160*/  ISETP.LT.AND P1, PT, R136, UR7, !P0 ;  /* 0x0000000788007c0c */ /* 0x004fe2000c721270 */
[----:B------:R-:W-:Y:S01]  /*27170*/  VIADD R138, R3, 0x50 ;  /* 0x00000050038a7836 */ /* 0x000fe20000000000 */
[----:B------:R-:W2:Y:S01]  /*27180*/  LDCU UR7, c[0x0][0x39c] ;  /* 0x00007380ff0777ac */ /* 0x000ea20008000800 */
[----:B------:R1:W-:Y:S01]  /*27190*/  @P5 STG.E desc[UR28][R134.64], R143 ;  /* 0x0000008f86005986 */ /* 0x0003e2000c10191c */
[C---:B------:R-:W-:Y:S01]  /*271a0*/  LEA R136, P5, R139.reuse, R2, 0x2 ;  /* 0x000000028b887211 */ /* 0x040fe200078a10ff */
[----:B----4-:R-:W-:-:S03]  /*271b0*/  VIADD R141, R139, UR5 ;  /* 0x000000058b8d7c36 */ /* 0x010fc60008000000 */
[----:B------:R-:W-:Y:S02]  /*271c0*/  LEA.HI.X.SX32 R137, R139, R0, 0x2, P5 ;  /* 0x000000008b897211 */ /* 0x000fe400028f16ff */
[----:B---3--:R-:W-:Y:S01]  /*271d0*/  ISETP.LT.AND P5, PT, R138, UR6, !P0 ;  /* 0x000000068a007c0c */ /* 0x008fe2000c7a1270 */
[----:B------:R-:W3:Y:S01]  /*271e0*/  LDCU UR6, c[0x0][0x39c] ;  /* 0x00007380ff0677ac */ /* 0x000ee20008000800 */
[----:B-----5:R-:W-:Y:S01]  /*271f0*/  VIADD R133, R3, 0x51 ;  /* 0x0000005103857836 */ /* 0x020fe20000000000 */
[C---:B------:R-:W-:Y:S01]  /*27200*/  LEA R132, P6, R141.reuse, R2, 0x2 ;  /* 0x000000028d847211 */ /* 0x040fe200078c10ff */
[----:B-1----:R-:W-:Y:S01]  /*27210*/  VIADD R135, R141, UR5 ;  /* 0x000000058d877c36 */ /* 0x002fe20008000000 */
[----:B------:R1:W-:Y:S02]  /*27220*/  @P4 STG.E desc[UR28][R136.64], R144 ;  /* 0x0000009088004986 */ /* 0x0003e4000c10191c */
[----:B------:R-:W-:Y:S01]  /*27230*/  ISETP.LT.AND P4, PT, R133, UR4, !P0 ;  /* 0x0000000485007c0c */ /* 0x000fe2000c781270 */
[----:B------:R-:W-:Y:S01]  /*27240*/  VIADD R139, R3, 0x52 ;  /* 0x00000052038b7836 */ /* 0x000fe20000000000 */
[----:B------:R-:W-:Y:S01]  /*27250*/  LEA.HI.X.SX32 R133, R141, R0, 0x2, P6 ;  /* 0x000000008d857211 */ /* 0x000fe200030f16ff */
[C---:B------:R-:W-:Y:S01]  /*27260*/  VIADD R141, R135.reuse, UR5 ;  /* 0x00000005878d7c36 */ /* 0x040fe20008000000 */
[C---:B------:R-:W-:Y:S01]  /*27270*/  LEA R134, P6, R135.reuse, R2, 0x2 ;  /* 0x0000000287867211 */ /* 0x040fe200078c10ff */
[----:B------:R-:W4:Y:S03]  /*27280*/  LDCU UR4, c[0x0][0x39c] ;  /* 0x00007380ff0477ac */ /* 0x000f260008000800 */
[----:B------:R-:W-:-:S02]  /*27290*/  LEA.HI.X.SX32 R135, R135, R0, 0x2, P6 ;  /* 0x0000000087877211 */ /* 0x000fc400030f16ff */
[----:B------:R-:W-:Y:S01]  /*272a0*/  LEA R138, P6, R141, R2, 0x2 ;  /* 0x000000028d8a7211 */ /* 0x000fe200078c10ff */
[----:B-1----:R-:W-:Y:S01]  /*272b0*/  VIADD R136, R3, 0x53 ;  /* 0x0000005303887836 */ /* 0x002fe20000000000 */
[----:B------:R1:W-:Y:S01]  /*272c0*/  @P3 STG.E desc[UR28][R132.64], R145 ;  /* 0x0000009184003986 */ /* 0x0003e2000c10191c */
[----:B--2---:R-:W-:Y:S01]  /*272d0*/  ISETP.LT.AND P3, PT, R139, UR7, !P0 ;  /* 0x000000078b007c0c */ /* 0x004fe2000c761270 */
[----:B------:R-:W2:Y:S01]  /*272e0*/  LDCU UR7, c[0x0][0x39c] ;  /* 0x00007380ff0777ac */ /* 0x000ea20008000800 */
[C---:B------:R-:W-:Y:S01]  /*272f0*/  LEA.HI.X.SX32 R139, R141.reuse, R0, 0x2, P6 ;  /* 0x000000008d8b7211 */ /* 0x040fe200030f16ff */
[----:B------:R5:W-:Y:S01]  /*27300*/  @P2 STG.E desc[UR28][R134.64], R146 ;  /* 0x0000009286002986 */ /* 0x000be2000c10191c */
[----:B---3--:R-:W-:Y:S01]  /*27310*/  ISETP.LT.AND P2, PT, R136, UR6, !P0 ;  /* 0x0000000688007c0c */ /* 0x008fe2000c741270 */
[----:B------:R-:W-:Y:S01]  /*27320*/  VIADD R141, R141, UR5 ;  /* 0x000000058d8d7c36 */ /* 0x000fe20008000000 */
[----:B------:R-:W3:Y:S01]  /*27330*/  LDCU UR6, c[0x0][0x39c] ;  /* 0x00007380ff0677ac */ /* 0x000ee20008000800 */
[----:B------:R-:W-:-:S02]  /*27340*/  VIADD R136, R3, 0x54 ;  /* 0x0000005403887836 */ /* 0x000fc40000000000 */
[C---:B------:R-:W-:Y:S01]  /*27350*/  VIADD R137, R141.reuse, UR5 ;  /* 0x000000058d897c36 */ /* 0x040fe20008000000 */
[C---:B-1----:R-:W-:Y:S01]  /*27360*/  LEA R132, P6, R141.reuse, R2, 0x2 ;  /* 0x000000028d847211 */ /* 0x042fe200078c10ff */
[----:B------:R1:W-:Y:S03]  /*27370*/  @P1 STG.E desc[UR28][R138.64], R147 ;  /* 0x000000938a001986 */ /* 0x0003e6000c10191c */
[----:B------:R-:W-:Y:S01]  /*27380*/  LEA.HI.X.SX32 R133, R141, R0, 0x2, P6 ;  /* 0x000000008d857211 */ /* 0x000fe200030f16ff */
[C---:B------:R-:W-:Y:S01]  /*27390*/  VIADD R141, R137.reuse, UR5 ;  /* 0x00000005898d7c36 */ /* 0x040fe20008000000 */
[----:B-----5:R-:W-:Y:S02]  /*273a0*/  LEA R134, P6, R137, R2, 0x2 ;  /* 0x0000000289867211 */ /* 0x020fe400078c10ff */
[----:B----4-:R-:W-:Y:S01]  /*273b0*/  ISETP.LT.AND P1, PT, R136, UR4, !P0 ;  /* 0x0000000488007c0c */ /* 0x010fe2000c721270 */
[----:B------:R-:W4:Y:S01]  /*273c0*/  LDCU UR4, c[0x0][0x39c] ;  /* 0x00007380ff0477ac */ /* 0x000f220008000800 */
[----:B------:R-:W-:Y:S01]  /*273d0*/  VIADD R140, R3, 0x55 ;  /* 0x00000055038c7836 */ /* 0x000fe20000000000 */
[----:B------:R-:W-:-:S02]  /*273e0*/  LEA.HI.X.SX32 R135, R137, R0, 0x2, P6 ;  /* 0x0000000089877211 */ /* 0x000fc400030f16ff */
[----:B------:R-:W-:Y:S01]  /*273f0*/  LEA R136, P6, R141, R2, 0x2 ;  /* 0x000000028d887211 */ /* 0x000fe200078c10ff */
[----:B------:R5:W-:Y:S01]  /*27400*/  @P5 STG.E desc[UR28][R132.64], R148 ;  /* 0x0000009484005986 */ /* 0x000be2000c10191c */
[----:B---3--:R-:W-:Y:S01]  /*27410*/  ISETP.LT.AND P5, PT, R140, UR6, !P0 ;  /* 0x000000068c007c0c */ /* 0x008fe2000c7a1270 */
[----:B-1----:R-:W-:Y:S01]  /*27420*/  VIADD R138, R3, 0x56 ;  /* 0x00000056038a7836 */ /* 0x002fe20000000000 */
[C---:B------:R-:W-:Y:S01]  /*27430*/  LEA.HI.X.SX32 R137, R141.reuse, R0, 0x2, P6 ;  /* 0x000000008d897211 */ /* 0x040fe200030f16ff */
[----:B------:R-:W1:Y:S01]  /*27440*/  LDCU UR6, c[0x0][0x39c] ;  /* 0x00007380ff0677ac */ /* 0x000e620008000800 */
[----:B------:R-:W-:Y:S01]  /*27450*/  VIADD R141, R141, UR5 ;  /* 0x000000058d8d7c36 */ /* 0x000fe20008000000 */
[----:B------:R3:W-:Y:S01]  /*27460*/  @P4 STG.E desc[UR28][R134.64], R149 ;  /* 0x0000009586004986 */ /* 0x0007e2000c10191c */
[----:B--2---:R-:W-:Y:S01]  /*27470*/  ISETP.LT.AND P4, PT, R138, UR7, !P0 ;  /* 0x000000078a007c0c */ /* 0x004fe2000c781270 */
[----:B------:R-:W2:Y:S01]  /*27480*/  LDCU UR7, c[0x0][0x39c] ;  /* 0x00007380ff0777ac */ /* 0x000ea20008000800 */
[----:B------:R-:W-:-:S02]  /*27490*/  VIADD R139, R141, UR5 ;  /* 0x000000058d8b7c36 */ /* 0x000fc40008000000 */
[----:B------:R-:W-:Y:S01]  /*274a0*/  VIADD R138, R3, 0x57 ;  /* 0x00000057038a7836 */ /* 0x000fe20000000000 */
[C---:B-----5:R-:W-:Y:S01]  /*274b0*/  LEA R132, P6, R141.reuse, R2, 0x2 ;  /* 0x000000028d847211 */ /* 0x060fe200078c10ff */
[----:B------:R5:W-:Y:S03]  /*274c0*/  @P3 STG.E desc[UR28][R136.64], R150 ;  /* 0x0000009688003986 */ /* 0x000be6000c10191c */
[----:B------:R-:W-:Y:S01]  /*274d0*/  LEA.HI.X.SX32 R133, R141, R0, 0x2, P6 ;  /* 0x000000008d857211 */ /* 0x000fe200030f16ff */
[C---:B------:R-:W-:Y:S01]  /*274e0*/  VIADD R141, R139.reuse, UR5 ;  /* 0x000000058b8d7c36 */ /* 0x040fe20008000000 */
[----:B---3--:R-:W-:Y:S02]  /*274f0*/  LEA R134, P6, R139, R2, 0x2 ;  /* 0x000000028b867211 */ /* 0x008fe400078c10ff */
[----:B----4-:R-:W-:Y:S01]  /*27500*/  ISETP.LT.AND P3, PT, R138, UR4, !P0 ;  /* 0x000000048a007c0c */ /* 0x010fe2000c761270 */
[----:B------:R-:W3:Y:S01]  /*27510*/  LDCU UR4, c[0x0][0x39c] ;  /* 0x00007380ff0477ac */ /* 0x000ee20008000800 */
[----:B------:R-:W-:Y:S01]  /*27520*/  VIADD R138, R3, 0x58 ;  /* 0x00000058038a7836 */ /* 0x000fe20000000000 */
[----:B------:R-:W-:Y:S01]  /*27530*/  LEA.HI.X.SX32 R135, R139, R0, 0x2, P6 ;  /* 0x000000008b877211 */ /* 0x000fe200030f16ff */
[C---:B------:R-:W-:Y:S01]  /*27540*/  VIADD R143, R141.reuse, UR5 ;  /* 0x000000058d8f7c36 */ /* 0x040fe20008000000 */
[----:B-----5:R-:W-:Y:S01]  /*27550*/  LEA R136, P6, R141, R2, 0x2 ;  /* 0x000000028d887211 */ /* 0x020fe200078c10ff */
[----:B------:R4:W-:Y:S01]  /*27560*/  @P2 STG.E desc[UR28][R132.64], R151 ;  /* 0x0000009784002986 */ /* 0x0009e2000c10191c */
[----:B-1----:R-:W-:Y:S01]  /*27570*/  ISETP.LT.AND P2, PT, R138, UR6, !P0 ;  /* 0x000000068a007c0c */ /* 0x002fe2000c741270 */
[----:B------:R-:W-:Y:S01]  /*27580*/  VIADD R139, R3, 0x59 ;  /* 0x00000059038b7836 */ /* 0x000fe20000000000 */
[----:B------:R-:W-:Y:S01]  /*27590*/  LEA.HI.X.SX32 R137, R141, R0, 0x2, P6 ;  /* 0x000000008d897211 */ /* 0x000fe200030f16ff */
[----:B------:R-:W1:Y:S01]  /*275a0*/  LDCU UR6, c[0x0][0x39c] ;  /* 0x00007380ff0677ac */ /* 0x000e620008000800 */
        /* <DEDUP_REMOVED lines=10> */
[C---:B------:R-:W-:Y:S01]  /*27650*/  VIADD R141, R143.reuse, UR5 ;  /* 0x000000058f8d7c36 */ /* 0x040fe20008000000 */
[----:B------:R2:W-:Y:S01]  /*27660*/  @P4 STG.E desc[UR28][R138.64], R154 ;  /* 0x0000009a8a004986 */ /* 0x0005e2000c10191c */
[----:B----4-:R-:W-:Y:S01]  /*27670*/  LEA R132, P4, R143, R2, 0x2 ;  /* 0x000000028f847211 */ /* 0x010fe200078810ff */
[----:B-----5:R-:W-:-:S02]  /*27680*/  VIADD R135, R3, 0x5b ;  /* 0x0000005b03877836 */ /* 0x020fc40000000000 */
[----:B------:R-:W-:Y:S02]  /*27690*/  LEA R134, P6, R141, R2, 0x2 ;  /* 0x000000028d867211 */ /* 0x000fe400078c10ff */
[-C--:B------:R-:W-:Y:S02]  /*276a0*/  LEA.HI.X.SX32 R133, R143, R0.reuse, 0x2, P4 ;  /* 0x000000008f857211 */ /* 0x080fe400020f16ff */
[----:B-1----:R-:W-:Y:S01]  /*276b0*/  ISETP.LT.AND P4, PT, R135, UR6, !P0 ;  /* 0x0000000687007c0c */ /* 0x002fe2000c781270 */
[----:B------:R-:W1:Y:S01]  /*276c0*/  LDCU UR6, c[0x0][0x39c] ;  /* 0x00007380ff0677ac */ /* 0x000e620008000800 */
[----:B------:R-:W-:Y:S01]  /*276d0*/  VIADD R136, R3, 0x5c ;  /* 0x0000005c03887836 */ /* 0x000fe20000000000 */
[C---:B------:R-:W-:Y:S01]  /*276e0*/  LEA.HI.X.SX32 R135, R141.reuse, R0, 0x2, P6 ;  /* 0x000000008d877211 */ /* 0x040fe200030f16ff */
[----:B------:R-:W-:Y:S01]  /*276f0*/  VIADD R141, R141, UR5 ;  /* 0x000000058d8d7c36 */ /* 0x000fe20008000000 */
[----:B------:R4:W-:Y:S01]  /*27700*/  @P3 STG.E desc[UR28][R132.64], R155 ;  /* 0x0000009b84003986 */ /* 0x0009e2000c10191c */
[----:B--2---:R-:W-:Y:S01]  /*27710*/  VIADD R138, R3, 0x5d ;  /* 0x0000005d038a7836 */ /* 0x004fe20000000000 */
[----:B------:R-:W-:Y:S01]  /*27720*/  ISETP.LT.AND P3, PT, R136, UR7, !P0 ;  /* 0x0000000788007c0c */ /* 0x000fe2000c761270 */
[----:B------:R-:W2:Y:S01]  /*27730*/  LDCU UR7, c[0x0][0x39c] ;  /* 0x00007380ff0777ac */ /* 0x000ea20008000800 */
[----:B------:R5:W-:Y:S01]  /*27740*/  @P2 STG.E desc[UR28][R134.64], R156 ;  /* 0x0000009c86002986 */ /* 0x000be2000c10191c */
[C---:B------:R-:W-:Y:S01]  /*27750*/  LEA R136, P2, R141.reuse, R2, 0x2 ;  /* 0x000000028d887211 */ /* 0x040fe200078410ff */
[----:B------:R-:W-:-:S03]  /*27760*/  VIADD R139, R141, UR5 ;  /* 0x000000058d8b7c36 */ /* 0x000fc60008000000 */
[----:B------:R-:W-:Y:S02]  /*27770*/  LEA.HI.X.SX32 R137, R141, R0, 0x2, P2 ;  /* 0x000000008d897211 */ /* 0x000fe400010f16ff */
[----:B---3--:R-:W-:Y:S01]  /*27780*/  ISETP.LT.AND P2, PT, R138, UR4, !P0 ;  /* 0x000000048a007c0c */ /* 0x008fe2000c741270 */
[----:B------:R-:W3:Y:S01]  /*27790*/  LDCU UR4, c[0x0][0x39c] ;  /* 0x00007380ff0477ac */ /* 0x000ee20008000800 */
[----:B----4-:R-:W-:Y:S01]  /*277a0*/  VIADD R133, R3, 0x5e ;  /* 0x0000005e03857836 */ /* 0x010fe20000000000 */
[C---:B------:R-:W-:Y:S01]  /*277b0*/  LEA R132, P6, R139.reuse, R2, 0x2 ;  /* 0x000000028b847211 */ /* 0x040fe200078c10ff */
[----:B-----5:R-:W-:Y:S01]  /*277c0*/  VIADD R135, R139, UR5 ;  /* 0x000000058b877c36 */ /* 0x020fe20008000000 */
[----:B------:R4:W-:Y:S02]  /*277d0*/  @P1 STG.E desc[UR28][R136.64], R157 ;  /* 0x0000009d88001986 */ /* 0x0009e4000c10191c */
[----:B-1----:R-:W-:Y:S01]  /*277e0*/  ISETP.LT.AND P1, PT, R133, UR6, !P0 ;  /* 0x0000000685007c0c */ /* 0x002fe2000c721270 */
[----:B------:R-:W1:Y:S01]  /*277f0*/  LDCU UR6, c[0x0][0x39c] ;  /* 0x00007380ff0677ac */ /* 0x000e620008000800 */
[----:B------:R-:W-:Y:S01]  /*27800*/  LEA.HI.X.SX32 R133, R139, R0, 0x2, P6 ;  /* 0x000000008b857211 */ /* 0x000fe200030f16ff */
[C---:B------:R-:W-:Y:S01]  /*27810*/  VIADD R141, R135.reuse, UR5 ;  /* 0x00000005878d7c36 */ /* 0x040fe20008000000 */
[----:B------:R-:W-:Y:S01]  /*27820*/  LEA R134, P6, R135, R2, 0x2 ;  /* 0x0000000287867211 */ /* 0x000fe200078c10ff */
[----:B------:R-:W-:-:S03]  /*27830*/  VIADD R139, R3, 0x5f ;  /* 0x0000005f038b7836 */ /* 0x000fc60000000000 */
[----:B------:R-:W-:Y:S02]  /*27840*/  LEA.HI.X.SX32 R135, R135, R0, 0x2, P6 ;  /* 0x0000000087877211 */ /* 0x000fe400030f16ff */
[----:B------:R-:W-:Y:S01]  /*27850*/  LEA R138, P6, R141, R2, 0x2 ;  /* 0x000000028d8a7211 */ /* 0x000fe200078c10ff */
[----:B----4-:R-:W-:Y:S01]  /*27860*/  VIADD R136, R3, 0x60 ;  /* 0x0000006003887836 */ /* 0x010fe20000000000 */
        /* <DEDUP_REMOVED lines=10> */
[C---:B----4-:R-:W-:Y:S01]  /*27910*/  LEA R132, P6, R141.reuse, R2, 0x2 ;  /* 0x000000028d847211 */ /* 0x050fe200078c10ff */
[----:B------:R4:W-:Y:S03]  /*27920*/  @P3 STG.E desc[UR28][R138.64], R160 ;  /* 0x000000a08a003986 */ /* 0x0009e6000c10191c */
[----:B------:R-:W-:Y:S01]  /*27930*/  LEA.HI.X.SX32 R133, R141, R0, 0x2, P6 ;  /* 0x000000008d857211 */ /* 0x000fe200030f16ff */
[C---:B------:R-:W-:Y:S01]  /*27940*/  VIADD R141, R137.reuse, UR5 ;  /* 0x00000005898d7c36 */ /* 0x040fe20008000000 */
[----:B-----5:R-:W-:Y:S02]  /*27950*/  LEA R134, P6, R137, R2, 0x2 ;  /* 0x0000000289867211 */ /* 0x020fe400078c10ff */
[----:B-1----:R-:W-:Y:S01]  /*27960*/  ISETP.LT.AND P3, PT, R136, UR6, !P0 ;  /* 0x0000000688007c0c */ /* 0x002fe2000c761270 */
[----:B------:R-:W1:Y:S01]  /*27970*/  LDCU UR6, c[0x0][0x39c] ;  /* 0x00007380ff0677ac */ /* 0x000e620008000800 */
[----:B------:R-:W-:Y:S01]  /*27980*/  VIADD R140, R3, 0x62 ;  /* 0x00000062038c7836 */ /* 0x000fe20000000000 */
[----:B------:R-:W-:-:S02]  /*27990*/  LEA.HI.X.SX32 R135, R137, R0, 0x2, P6 ;  /* 0x0000000089877211 */ /* 0x000fc400030f16ff */
[----:B------:R-:W-:Y:S01]  /*279a0*/  LEA R136, P6, R141, R2, 0x2 ;  /* 0x000000028d887211 */ /* 0x000fe200078c10ff */
[----:B------:R5:W-:Y:S01]  /*279b0*/  @P2 STG.E desc[UR28][R132.64], R161 ;  /* 0x000000a184002986 */ /* 0x000be2000c10191c */
[----:B---3--:R-:W-:Y:S01]  /*279c0*/  ISETP.LT.AND P2, PT, R140, UR4, !P0 ;  /* 0x000000048c007c0c */ /* 0x008fe2000c741270 */
[----:B----4-:R-:W-:Y:S01]  /*279d0*/  VIADD R138, R3, 0x63 ;  /* 0x00000063038a7836 */ /* 0x010fe20000000000 */
[C---:B------:R-:W-:Y:S01]  /*279e0*/  LEA.HI.X.SX32 R137, R141.reuse, R0, 0x2, P6 ;  /* 0x000000008d897211 */ /* 0x040fe200030f16ff */
[----:B------:R-:W3:Y:S01]  /*279f0*/  LDCU UR4, c[0x0][0x39c] ;  /* 0x00007380ff0477ac */ /* 0x000ee20008000800 */
        /* <DEDUP_REMOVED lines=10> */
[----:B----4-:R-:W-:Y:S02]  /*27aa0*/  LEA R134, P6, R139, R2, 0x2 ;  /* 0x000000028b867211 */ /* 0x010fe400078c10ff */
[----:B-1----:R-:W-:Y:S01]  /*27ab0*/  ISETP.LT.AND P5, PT, R138, UR6, !P0 ;  /* 0x000000068a007c0c */ /* 0x002fe2000c7a1270 */
[----:B------:R-:W1:Y:S01]  /*27ac0*/  LDCU UR6, c[0x0][0x39c] ;  /* 0x00007380ff0677ac */ /* 0x000e620008000800 */
[----:B------:R-:W-:Y:S01]  /*27ad0*/  VIADD R138, R3, 0x65 ;  /* 0x00000065038a7836 */ /* 0x000fe20000000000 */
[----:B------:R-:W-:Y:S01]  /*27ae0*/  LEA.HI.X.SX32 R135, R139, R0, 0x2, P6 ;  /* 0x000000008b877211 */ /* 0x000fe200030f16ff */
[C---:B------:R-:W-:Y:S01]  /*27af0*/  VIADD R143, R141.reuse, UR5 ;  /* 0x000000058d8f7c36 */ /* 0x040fe20008000000 */
[----:B-----5:R-:W-:Y:S01]  /*27b00*/  LEA R136, P6, R141, R2, 0x2 ;  /* 0x000000028d887211 */ /* 0x020fe200078c10ff */
[----:B------:R4:W-:Y:S01]  /*27b10*/  @P4 STG.E desc[UR28][R132.64], R164 ;  /* 0x000000a484004986 */ /* 0x0009e2000c10191c */
[----:B---3--:R-:W-:Y:S01]  /*27b20*/  ISETP.LT.AND P4, PT, R138, UR4, !P0 ;  /* 0x000000048a007c0c */ /* 0x008fe2000c781270 */
[----:B------:R-:W-:Y:S01]  /*27b30*/  VIADD R139, R3, 0x66 ;  /* 0x00000066038b7836 */ /* 0x000fe20000000000 */
[----:B------:R-:W-:Y:S01]  /*27b40*/  LEA.HI.X.SX32 R137, R141, R0, 0x2, P6 ;  /* 0x000000008d897211 */ /* 0x000fe200030f16ff */
[----:B------:R-:W3:Y:S01]  /*27b50*/  LDCU UR4, c[0x0][0x39c] ;  /* 0x00007380ff0477ac */ /* 0x000ee20008000800 */
        /* <DEDUP_REMOVED lines=8> */
[----:B-1----:R-:W-:Y:S01]  /*27be0*/  ISETP.LT.AND P2, PT, R140, UR6, !P0 ;  /* 0x000000068c007c0c */ /* 0x002fe2000c741270 */
[----:B------:R-:W1:Y:S01]  /*27bf0*/  LDCU UR6, c[0x0][0x39c] ;  /* 0x00007380ff0677ac */ /* 0x000e620008000800 */
[C---:B------:R-:W-:Y:S01]  /*27c00*/  VIADD R141, R143.reuse, UR5 ;  /* 0x000000058f8d7c36 */ /* 0x040fe20008000000 */
[----:B------:R2:W-:Y:S01]  /*27c10*/  @P1 STG.E desc[UR28][R138.64], R167 ;  /* 0x000000a78a001986 */ /* 0x0005e2000c10191c */
[----:B----4-:R-:W-:Y:S01]  /*27c20*/  LEA R132, P1, R143, R2, 0x2 ;  /* 0x000000028f847211 */ /* 0x010fe200078210ff */
[----:B-----5:R-:W-:-:S02]  /*27c30*/  VIADD R135, R3, 0x68 ;  /* 0x0000006803877836 */ /* 0x020fc40000000000 */
[----:B------:R-:W-:Y:S02]  /*27c40*/  LEA R134, P6, R141, R2, 0x2 ;  /* 0x000000028d867211 */ /* 0x000fe400078c10ff */
[-C--:B------:R-:W-:Y:S02]  /*27c50*/  LEA.HI.X.SX32 R133, R143, R0.reuse, 0x2, P1 ;  /* 0x000000008f857211 */ /* 0x080fe400008f16ff */
[----:B---3--:R-:W-:Y:S01]  /*27c60*/  ISETP.LT.AND P1, PT, R135, UR4, !P0 ;  /* 0x0000000487007c0c */ /* 0x008fe2000c721270 */
[----:B------:R-:W3:Y:S01]  /*27c70*/  LDCU UR4, c[0x0][0x39c] ;  /* 0x00007380ff0477ac */ /* 0x000ee20008000800 */
        /* <DEDUP_REMOVED lines=11> */
[----:B-1----:R-:W-:Y:S01]  /*27d30*/  ISETP.LT.AND P4, PT, R138, UR6, !P0 ;  /* 0x000000068a007c0c */ /* 0x002fe2000c781270 */
[----:B------:R-:W1:Y:S01]  /*27d40*/  LDCU UR6, c[0x0][0x39c] ;  /* 0x00007380ff0677ac */ /* 0x000e620008000800 */
[----:B----4-:R-:W-:Y:S01]  /*27d50*/  VIADD R133, R3, 0x6b ;  /* 0x0000006b03857836 */ /* 0x010fe20000000000 */
[C---:B------:R-:W-:Y:S01]  /*27d60*/  LEA R132, P6, R139.reuse, R2, 0x2 ;  /* 0x000000028b847211 */ /* 0x040fe200078c10ff */
[----:B-----5:R-:W-:Y:S01]  /*27d70*/  VIADD R135, R139, UR5 ;  /* 0x000000058b877c36 */ /* 0x020fe20008000000 */
[----:B------:R4:W-:Y:S02]  /*27d80*/  @P3 STG.E desc[UR28][R136.64], R170 ;  /* 0x000000aa88003986 */ /* 0x0009e4000c10191c */
[----:B---3--:R-:W-:Y:S01]  /*27d90*/  ISETP.LT.AND P3, PT, R133, UR4, !P0 ;  /* 0x0000000485007c0c */ /* 0x008fe2000c761270 */
[----:B------:R-:W3:Y:S01]  /*27da0*/  LDCU UR4, c[0x0][0x39c] ;  /* 0x00007380ff0477ac */ /* 0x000ee20008000800 */
        /* <DEDUP_REMOVED lines=12> */
[----:B-1----:R-:W-:Y:S01]  /*27e70*/  ISETP.LT.AND P1, PT, R136, UR6, !P0 ;  /* 0x0000000688007c0c */ /* 0x002fe2000c721270 */
[----:B------:R-:W-:Y:S01]  /*27e80*/  VIADD R141, R141, UR5 ;  /* 0x000000058d8d7c36 */ /* 0x000fe20008000000 */
[----:B------:R-:W1:Y:S01]  /*27e90*/  LDCU UR6, c[0x0][0x39c] ;  /* 0x00007380ff0677ac */ /* 0x000e620008000800 */
[----:B------:R-:W-:-:S02]  /*27ea0*/  VIADD R136, R3, 0x6e ;  /* 0x0000006e03887836 */ /* 0x000fc40000000000 */
[C---:B------:R-:W-:Y:S01]  /*27eb0*/  VIADD R137, R141.reuse, UR5 ;  /* 0x000000058d897c36 */ /* 0x040fe20008000000 */
[C---:B----4-:R-:W-:Y:S01]  /*27ec0*/  LEA R132, P6, R141.reuse, R2, 0x2 ;  /* 0x000000028d847211 */ /* 0x050fe200078c10ff */
[----:B------:R4:W-:Y:S03]  /*27ed0*/  @P5 STG.E desc[UR28][R138.64], R173 ;  /* 0x000000ad8a005986 */ /* 0x0009e6000c10191c */
[----:B------:R-:W-:Y:S01]  /*27ee0*/  LEA.HI.X.SX32 R133, R141, R0, 0x2, P6 ;  /* 0x000000008d857211 */ /* 0x000fe200030f16ff */
[C---:B------:R-:W-:Y:S01]  /*27ef0*/  VIADD R141, R137.reuse, UR5 ;  /* 0x00000005898d7c36 */ /* 0x040fe20008000000 */
[----:B-----5:R-:W-:Y:S02]  /*27f00*/  LEA R134, P6, R137, R2, 0x2 ;  /* 0x0000000289867211 */ /* 0x020fe400078c10ff */
[----:B---3--:R-:W-:Y:S01]  /*27f10*/  ISETP.LT.AND P5, PT, R136, UR4, !P0 ;  /* 0x0000000488007c0c */ /* 0x008fe2000c7a1270 */
[----:B------:R-:W3:Y:S01]  /*27f20*/  LDCU UR4, c[0x0][0x39c] ;  /* 0x00007380ff0477ac */ /* 0x000ee20008000800 */
[----:B------:R-:W-:Y:S01]  /*27f30*/  VIADD R140, R3, 0x6f ;  /* 0x0000006f038c7836 */ /* 0x000fe20000000000 */
[----:B------:R-:W-:-:S02]  /*27f40*/  LEA.HI.X.SX32 R135, R137, R0, 0x2, P6 ;  /* 0x0000000089877211 */ /* 0x000fc400030f16ff */
[----:B------:R-:W-:Y:S01]  /*27f50*/  LEA R136, P6, R141, R2, 0x2 ;  /* 0x000000028d887211 */ /* 0x000fe200078c10ff */
[----:B------:R5:W-:Y:S01]  /*27f60*/  @P4 STG.E desc[UR28][R132.64], R174 ;  /* 0x000000ae84004986 */ /* 0x000be2000c10191c */
[----:B-1----:R-:W-:Y:S01]  /*27f70*/  ISETP.LT.AND P4, PT, R140, UR6, !P0 ;  /* 0x000000068c007c0c */ /* 0x002fe2000c781270 */
[----:B----4-:R-:W-:Y:S01]  /*27f80*/  VIADD R138, R3, 0x70 ;  /* 0x00000070038a7836 */ /* 0x010fe20000000000 */
        /* <DEDUP_REMOVED lines=13> */
[----:B---3--:R-:W-:Y:S01]  /*28060*/  ISETP.LT.AND P2, PT, R138, UR4, !P0 ;  /* 0x000000048a007c0c */ /* 0x008fe2000c741270 */
        /* <DEDUP_REMOVED lines=147> */
[----:B------:R-:W-:Y:S01]  /*289a0*/  VIADD R136, R3, 0x88 ;  /* 0x0000008803887836 */ /* 0x000fe20000000000 */
[C---:B------:R-:W-:Y:S01]  /*289b0*/  LEA.HI.X.SX32 R139, R141.reuse, R0, 0x2, P6 ;  /* 0x000000008d8b7211 */ /* 0x040fe200030f16ff */
[----:B------:R2:W-:Y:S01]  /*289c0*/  @P5 STG.E desc[UR28][R134.64], R70 ;  /* 0x0000004686005986 */ /* 0x0005e2000c10191c */
[----:B-1----:R-:W-:Y:S01]  /*289d0*/  ISETP.LT.AND P5, PT, R68, UR6, !P0 ;  /* 0x0000000644007c0c */ /* 0x002fe2000c7a1270 */
[----:B------:R-:W-:Y:S01]  /*289e0*/  VIADD R141, R141, UR5 ;  /* 0x000000058d8d7c36 */ /* 0x000fe20008000000 */
[----:B------:R-:W1:Y:S04]  /*289f0*/  LDCU UR6, c[0x0][0x39c] ;  /* 0x00007380ff0677ac */ /* 0x000e680008000800 */
[C---:B------:R-:W-:Y:S01]  /*28a00*/  LEA R68, P6, R141.reuse, R2, 0x2 ;  /* 0x000000028d447211 */ /* 0x040fe200078c10ff */
[C---:B----4-:R-:W-:Y:S01]  /*28a10*/  VIADD R133, R141.reuse, UR5 ;  /* 0x000000058d857c36 */ /* 0x050fe20008000000 */
[----:B------:R-:W4:Y:S02]  /*28a20*/  LDCU UR7, c[0x0][0x39c] ;  /* 0x00007380ff0777ac */ /* 0x000f240008000800 */
[----:B------:R-:W-:Y:S01]  /*28a30*/  LEA.HI.X.SX32 R69, R141, R0, 0x2, P6 ;  /* 0x000000008d457211 */ /* 0x000fe200030f16ff */
[C---:B--2---:R-:W-:Y:S01]  /*28a40*/  VIADD R135, R133.reuse, UR5 ;  /* 0x0000000585877c36 */ /* 0x044fe20008000000 */
[----:B------:R-:W-:Y:S01]  /*28a50*/  LEA R132, P6, R133, R2, 0x2 ;  /* 0x0000000285847211 */ /* 0x000fe200078c10ff */
[----:B------:R2:W-:Y:S01]  /*28a60*/  @P4 STG.E desc[UR28][R138.64], R71 ;  /* 0x000000478a004986 */ /* 0x0005e2000c10191c */
[----:B---3--:R-:W-:Y:S01]  /*28a70*/  ISETP.LT.AND P4, PT, R136, UR4, !P0 ;  /* 0x0000000488007c0c */ /* 0x008fe2000c781270 */
[----:B------:R-:W3:Y:S01]  /*28a80*/  LDCU UR4, c[0x0][0x39c] ;  /* 0x00007380ff0477ac */ /* 0x000ee20008000800 */
[----:B------:R-:W-:Y:S01]  /*28a90*/  VIADD R134, R3, 0x89 ;  /* 0x0000008903867836 */ /* 0x000fe20000000000 */
[----:B------:R-:W-:-:S02]  /*28aa0*/  LEA.HI.X.SX32 R133, R133, R0, 0x2, P6 ;  /* 0x0000000085857211 */ /* 0x000fc400030f16ff */
[----:B------:R-:W-:Y:S01]  /*28ab0*/  LEA R70, P6, R135, R2, 0x2 ;  /* 0x0000000287467211 */ /* 0x000fe200078c10ff */
[----:B------:R5:W-:Y:S01]  /*28ac0*/  @P3 STG.E desc[UR28][R68.64], R72 ;  /* 0x0000004844003986 */ /* 0x000be2000c10191c */
[----:B-1----:R-:W-:Y:S01]  /*28ad0*/  ISETP.LT.AND P3, PT, R134, UR6, !P0 ;  /* 0x0000000686007c0c */ /* 0x002fe2000c761270 */
[----:B------:R-:W-:Y:S01]  /*28ae0*/  VIADD R134, R3, 0x8a ;  /* 0x0000008a03867836 */ /* 0x000fe20000000000 */
[----:B------:R-:W1:Y:S01]  /*28af0*/  LDCU UR6, c[0x0][0x39c] ;  /* 0x00007380ff0677ac */ /* 0x000e620008000800 */
[C---:B--2---:R-:W-:Y:S01]  /*28b00*/  LEA.HI.X.SX32 R71, R135.reuse, R0, 0x2, P6 ;  /* 0x0000000087477211 */ /* 0x044fe200030f16ff */
[----:B------:R-:W-:Y:S01]  /*28b10*/  VIADD R135, R135, UR5 ;  /* 0x0000000587877c36 */ /* 0x000fe20008000000 */
[----:B------:R2:W-:Y:S01]  /*28b20*/  @P2 STG.E desc[UR28][R132.64], R73 ;  /* 0x0000004984002986 */ /* 0x0005e2000c10191c */
[----:B----4-:R-:W-:Y:S01]  /*28b30*/  ISETP.LT.AND P2, PT, R134, UR7, !P0 ;  /* 0x0000000786007c0c */ /* 0x010fe2000c741270 */
[----:B------:R-:W-:Y:S01]  /*28b40*/  VIADD R134, R3, 0x8b ;  /* 0x0000008b03867836 */ /* 0x000fe20000000000 */
[----:B------:R-:W4:Y:S01]  /*28b50*/  LDCU UR7, c[0x0][0x39c] ;  /* 0x00007380ff0777ac */ /* 0x000f220008000800 */
[C---:B------:R-:W-:Y:S01]  /*28b60*/  VIADD R137, R135.reuse, UR5 ;  /* 0x0000000587897c36 */ /* 0x040fe20008000000 */
[C---:B-----5:R-:W-:Y:S01]  /*28b70*/  LEA R68, P6, R135.reuse, R2, 0x2 ;  /* 0x0000000287447211 */ /* 0x060fe200078c10ff */
[----:B------:R5:W-:Y:S01]  /*28b80*/  @P1 STG.E desc[UR28][R70.64], R74 ;  /* 0x0000004a46001986 */ /* 0x000be2000c10191c */
[----:B---3--:R-:W-:Y:S01]  /*28b90*/  ISETP.LT.AND P1, PT, R134, UR4, !P0 ;  /* 0x0000000486007c0c */ /* 0x008fe2000c721270 */
[----:B------:R-:W3:Y:S01]  /*28ba0*/  LDCU UR4, c[0x0][0x39c] ;  /* 0x00007380ff0477ac */ /* 0x000ee20008000800 */
[----:B------:R-:W-:-:S02]  /*28bb0*/  LEA.HI.X.SX32 R69, R135, R0, 0x2, P6 ;  /* 0x0000000087457211 */ /* 0x000fc400030f16ff */
[C---:B------:R-:W-:Y:S01]  /*28bc0*/  LEA R72, P6, R137.reuse, R2, 0x2 ;  /* 0x0000000289487211 */ /* 0x040fe200078c10ff */
[----:B--2---:R-:W-:Y:S02]  /*28bd0*/  VIADD R133, R137, UR5 ;  /* 0x0000000589857c36 */ /* 0x004fe40008000000 */
        /* <DEDUP_REMOVED lines=11> */
[----:B----4-:R-:W-:Y:S01]  /*28c90*/  ISETP.LT.AND P4, PT, R74, UR7, !P0 ;  /* 0x000000074a007c0c */ /* 0x010fe2000c781270 */
[----:B------:R-:W-:Y:S01]  /*28ca0*/  VIADD R74, R3, 0x8e ;  /* 0x0000008e034a7836 */ /* 0x000fe20000000000 */
[C---:B------:R-:W-:Y:S01]  /*28cb0*/  LEA.HI.X.SX32 R133, R135.reuse, R0, 0x2, P6 ;  /* 0x0000000087857211 */ /* 0x040fe200030f16ff */
[----:B------:R-:W4:Y:S01]  /*28cc0*/  LDCU UR7, c[0x0][0x39c] ;  /* 0x00007380ff0777ac */ /* 0x000f220008000800 */
[----:B------:R-:W-:Y:S01]  /*28cd0*/  VIADD R135, R135, UR5 ;  /* 0x0000000587877c36 */ /* 0x000fe20008000000 */
[----:B------:R1:W-:Y:S01]  /*28ce0*/  @P3 STG.E desc[UR28][R70.64], R77 ;  /* 0x0000004d46003986 */ /* 0x0003e2000c10191c */
[----:B---3--:R-:W-:Y:S01]  /*28cf0*/  ISETP.LT.AND P3, PT, R74, UR4, !P0 ;  /* 0x000000044a007c0c */ /* 0x008fe2000c761270 */
[----:B------:R-:W3:Y:S01]  /*28d00*/  LDCU UR4, c[0x0][0x39c] ;  /* 0x00007380ff0477ac */ /* 0x000ee20008000800 */
[C---:B--2---:R-:W-:Y:S01]  /*28d10*/  VIADD R75, R135.reuse, UR5 ;  /* 0x00000005874b7c36 */ /* 0x044fe20008000000 */
[----:B------:R-:W-:Y:S01]  /*28d20*/  @P2 STG.E desc[UR28][R132.64], R78 ;  /* 0x0000004e84002986 */ /* 0x000fe2000c10191c */
[----:B------:R-:W-:Y:S01]  /*28d30*/  LEA R68, P2, R135, R2, 0x2 ;  /* 0x0000000287447211 */ /* 0x000fe200078410ff */
        /* <DEDUP_REMOVED lines=9> */
[----:B------:R-:W-:Y:S01]  /*28dd0*/  VIADD R74, R3, 0x91 ;  /* 0x00000091034a7836 */ /* 0x000fe20000000000 */
[----:B----4-:R-:W-:Y:S01]  /*28de0*/  ISETP.LT.AND P1, PT, R70, UR7, !P0 ;  /* 0x0000000746007c0c */ /* 0x010fe2000c721270 */
[C---:B------:R-:W-:Y:S01]  /*28df0*/  VIADD R77, R75.reuse, UR5 ;  /* 0x000000054b4d7c36 */ /* 0x040fe20008000000 */
[----:B------:R4:W-:Y:S01]  /*28e00*/  @P5 STG.E desc[UR28][R72.64], R80 ;  /* 0x0000005048005986 */ /* 0x0009e2000c10191c */
[C---:B------:R-:W-:Y:S01]  /*28e10*/  LEA R70, P5, R75.reuse, R2, 0x2 ;  /* 0x000000024b467211 */ /* 0x040fe200078a10ff */
[----:B------:R-:W5:Y:S03]  /*28e20*/  LDCU UR7, c[0x0][0x39c] ;  /* 0x00007380ff0777ac */ /* 0x000f660008000800 */
[----:B------:R-:W-:-:S02]  /*28e30*/  LEA.HI.X.SX32 R71, R75, R0, 0x2, P5 ;  /* 0x000000004b477211 */ /* 0x000fc400028f16ff */
[----:B---3--:R-:W-:Y:S01]  /*28e40*/  ISETP.LT.AND P5, PT, R74, UR4, !P0 ;  /* 0x000000044a007c0c */ /* 0x008fe2000c7a1270 */
[----:B------:R-:W3:Y:S01]  /*28e50*/  LDCU UR4, c[0x0][0x39c] ;  /* 0x00007380ff0477ac */ /* 0x000ee20008000800 */
[----:B--2---:R-:W-:Y:S01]  /*28e60*/  VIADD R69, R3, 0x92 ;  /* 0x0000009203457836 */ /* 0x004fe20000000000 */
[C---:B------:R-:W-:Y:S01]  /*28e70*/  LEA R68, P6, R77.reuse, R2, 0x2 ;  /* 0x000000024d447211 */ /* 0x040fe200078c10ff */
[----:B----4-:R-:W-:Y:S01]  /*28e80*/  VIADD R73, R77, UR5 ;  /* 0x000000054d497c36 */ /* 0x010fe20008000000 */
        /* <DEDUP_REMOVED lines=9> */
[----:B--2---:R-:W-:Y:S01]  /*28f20*/  VIADD R70, R3, 0x94 ;  /* 0x0000009403467836 */ /* 0x004fe20000000000 */
[----:B------:R2:W-:Y:S01]  /*28f30*/  @P3 STG.E desc[UR28][R68.64], R82 ;  /* 0x0000005244003986 */ /* 0x0005e2000c10191c */
[----:B-----5:R-:W-:Y:S01]  /*28f40*/  ISETP.LT.AND P3, PT, R75, UR7, !P0 ;  /* 0x000000074b007c0c */ /* 0x020fe2000c761270 */
[----:B------:R-:W4:Y:S01]  /*28f50*/  LDCU UR7, c[0x0][0x39c] ;  /* 0x00007380ff0777ac */ /* 0x000f220008000800 */
[C---:B------:R-:W-:Y:S01]  /*28f60*/  LEA.HI.X.SX32 R75, R77.reuse, R0, 0x2, P6 ;  /* 0x000000004d4b7211 */ /* 0x040fe200030f16ff */
[----:B------:R5:W-:Y:S01]  /*28f70*/  @P2 STG.E desc[UR28][R72.64], R83 ;  /* 0x0000005348002986 */ /* 0x000be2000c10191c */
[----:B---3--:R-:W-:Y:S01]  /*28f80*/  ISETP.LT.AND P2, PT, R70, UR4, !P0 ;  /* 0x0000000446007c0c */ /* 0x008fe2000c741270 */
[----:B------:R-:W3:Y:S01]  /*28f90*/  LDCU UR4, c[0x0][0x39c] ;  /* 0x00007380ff0477ac */ /* 0x000ee20008000800 */
[----:B------:R-:W-:-:S02]  /*28fa0*/  VIADD R77, R77, UR5 ;  /* 0x000000054d4d7c36 */ /* 0x000fc40008000000 */
[----:B------:R-:W-:Y:S02]  /*28fb0*/  VIADD R70, R3, 0x95 ;  /* 0x0000009503467836 */ /* 0x000fe40000000000 */
[C---:B------:R-:W-:Y:S01]  /*28fc0*/  VIADD R71, R77.reuse, UR5 ;  /* 0x000000054d477c36 */ /* 0x040fe20008000000 */
[C---:B--2---:R-:W-:Y:S01]  /*28fd0*/  LEA R68, P6, R77.reuse, R2, 0x2 ;  /* 0x000000024d447211 */ /* 0x044fe200078c10ff */
[----:B------:R2:W-:Y:S01]  /*28fe0*/  @P1 STG.E desc[UR28][R74.64], R84 ;  /* 0x000000544a001986 */ /* 0x0005e2000c10191c */
[----:B-1----:R-:W-:Y:S01]  /*28ff0*/  ISETP.LT.AND P1, PT, R70, UR6, !P0 ;  /* 0x0000000646007c0c */ /* 0x002fe2000c721270 */
[----:B------:R-:W1:Y:S01]  /*29000*/  LDCU UR6, c[0x0][0x39c] ;  /* 0x00007380ff0677ac */ /* 0x000e620008000800 */
[----:B------:R-:W-:Y:S01]  /*29010*/  LEA.HI.X.SX32 R69, R77, R0, 0x2, P6 ;  /* 0x000000004d457211 */ /* 0x000fe200030f16ff */
[C---:B------:R-:W-:Y:S01]  /*29020*/  VIADD R77, R71.reuse, UR5 ;  /* 0x00000005474d7c36 */ /* 0x040fe20008000000 */
[----:B------:R-:W-:Y:S01]  /*29030*/  LEA R70, P6, R71, R2, 0x2 ;  /* 0x0000000247467211 */ /* 0x000fe200078c10ff */
[----:B-----5:R-:W-:-:S03]  /*29040*/  VIADD R73, R3, 0x96 ;  /* 0x0000009603497836 */ /* 0x020fc60000000000 */
[----:B------:R-:W-:Y:S02]  /*29050*/  LEA.HI.X.SX32 R71, R71, R0, 0x2, P6 ;  /* 0x0000000047477211 */ /* 0x000fe400030f16ff */
[----:B------:R-:W-:Y:S01]  /*29060*/  LEA R72, P6, R77, R2, 0x2 ;  /* 0x000000024d487211 */ /* 0x000fe200078c10ff */
[----:B------:R5:W-:Y:S01]  /*29070*/  @P5 STG.E desc[UR28][R68.64], R85 ;  /* 0x0000005544005986 */ /* 0x000be2000c10191c */
[----:B---3--:R-:W-:Y:S01]  /*29080*/  ISETP.LT.AND P5, PT, R73, UR4, !P0 ;  /* 0x0000000449007c0c */ /* 0x008fe2000c7a1270 */
[----:B--2---:R-:W-:Y:S01]  /*29090*/  VIADD R74, R3, 0x97 ;  /* 0x00000097034a7836 */ /* 0x004fe20000000000 */
[C---:B------:R-:W-:Y:S01]  /*290a0*/  LEA.HI.X.SX32 R73, R77.reuse, R0, 0x2, P6 ;  /* 0x000000004d497211 */ /* 0x040fe200030f16ff */
[----:B------:R-:W2:Y:S01]  /*290b0*/  LDCU UR4, c[0x0][0x39c] ;  /* 0x00007380ff0477ac */ /* 0x000ea20008000800 */
[----:B------:R-:W-:Y:S01]  /*290c0*/  VIADD R77, R77, UR5 ;  /* 0x000000054d4d7c36 */ /* 0x000fe20008000000 */
[----:B------:R3:W-:Y:S01]  /*290d0*/  @P4 STG.E desc[UR28][R70.64], R86 ;  /* 0x0000005646004986 */ /* 0x0007e2000c10191c */
[----:B----4-:R-:W-:Y:S01]  /*290e0*/  ISETP.LT.AND P4, PT, R74, UR7, !P0 ;  /* 0x000000074a007c0c */ /* 0x010fe2000c781270 */
[----:B------:R-:W4:Y:S01]  /*290f0*/  LDCU UR7, c[0x0][0x39c] ;  /* 0x00007380ff0777ac */ /* 0x000f220008000800 */
[----:B------:R-:W-:-:S02]  /*29100*/  VIADD R75, R77, UR5 ;  /* 0x000000054d4b7c36 */ /* 0x000fc40008000000 */
[----:B------:R-:W-:Y:S01]  /*29110*/  VIADD R74, R3, 0x98 ;  /* 0x00000098034a7836 */ /* 0x000fe20000000000 */
[C---:B-----5:R-:W-:Y:S01]  /*29120*/  LEA R68, P6, R77.reuse, R2, 0x2 ;  /* 0x000000024d447211 */ /* 0x060fe200078c10ff */
[----:B------:R5:W-:Y:S03]  /*29130*/  @P3 STG.E desc[UR28][R72.64], R87 ;  /* 0x0000005748003986 */ /* 0x000be6000c10191c */
[----:B------:R-:W-:Y:S01]  /*29140*/  LEA.HI.X.SX32 R69, R77, R0, 0x2, P6 ;  /* 0x000000004d457211 */ /* 0x000fe200030f16ff */
[C---:B------:R-:W-:Y:S01]  /*29150*/  VIADD R77, R75.reuse, UR5 ;  /* 0x000000054b4d7c36 */ /* 0x040fe20008000000 */
[----:B---3--:R-:W-:Y:S02]  /*29160*/  LEA R70, P6, R75, R2, 0x2 ;  /* 0x000000024b467211 */ /* 0x008fe400078c10ff */
[----:B-1----:R-:W-:Y:S01]  /*29170*/  ISETP.LT.AND P3, PT, R74, UR6, !P0 ;  /* 0x000000064a007c0c */ /* 0x002fe2000c761270 */
[----:B------:R-:W1:Y:S01]  /*29180*/  LDCU UR6, c[0x0][0x39c] ;  /* 0x00007380ff0677ac */ /* 0x000e620008000800 */
[----:B------:R-:W-:Y:S01]  /*29190*/  VIADD R74, R3, 0x99 ;  /* 0x00000099034a7836 */ /* 0x000fe20000000000 */
[----:B------:R-:W-:Y:S01]  /*291a0*/  LEA.HI.X.SX32 R71, R75, R0, 0x2, P6 ;  /* 0x000000004b477211 */ /* 0x000fe200030f16ff */
[C---:B------:R-:W-:Y:S01]  /*291b0*/  VIADD R79, R77.reuse, UR5 ;  /* 0x000000054d4f7c36 */ /* 0x040fe20008000000 */
[----:B-----5:R-:W-:Y:S01]  /*291c0*/  LEA R72, P6, R77, R2, 0x2 ;  /* 0x000000024d487211 */ /* 0x020fe200078c10ff */
[----:B------:R3:W-:Y:S01]  /*291d0*/  @P2 STG.E desc[UR28][R68.64], R88 ;  /* 0x0000005844002986 */ /* 0x0007e2000c10191c */
[----:B--2---:R-:W-:Y:S01]  /*291e0*/  ISETP.LT.AND P2, PT, R74, UR4, !P0 ;  /* 0x000000044a007c0c */ /* 0x004fe2000c741270 */
[----:B------:R-:W-:Y:S01]  /*291f0*/  VIADD R75, R3, 0x9a ;  /* 0x0000009a034b7836 */ /* 0x000fe20000000000 */
[----:B------:R-:W-:Y:S01]  /*29200*/  LEA.HI.X.SX32 R73, R77, R0, 0x2, P6 ;  /* 0x000000004d497211 */ /* 0x000fe200030f16ff */
[----:B------:R-:W2:Y:S01]  /*29210*/  LDCU UR4, c[0x0][0x39c] ;  /* 0x00007380ff0477ac */ /* 0x000ea20008000800 */
        /* <DEDUP_REMOVED lines=8> */
[----:B-1----:R-:W-:Y:S01]  /*292a0*/  ISETP.LT.AND P5, PT, R76, UR6, !P0 ;  /* 0x000000064c007c0c */ /* 0x002fe2000c7a1270 */
[----:B------:R-:W1:Y:S01]  /*292b0*/  LDCU UR6, c[0x0][0x39c] ;  /* 0x00007380ff0677ac */ /* 0x000e620008000800 */
[C---:B------:R-:W-:Y:S01]  /*292c0*/  VIADD R77, R79.reuse, UR5 ;  /* 0x000000054f4d7c36 */ /* 0x040fe20008000000 */
[----:B------:R4:W-:Y:S01]  /*292d0*/  @P4 STG.E desc[UR28][R74.64], R91 ;  /* 0x0000005b4a004986 */ /* 0x0009e2000c10191c */
[----:B---3--:R-:W-:Y:S01]  /*292e0*/  LEA R68, P4, R79, R2, 0x2 ;  /* 0x000000024f447211 */ /* 0x008fe200078810ff */
[----:B-----5:R-:W-:-:S02]  /*292f0*/  VIADD R71, R3, 0x9c ;  /* 0x0000009c03477836 */ /* 0x020fc40000000000 */
[----:B------:R-:W-:Y:S02]  /*29300*/  LEA R70, P6, R77, R2, 0x2 ;  /* 0x000000024d467211 */ /* 0x000fe400078c10ff */
[-C--:B------:R-:W-:Y:S02]  /*29310*/  LEA.HI.X.SX32 R69, R79, R0.reuse, 0x2, P4 ;  /* 0x000000004f457211 */ /* 0x080fe400020f16ff */
[----:B--2---:R-:W-:Y:S01]  /*29320*/  ISETP.LT.AND P4, PT, R71, UR4, !P0 ;  /* 0x0000000447007c0c */ /* 0x004fe2000c781270 */
[----:B------:R-:W2:Y:S01]  /*29330*/  LDCU UR4, c[0x0][0x39c] ;  /* 0x00007380ff0477ac */ /* 0x000ea20008000800 */
[----:B------:R-:W-:Y:S01]  /*29340*/  VIADD R72, R3, 0x9d ;  /* 0x0000009d03487836 */ /* 0x000fe20000000000 */
[C---:B------:R-:W-:Y:S01]  /*29350*/  LEA.HI.X.SX32 R71, R77.reuse, R0, 0x2, P6 ;  /* 0x000000004d477211 */ /* 0x040fe200030f16ff */
[----:B------:R-:W-:Y:S01]  /*29360*/  VIADD R77, R77, UR5 ;  /* 0x000000054d4d7c36 */ /* 0x000fe20008000000 */
[----:B------:R3:W-:Y:S01]  /*29370*/  @P3 STG.E desc[UR28][R68.64], R92 ;  /* 0x0000005c44003986 */ /* 0x0007e2000c10191c */
[----:B----4-:R-:W-:Y:S01]  /*29380*/  VIADD R74, R3, 0x9e ;  /* 0x0000009e034a7836 */ /* 0x010fe20000000000 */
[----:B------:R-:W-:Y:S01]  /*29390*/  ISETP.LT.AND P3, PT, R72, UR7, !P0 ;  /* 0x0000000748007c0c */ /* 0x000fe2000c761270 */
[----:B------:R-:W4:Y:S01]  /*293a0*/  LDCU UR7, c[0x0][0x39c] ;  /* 0x00007380ff0777ac */ /* 0x000f220008000800 */
[----:B------:R5:W-:Y:S01]  /*293b0*/  @P2 STG.E desc[UR28][R70.64], R93 ;  /* 0x0000005d46002986 */ /* 0x000be2000c10191c */
[C---:B------:R-:W-:Y:S01]  /*293c0*/  LEA R72, P2, R77.reuse, R2, 0x2 ;  /* 0x000000024d487211 */ /* 0x040fe200078410ff */
[----:B------:R-:W-:-:S03]  /*293d0*/  VIADD R75, R77, UR5 ;  /* 0x000000054d4b7c36 */ /* 0x000fc60008000000 */
[----:B------:R-:W-:Y:S02]  /*293e0*/  LEA.HI.X.SX32 R73, R77, R0, 0x2, P2 ;  /* 0x000000004d497211 */ /* 0x000fe400010f16ff */
[----:B-1----:R-:W-:Y:S01]  /*293f0*/  ISETP.LT.AND P2, PT, R74, UR6, !P0 ;  /* 0x000000064a007c0c */ /* 0x002fe2000c741270 */
[----:B------:R-:W1:Y:S01]  /*29400*/  LDCU UR6, c[0x0][0x39c] ;  /* 0x00007380ff0677ac */ /* 0x000e620008000800 */
[----:B---3--:R-:W-:Y:S01]  /*29410*/  VIADD R69, R3, 0x9f ;  /* 0x0000009f03457836 */ /* 0x008fe20000000000 */
[C---:B------:R-:W-:Y:S01]  /*29420*/  LEA R68, P6, R75.reuse, R2, 0x2 ;  /* 0x000000024b447211 */ /* 0x040fe200078c10ff */
[----:B-----5:R-:W-:Y:S01]  /*29430*/  VIADD R71, R75, UR5 ;  /* 0x000000054b477c36 */ /* 0x020fe20008000000 */
[----:B------:R3:W-:Y:S02]  /*29440*/  @P1 STG.E desc[UR28][R72.64], R94 ;  /* 0x0000005e48001986 */ /* 0x0007e4000c10191c */
[----:B--2---:R-:W-:Y:S01]  /*29450*/  ISETP.LT.AND P1, PT, R69, UR4, !P0 ;  /* 0x0000000445007c0c */ /* 0x004fe2000c721270 */
[----:B------:R-:W2:Y:S01]  /*29460*/  LDCU UR4, c[0x0][0x39c] ;  /* 0x00007380ff0477ac */ /* 0x000ea20008000800 */
[----:B------:R-:W-:Y:S01]  /*29470*/  LEA.HI.X.SX32 R69, R75, R0, 0x2, P6 ;  /* 0x000000004b457211 */ /* 0x000fe200030f16ff */
[C---:B------:R-:W-:Y:S01]  /*29480*/  VIADD R77, R71.reuse, UR5 ;  /* 0x00000005474d7c36 */ /* 0x040fe20008000000 */
[----:B------:R-:W-:Y:S01]  /*29490*/  LEA R70, P6, R71, R2, 0x2 ;  /* 0x0000000247467211 */ /* 0x000fe200078c10ff */
[----:B------:R-:W-:-:S03]  /*294a0*/  VIADD R75, R3, 0xa0 ;  /* 0x000000a0034b7836 */ /* 0x000fc60000000000 */
[----:B------:R-:W-:Y:S02]  /*294b0*/  LEA.HI.X.SX32 R71, R71, R0, 0x2, P6 ;  /* 0x0000000047477211 */ /* 0x000fe400030f16ff */
[----:B------:R-:W-:Y:S01]  /*294c0*/  LEA R74, P6, R77, R2, 0x2 ;  /* 0x000000024d4a7211 */ /* 0x000fe200078c10ff */
[----:B---3--:R-:W-:Y:S01]  /*294d0*/  VIADD R72, R3, 0xa1 ;  /* 0x000000a103487836 */ /* 0x008fe20000000000 */
[----:B------:R3:W-:Y:S01]  /*294e0*/  @P5 STG.E desc[UR28][R68.64], R95 ;  /* 0x0000005f44005986 */ /* 0x0007e2000c10191c */
[----:B----4-:R-:W-:Y:S01]  /*294f0*/  ISETP.LT.AND P5, PT, R75, UR7, !P0 ;  /* 0x000000074b007c0c */ /* 0x010fe2000c7a1270 */
[----:B------:R-:W4:Y:S01]  /*29500*/  LDCU UR7, c[0x0][0x39c] ;  /* 0x00007380ff0777ac */ /* 0x000f220008000800 */
[C---:B------:R-:W-:Y:S01]  /*29510*/  LEA.HI.X.SX32 R75, R77.reuse, R0, 0x2, P6 ;  /* 0x000000004d4b7211 */ /* 0x040fe200030f16ff */
[----:B------:R5:W-:Y:S01]  /*29520*/  @P4 STG.E desc[UR28][R70.64], R96 ;  /* 0x0000006046004986 */ /* 0x000be2000c10191c */
[----:B-1----:R-:W-:Y:S01]  /*29530*/  ISETP.LT.AND P4, PT, R72, UR6, !P0 ;  /* 0x0000000648007c0c */ /* 0x002fe2000c781270 */
[----:B------:R-:W-:Y:S01]  /*29540*/  VIADD R77, R77, UR5 ;  /* 0x000000054d4d7c36 */ /* 0x000fe20008000000 */
[----:B------:R-:W1:Y:S01]  /*29550*/  LDCU UR6, c[0x0][0x39c] ;  /* 0x00007380ff0677ac */ /* 0x000e620008000800 */
[----:B------:R-:W-:-:S02]  /*29560*/  VIADD R72, R3, 0xa2 ;  /* 0x000000a203487836 */ /* 0x000fc40000000000 */
[C---:B------:R-:W-:Y:S01]  /*29570*/  VIADD R73, R77.reuse, UR5 ;  /* 0x000000054d497c36 */ /* 0x040fe20008000000 */
[C---:B---3--:R-:W-:Y:S01]  /*29580*/  LEA R68, P6, R77.reuse, R2, 0x2 ;  /* 0x000000024d447211 */ /* 0x048fe200078c10ff */
[----:B------:R3:W-:Y:S03]  /*29590*/  @P3 STG.E desc[UR28][R74.64], R97 ;  /* 0x000000614a003986 */ /* 0x0007e6000c10191c */
[----:B------:R-:W-:Y:S01]  /*295a0*/  LEA.HI.X.SX32 R69, R77, R0, 0x2, P6 ;  /* 0x000000004d457211 */ /* 0x000fe200030f16ff */
[C---:B------:R-:W-:Y:S01]  /*295b0*/  VIADD R77, R73.reuse, UR5 ;  /* 0x00000005494d7c36 */ /* 0x040fe20008000000 */
[----:B-----5:R-:W-:Y:S02]  /*295c0*/  LEA R70, P6, R73, R2, 0x2 ;  /* 0x0000000249467211 */ /* 0x020fe400078c10ff */
[----:B--2---:R-:W-:Y:S01]  /*295d0*/  ISETP.LT.AND P3, PT, R72, UR4, !P0 ;  /* 0x0000000448007c0c */ /* 0x004fe2000c761270 */
[----:B------:R-:W2:Y:S01]  /*295e0*/  LDCU UR4, c[0x0][0x39c] ;  /* 0x00007380ff0477ac */ /* 0x000ea20008000800 */
[----:B------:R-:W-:Y:S01]  /*295f0*/  VIADD R76, R3, 0xa3 ;  /* 0x000000a3034c7836 */ /* 0x000fe20000000000 */
[----:B------:R-:W-:-:S02]  /*29600*/  LEA.HI.X.SX32 R71, R73, R0, 0x2, P6 ;  /* 0x0000000049477211 */ /* 0x000fc400030f16ff */
[----:B------:R-:W-:Y:S01]  /*29610*/  LEA R72, P6, R77, R2, 0x2 ;  /* 0x000000024d487211 */ /* 0x000fe200078c10ff */
[----:B------:R5:W-:Y:S01]  /*29620*/  @P2 STG.E desc[UR28][R68.64], R98 ;  /* 0x0000006244002986 */ /* 0x000be2000c10191c */
[----:B-1----:R-:W-:Y:S01]  /*29630*/  ISETP.LT.AND P2, PT, R76, UR6, !P0 ;  /* 0x000000064c007c0c */ /* 0x002fe2000c741270 */
[----:B---3--:R-:W-:Y:S01]  /*29640*/  VIADD R74, R3, 0xa4 ;  /* 0x000000a4034a7836 */ /* 0x008fe20000000000 */
[C---:B------:R-:W-:Y:S01]  /*29650*/  LEA.HI.X.SX32 R73, R77.reuse, R0, 0x2, P6 ;  /* 0x000000004d497211 */ /* 0x040fe200030f16ff */
[----:B------:R-:W1:Y:S01]  /*29660*/  LDCU UR6, c[0x0][0x39c] ;  /* 0x00007380ff0677ac */ /* 0x000e620008000800 */
        /* <DEDUP_REMOVED lines=11> */
[----:B--2---:R-:W-:Y:S01]  /*29720*/  ISETP.LT.AND P5, PT, R74, UR4, !P0 ;  /* 0x000000044a007c0c */ /* 0x004fe2000c7a1270 */
[----:B------:R-:W2:Y:S01]  /*29730*/  LDCU UR4, c[0x0][0x39c] ;  /* 0x00007380ff0477ac */ /* 0x000ea20008000800 */
        /* <DEDUP_REMOVED lines=17> */
[----:B--2---:R-:W-:Y:S01]  /*29850*/  ISETP.LT.AND P2, PT, R76, UR4, !P0 ;  /* 0x000000044c007c0c */ /* 0x004fe2000c741270 */
[----:B------:R-:W2:Y:S01]  /*29860*/  LDCU UR4, c[0x0][0x39c] ;  /* 0x00007380ff0477ac */ /* 0x000ea20008000800 */
[C---:B------:R-:W-:Y:S01]  /*29870*/  VIADD R77, R79.reuse, UR5 ;  /* 0x000000054f4d7c36 */ /* 0x040fe20008000000 */
[----:B------:R4:W-:Y:S01]  /*29880*/  @P1 STG.E desc[UR28][R74.64], R104 ;  /* 0x000000684a001986 */ /* 0x0009e2000c10191c */
[----:B---3--:R-:W-:Y:S01]  /*29890*/  LEA R68, P1, R79, R2, 0x2 ;  /* 0x000000024f447211 */ /* 0x008fe200078210ff */
        /* <DEDUP_REMOVED lines=16> */
[----:B--2---:R-:W-:Y:S01]  /*299a0*/  ISETP.LT.AND P4, PT, R74, UR4, !P0 ;  /* 0x000000044a007c0c */ /* 0x004fe2000c781270 */
[----:B------:R-:W2:Y:S01]  /*299b0*/  LDCU UR4, c[0x0][0x39c] ;  /* 0x00007380ff0477ac */ /* 0x000ea20008000800 */
[----:B---3--:R-:W-:Y:S01]  /*299c0*/  VIADD R69, R3, 0xac ;  /* 0x000000ac03457836 */ /* 0x008fe20000000000 */
        /* <DEDUP_REMOVED lines=17> */
[----:B--2---:R-:W-:Y:S01]  /*29ae0*/  ISETP.LT.AND P1, PT, R72, UR4, !P0 ;  /* 0x0000000448007c0c */ /* 0x004fe2000c721270 */
[----:B------:R-:W-:Y:S01]  /*29af0*/  VIADD R77, R77, UR5 ;  /* 0x000000054d4d7c36 */ /* 0x000fe20008000000 */
[----:B------:R-:W2:Y:S01]  /*29b00*/  LDCU UR4, c[0x0][0x39c] ;  /* 0x00007380ff0477ac */ /* 0x000ea20008000800 */
[----:B------:R-:W-:-:S02]  /*29b10*/  VIADD R72, R3, 0xaf ;  /* 0x000000af03487836 */ /* 0x000fc40000000000 */
[C---:B------:R-:W-:Y:S01]  /*29b20*/  VIADD R73, R77.reuse, UR5 ;  /* 0x000000054d497c36 */ /* 0x040fe20008000000 */
[C---:B---3--:R-:W-:Y:S01]  /*29b30*/  LEA R68, P6, R77.reuse, R2, 0x2 ;  /* 0x000000024d447211 */ /* 0x048fe200078c10ff */
        /* <DEDUP_REMOVED lines=10> */
[----:B--2---:R-:W-:Y:S01]  /*29be0*/  ISETP.LT.AND P4, PT, R76, UR4, !P0 ;  /* 0x000000044c007c0c */ /* 0x004fe2000c781270 */
[----:B---3--:R-:W-:Y:S01]  /*29bf0*/  VIADD R74, R3, 0xb1 ;  /* 0x000000b1034a7836 */ /* 0x008fe20000000000 */
        /* <DEDUP_REMOVED lines=48> */
[C---:B------:R-:W-:Y:S01]  /*29f00*/  VIADD R75, R77.reuse, UR5 ;  /* 0x000000054d4b7c36 */ /* 0x040fe20008000000 */
[----:B------:R4:W-:Y:S01]  /*29f10*/  @P1 STG.E desc[UR28][R70.64], R119 ;  /* 0x0000007746001986 */ /* 0x0009e2000c10191c */
[C---:B------:R-:W-:Y:S01]  /*29f20*/  LEA R72, P1, R77.reuse, R2, 0x2 ;  /* 0x000000024d487211 */ /* 0x040fe200078210ff */
[----:B------:R-:W5:Y:S03]  /*29f30*/  LDCU UR7, c[0x0][0x39c] ;  /* 0x00007380ff0777ac */ /* 0x000f660008000800 */
[----:B------:R-:W-:-:S02]  /*29f40*/  LEA.HI.X.SX32 R73, R77, R0, 0x2, P1 ;  /* 0x000000004d497211 */ /* 0x000fc400008f16ff */
[----:B-1----:R-:W-:Y:S01]  /*29f50*/  ISETP.LT.AND P1, PT, R74, UR6, !P0 ;  /* 0x000000064a007c0c */ /* 0x002fe2000c721270 */
[----:B------:R-:W1:Y:S01]  /*29f60*/  LDCU UR6, c[0x0][0x39c] ;  /* 0x00007380ff0677ac */ /* 0x000e620008000800 */
[----:B---3--:R-:W-:Y:S01]  /*29f70*/  VIADD R69, R3, 0xb9 ;  /* 0x000000b903457836 */ /* 0x008fe20000000000 */
[C---:B------:R-:W-:Y:S01]  /*29f80*/  LEA R68, P6, R75.reuse, R2, 0x2 ;  /* 0x000000024b447211 */ /* 0x040fe200078c10ff */
[----:B----4-:R-:W-:Y:S01]  /*29f90*/  VIADD R71, R75, UR5 ;  /* 0x000000054b477c36 */ /* 0x010fe20008000000 */
        /* <DEDUP_REMOVED lines=11> */
[----:B-----5:R-:W-:Y:S01]  /*2a050*/  ISETP.LT.AND P4, PT, R75, UR7, !P0 ;  /* 0x000000074b007c0c */ /* 0x020fe2000c781270 */
[----:B------:R-:W4:Y:S01]  /*2a060*/  LDCU UR7, c[0x0][0x39c] ;  /* 0x00007380ff0777ac */ /* 0x000f220008000800 */
[C---:B------:R-:W-:Y:S01]  /*2a070*/  LEA.HI.X.SX32 R75, R77.reuse, R0, 0x2, P6 ;  /* 0x000000004d4b7211 */ /* 0x040fe200030f16ff */
[----:B------:R5:W-:Y:S01]  /*2a080*/  @P3 STG.E desc[UR28][R70.64], R122 ;  /* 0x0000007a46003986 */ /* 0x000be2000c10191c */
[----:B-1----:R-:W-:Y:S01]  /*2a090*/  ISETP.LT.AND P3, PT, R72, UR6, !P0 ;  /* 0x0000000648007c0c */ /* 0x002fe2000c761270 */
[----:B------:R-:W1:Y:S01]  /*2a0a0*/  LDCU UR6, c[0x0][0x39c] ;  /* 0x00007380ff0677ac */ /* 0x000e620008000800 */
[----:B------:R-:W-:-:S02]  /*2a0b0*/  VIADD R77, R77, UR5 ;  /* 0x000000054d4d7c36 */ /* 0x000fc40008000000 */
[----:B------:R-:W-:Y:S02]  /*2a0c0*/  VIADD R72, R3, 0xbc ;  /* 0x000000bc03487836 */ /* 0x000fe40000000000 */
[C---:B------:R-:W-:Y:S01]  /*2a0d0*/  VIADD R73, R77.reuse, UR5 ;  /* 0x000000054d497c36 */ /* 0x040fe20008000000 */
[C---:B---3--:R-:W-:Y:S01]  /*2a0e0*/  LEA R68, P6, R77.reuse, R2, 0x2 ;  /* 0x000000024d447211 */ /* 0x048fe200078c10ff */
[----:B------:R3:W-:Y:S03]  /*2a0f0*/  @P2 STG.E desc[UR28][R74.64], R123 ;  /* 0x0000007b4a002986 */ /* 0x0007e6000c10191c */
[----:B------:R-:W-:Y:S01]  /*2a100*/  LEA.HI.X.SX32 R69, R77, R0, 0x2, P6 ;  /* 0x000000004d457211 */ /* 0x000fe200030f16ff */
[C---:B------:R-:W-:Y:S01]  /*2a110*/  VIADD R77, R73.reuse, UR5 ;  /* 0x00000005494d7c36 */ /* 0x040fe20008000000 */
[----:B-----5:R-:W-:Y:S01]  /*2a120*/  LEA R70, P6, R73, R2, 0x2 ;  /* 0x0000000249467211 */ /* 0x020fe200078c10ff */
[----:B------:R-:W-:Y:S01]  /*2a130*/  VIADD R76, R3, 0xbd ;  /* 0x000000bd034c7836 */ /* 0x000fe20000000000 */
[----:B--2---:R-:W-:Y:S01]  /*2a140*/  ISETP.LT.AND P2, PT, R72, UR4, !P0 ;  /* 0x0000000448007c0c */ /* 0x004fe2000c741270 */
[----:B------:R-:W2:Y:S01]  /*2a150*/  LDCU UR4, c[0x0][0x39c] ;  /* 0x00007380ff0477ac */ /* 0x000ea20008000800 */
        /* <DEDUP_REMOVED lines=27> */
[----:B------:R-:W1:Y:S01]  /*2a310*/  LDCU UR6, c[0x0][0x39c] ;  /* 0x00007380ff0677ac */ /* 0x000e620008000800 */
[----:B------:R-:W-:-:S02]  /*2a320*/  LEA.HI.X.SX32 R73, R77, R0, 0x2, P6 ;  /* 0x000000004d497211 */ /* 0x000fc400030f16ff */
        /* <DEDUP_REMOVED lines=33> */
[----:B------:R3:W-:Y:S01]  /*2a540*/  @P2 STG.E desc[UR28][R72.64], R5 ;  /* 0x0000000548002986 */ /* 0x0007e2000c10191c */
[----:B-----5:R-:W-:Y:S02]  /*2a550*/  VIADD R71, R75, UR5 ;  /* 0x000000054b477c36 */ /* 0x020fe40008000000 */
[----:B-1----:R-:W-:Y:S01]  /*2a560*/  ISETP.LT.AND P2, PT, R69, UR6, !P0 ;  /* 0x0000000645007c0c */ /* 0x002fe2000c741270 */
[----:B------:R-:W-:Y:S01]  /*2a570*/  VIADD R4, R3, 0xc7 ;  /* 0x000000c703047836 */ /* 0x000fe20000000000 */
[----:B------:R-:W-:Y:S01]  /*2a580*/  LEA.HI.X.SX32 R69, R75, R0, 0x2, P6 ;  /* 0x000000004b457211 */ /* 0x000fe200030f16ff */
[----:B------:R-:W1:Y:S01]  /*2a590*/  LDCU UR6, c[0x0][0x39c] ;  /* 0x00007380ff0677ac */ /* 0x000e620008000800 */
[C---:B------:R-:W-:Y:S01]  /*2a5a0*/  LEA R70, P6, R71.reuse, R2, 0x2 ;  /* 0x0000000247467211 */ /* 0x040fe200078c10ff */
[----:B------:R-:W-:-:S02]  /*2a5b0*/  VIADD R77, R71, UR5 ;  /* 0x00000005474d7c36 */ /* 0x000fc40008000000 */
[----:B------:R5:W-:Y:S01]  /*2a5c0*/  @P1 STG.E desc[UR28][R68.64], R6 ;  /* 0x0000000644001986 */ /* 0x000be2000c10191c */
[----:B------:R-:W-:Y:S02]  /*2a5d0*/  LEA.HI.X.SX32 R71, R71, R0, 0x2, P6 ;  /* 0x0000000047477211 */ /* 0x000fe400030f16ff */
[----:B----4-:R-:W-:Y:S01]  /*2a5e0*/  ISETP.LT.AND P1, PT, R4, UR7, !P0 ;  /* 0x0000000704007c0c */ /* 0x010fe2000c721270 */
[----:B------:R-:W-:Y:S01]  /*2a5f0*/  VIADD R4, R3, 0xc8 ;  /* 0x000000c803047836 */ /* 0x000fe20000000000 */
[----:B------:R-:W-:Y:S01]  /*2a600*/  LEA R74, P6, R77, R2, 0x2 ;  /* 0x000000024d4a7211 */ /* 0x000fe200078c10ff */
[----:B------:R4:W-:Y:S01]  /*2a610*/  @P5 STG.E desc[UR28][R70.64], R7 ;  /* 0x0000000746005986 */ /* 0x0009e2000c10191c */
[----:B---3--:R-:W-:Y:S01]  /*2a620*/  VIADD R5, R3, 0xc9 ;  /* 0x000000c903057836 */ /* 0x008fe20000000000 */
[----:B------:R-:W3:Y:S01]  /*2a630*/  LDCU UR7, c[0x0][0x39c] ;  /* 0x00007380ff0777ac */ /* 0x000ee20008000800 */
[----:B--2---:R-:W-:Y:S02]  /*2a640*/  ISETP.LT.AND P5, PT, R4, UR4, !P0 ;  /* 0x0000000404007c0c */ /* 0x004fe4000c7a1270 */
[C---:B------:R-:W-:Y:S01]  /*2a650*/  LEA.HI.X.SX32 R75, R77.reuse, R0, 0x2, P6 ;  /* 0x000000004d4b7211 */ /* 0x040fe200030f16ff */
[----:B------:R-:W2:Y:S01]  /*2a660*/  LDCU UR4, c[0x0][0x39c] ;  /* 0x00007380ff0477ac */ /* 0x000ea20008000800 */
[----:B------:R-:W-:-:S04]  /*2a670*/  VIADD R77, R77, UR5 ;  /* 0x000000054d4d7c36 */ /* 0x000fc80008000000 */
[C---:B-----5:R-:W-:Y:S01]  /*2a680*/  VIADD R69, R77.reuse, UR5 ;  /* 0x000000054d457c36 */ /* 0x060fe20008000000 */
[----:B------:R-:W-:Y:S01]  /*2a690*/  LEA R4, P6, R77, R2, 0x2 ;  /* 0x000000024d047211 */ /* 0x000fe200078c10ff */
[----:B------:R5:W-:Y:S01]  /*2a6a0*/  @P4 STG.E desc[UR28][R74.64], R8 ;  /* 0x000000084a004986 */ /* 0x000be2000c10191c */
[----:B-1----:R-:W-:Y:S01]  /*2a6b0*/  ISETP.LT.AND P4, PT, R5, UR6, !P0 ;  /* 0x0000000605007c0c */ /* 0x002fe2000c781270 */
[----:B----4-:R-:W-:Y:S01]  /*2a6c0*/  VIADD R71, R69, UR5 ;  /* 0x0000000545477c36 */ /* 0x010fe20008000000 */
[----:B------:R-:W-:Y:S01]  /*2a6d0*/  LEA.HI.X.SX32 R5, R77, R0, 0x2, P6 ;  /* 0x000000004d057211 */ /* 0x000fe200030f16ff */
[----:B------:R-:W1:Y:S01]  /*2a6e0*/  LDCU UR6, c[0x0][0x39c] ;  /* 0x00007380ff0677ac */ /* 0x000e620008000800 */
[----:B------:R-:W-:Y:S01]  /*2a6f0*/  LEA R6, P6, R69, R2, 0x2 ;  /* 0x0000000245067211 */ /* 0x000fe200078c10ff */
[----:B------:R-:W-:Y:S02]  /*2a700*/  VIADD R70, R3, 0xca ;  /* 0x000000ca03467836 */ /* 0x000fe40000000000 */
[----:B------:R4:W-:Y:S01]  /*2a710*/  @P3 STG.E desc[UR28][R4.64], R9 ;  /* 0x0000000904003986 */ /* 0x0009e2000c10191c */
[----:B------:R-:W-:-:S02]  /*2a720*/  LEA.HI.X.SX32 R7, R69, R0, 0x2, P6 ;  /* 0x0000000045077211 */ /* 0x000fc400030f16ff */
[----:B------:R-:W-:Y:S02]  /*2a730*/  LEA R68, P6, R71, R2, 0x2 ;  /* 0x0000000247447211 */ /* 0x000fe400078c10ff */
[----:B--2---:R-:W-:Y:S01]  /*2a740*/  ISETP.LT.AND P3, PT, R70, UR4, !P0 ;  /* 0x0000000446007c0c */ /* 0x004fe2000c761270 */
[----:B------:R-:W2:Y:S01]  /*2a750*/  LDCU UR4, c[0x0][0x39c] ;  /* 0x00007380ff0477ac */ /* 0x000ea20008000800 */
[----:B-----5:R-:W-:Y:S01]  /*2a760*/  VIADD R8, R3, 0xcb ;  /* 0x000000cb03087836 */ /* 0x020fe20000000000 */
[C---:B------:R-:W-:Y:S01]  /*2a770*/  LEA.HI.X.SX32 R69, R71.reuse, R0, 0x2, P6 ;  /* 0x0000000047457211 */ /* 0x040fe200030f16ff */
[----:B------:R-:W-:Y:S01]  /*2a780*/  VIADD R71, R71, UR5 ;  /* 0x0000000547477c36 */ /* 0x000fe20008000000 */
[----:B------:R5:W-:Y:S02]  /*2a790*/  @P2 STG.E desc[UR28][R6.64], R10 ;  /* 0x0000000a06002986 */ /* 0x000be4000c10191c */
[----:B---3--:R-:W-:Y:S01]  /*2a7a0*/  ISETP.LT.AND P2, PT, R8, UR7, !P0 ;  /* 0x0000000708007c0c */ /* 0x008fe2000c741270 */
[----:B------:R-:W-:Y:S01]  /*2a7b0*/  VIADD R8, R3, 0xcc ;  /* 0x000000cc03087836 */ /* 0x000fe20000000000 */
[C---:B----4-:R-:W-:Y:S01]  /*2a7c0*/  LEA R4, P6, R71.reuse, R2, 0x2 ;  /* 0x0000000247047211 */ /* 0x050fe200078c10ff */
[----:B------:R-:W-:Y:S01]  /*2a7d0*/  VIADD R9, R71, UR5 ;  /* 0x0000000547097c36 */ /* 0x000fe20008000000 */
[----:B------:R-:W3:Y:S01]  /*2a7e0*/  LDCU UR7, c[0x0][0x39c] ;  /* 0x00007380ff0777ac */ /* 0x000ee20008000800 */
[----:B------:R4:W-:Y:S01]  /*2a7f0*/  @P1 STG.E desc[UR28][R68.64], R11 ;  /* 0x0000000b44001986 */ /* 0x0009e2000c10191c */
[----:B-1----:R-:W-:Y:S01]  /*2a800*/  ISETP.LT.AND P1, PT, R8, UR6, !P0 ;  /* 0x0000000608007c0c */ /* 0x002fe2000c721270 */
[----:B------:R-:W-:Y:S01]  /*2a810*/  VIADD R8, R3, 0xcd ;  /* 0x000000cd03087836 */ /* 0x000fe20000000000 */
[----:B------:R-:W-:Y:S01]  /*2a820*/  LEA.HI.X.SX32 R5, R71, R0, 0x2, P6 ;  /* 0x0000000047057211 */ /* 0x000fe200030f16ff */
[C---:B------:R-:W-:Y:S01]  /*2a830*/  VIADD R71, R9.reuse, UR5 ;  /* 0x0000000509477c36 */ /* 0x040fe20008000000 */
[C---:B-----5:R-:W-:Y:S01]  /*2a840*/  LEA R6, P6, R9.reuse, R2, 0x2 ;  /* 0x0000000209067211 */ /* 0x060fe200078c10ff */
[----:B------:R-:W1:Y:S02]  /*2a850*/  LDCU UR6, c[0x0][0x39c] ;  /* 0x00007380ff0677ac */ /* 0x000e640008000800 */
[----:B------:R-:W-:Y:S01]  /*2a860*/  @P5 STG.E desc[UR28][R4.64], R12 ;  /* 0x0000000c04005986 */ /* 0x000fe2000c10191c */
[----:B------:R-:W-:-:S02]  /*2a870*/  LEA.HI.X.SX32 R7, R9, R0, 0x2, P6 ;  /* 0x0000000009077211 */ /* 0x000fc400030f16ff */
[----:B--2---:R-:W-:Y:S01]  /*2a880*/  ISETP.LT.AND P5, PT, R8, UR4, !P0 ;  /* 0x0000000408007c0c */ /* 0x004fe2000c7a1270 */
[C---:B----4-:R-:W-:Y:S01]  /*2a890*/  VIADD R69, R71.reuse, UR5 ;  /* 0x0000000547457c36 */ /* 0x050fe20008000000 */
[----:B------:R-:W-:Y:S01]  /*2a8a0*/  LEA R8, P6, R71, R2, 0x2 ;  /* 0x0000000247087211 */ /* 0x000fe200078c10ff */
[----:B------:R-:W-:Y:S01]  /*2a8b0*/  VIADD R11, R3, 0xce ;  /* 0x000000ce030b7836 */ /* 0x000fe20000000000 */
[----:B------:R-:W2:Y:S02]  /*2a8c0*/  LDCU UR4, c[0x0][0x39c] ;  /* 0x00007380ff0477ac */ /* 0x000ea40008000800 */
[----:B------:R-:W-:Y:S02]  /*2a8d0*/  LEA.HI.X.SX32 R9, R71, R0, 0x2, P6 ;  /* 0x0000000047097211 */ /* 0x000fe400030f16ff */
[----:B------:R-:W-:Y:S01]  /*2a8e0*/  LEA R10, P6, R69, R2, 0x2 ;  /* 0x00000002450a7211 */ /* 0x000fe200078c10ff */
[----:B------:R4:W-:Y:S01]  /*2a8f0*/  @P4 STG.E desc[UR28][R6.64], R13 ;  /* 0x0000000d06004986 */ /* 0x0009e2000c10191c */
[----:B---3--:R-:W-:Y:S01]  /*2a900*/  ISETP.LT.AND P4, PT, R11, UR7, !P0 ;  /* 0x000000070b007c0c */ /* 0x008fe2000c781270 */
[----:B------:R-:W-:Y:S01]  /*2a910*/  VIADD R68, R3, 0xcf ;  /* 0x000000cf03447836 */ /* 0x000fe20000000000 */
[C---:B------:R-:W-:Y:S01]  /*2a920*/  LEA.HI.X.SX32 R11, R69.reuse, R0, 0x2, P6 ;  /* 0x00000000450b7211 */ /* 0x040fe200030f16ff */
[----:B------:R-:W3:Y:S01]  /*2a930*/  LDCU UR7, c[0x0][0x39c] ;  /* 0x00007380ff0777ac */ /* 0x000ee20008000800 */
[----:B------:R-:W-:Y:S01]  /*2a940*/  VIADD R69, R69, UR5 ;  /* 0x0000000545457c36 */ /* 0x000fe20008000000 */
[----:B------:R5:W-:Y:S01]  /*2a950*/  @P3 STG.E desc[UR28][R8.64], R14 ;  /* 0x0000000e08003986 */ /* 0x000be2000c10191c */
[----:B-1----:R-:W-:Y:S01]  /*2a960*/  ISETP.LT.AND P3, PT, R68, UR6, !P0 ;  /* 0x0000000644007c0c */ /* 0x002fe2000c761270 */
[----:B------:R-:W1:Y:S02]  /*2a970*/  LDCU UR6, c[0x0][0x39c] ;  /* 0x00007380ff0677ac */ /* 0x000e640008000800 */
[----:B------:R1:W-:Y:S01]  /*2a980*/  @P2 STG.E desc[UR28][R10.64], R15 ;  /* 0x0000000f0a002986 */ /* 0x0003e2000c10191c */
[C---:B----4-:R-:W-:Y:S01]  /*2a990*/  VIADD R13, R69.reuse, UR5 ;  /* 0x00000005450d7c36 */ /* 0x050fe20008000000 */
[----:B------:R-:W-:Y:S01]  /*2a9a0*/  LEA R4, P2, R69, R2, 0x2 ;  /* 0x0000000245047211 */ /* 0x000fe200078410ff */
[----:B------:R-:W-:-:S03]  /*2a9b0*/  VIADD R7, R3, 0xd0 ;  /* 0x000000d003077836 */ /* 0x000fc60000000000 */
[----:B------:R-:W-:Y:S02]  /*2a9c0*/  LEA R6, P6, R13, R2, 0x2 ;  /* 0x000000020d067211 */ /* 0x000fe400078c10ff */
[-C--:B------:R-:W-:Y:S01]  /*2a9d0*/  LEA.HI.X.SX32 R5, R69, R0.reuse, 0x2, P2 ;  /* 0x0000000045057211 */ /* 0x080fe200010f16ff */
[----:B-----5:R-:W-:Y:S01]  /*2a9e0*/  VIADD R8, R3, 0xd1 ;  /* 0x000000d103087836 */ /* 0x020fe20000000000 */
[----:B--2---:R-:W-:Y:S01]  /*2a9f0*/  ISETP.LT.AND P2, PT, R7, UR4, !P0 ;  /* 0x0000000407007c0c */ /* 0x004fe2000c741270 */
[----:B------:R-:W2:Y:S01]  /*2aa00*/  LDCU UR4, c[0x0][0x39c] ;  /* 0x00007380ff0477ac */ /* 0x000ea20008000800 */
[C---:B------:R-:W-:Y:S01]  /*2aa10*/  LEA.HI.X.SX32 R7, R13.reuse, R0, 0x2, P6 ;  /* 0x000000000d077211 */ /* 0x040fe200030f16ff */
[----:B------:R-:W-:Y:S01]  /*2aa20*/  VIADD R13, R13, UR5 ;  /* 0x000000050d0d7c36 */ /* 0x000fe20008000000 */
[----:B------:R4:W-:Y:S01]  /*2aa30*/  @P1 STG.E desc[UR28][R4.64], R16 ;  /* 0x0000001004001986 */ /* 0x0009e2000c10191c */
[----:B---3--:R-:W-:Y:S01]  /*2aa40*/  ISETP.LT.AND P1, PT, R8, UR7, !P0 ;  /* 0x0000000708007c0c */ /* 0x008fe2000c721270 */
[----:B-1----:R-:W-:Y:S01]  /*2aa50*/  VIADD R10, R3, 0xd2 ;  /* 0x000000d2030a7836 */ /* 0x002fe20000000000 */
[----:B------:R-:W1:Y:S01]  /*2aa60*/  LDCU UR7, c[0x0][0x39c] ;  /* 0x00007380ff0777ac */ /* 0x000e620008000800 */
[----:B------:R3:W-:Y:S01]  /*2aa70*/  @P5 STG.E desc[UR28][R6.64], R17 ;  /* 0x0000001106005986 */ /* 0x0007e2000c10191c */
[C---:B------:R-:W-:Y:S01]  /*2aa80*/  LEA R8, P5, R13.reuse, R2, 0x2 ;  /* 0x000000020d087211 */ /* 0x040fe200078a10ff */
[----:B------:R-:W-:-:S03]  /*2aa90*/  VIADD R11, R13, UR5 ;  /* 0x000000050d0b7c36 */ /* 0x000fc60008000000 */
[----:B------:R-:W-:Y:S02]  /*2aaa0*/  LEA.HI.X.SX32 R9, R13, R0, 0x2, P5 ;  /* 0x000000000d097211 */ /* 0x000fe400028f16ff */
[----:B------:R-:W-:Y:S01]  /*2aab0*/  ISETP.LT.AND P5, PT, R10, UR6, !P0 ;  /* 0x000000060a007c0c */ /* 0x000fe2000c7a1270 */
[----:B------:R-:W5:Y:S01]  /*2aac0*/  LDCU UR6, c[0x0][0x39c] ;  /* 0x00007380ff0677ac */ /* 0x000f620008000800 */
[----:B----4-:R-:W-:Y:S01]  /*2aad0*/  VIADD R5, R3, 0xd3 ;  /* 0x000000d303057836 */ /* 0x010fe20000000000 */
[C---:B------:R-:W-:Y:S01]  /*2aae0*/  LEA R4, P6, R11.reuse, R2, 0x2 ;  /* 0x000000020b047211 */ /* 0x040fe200078c10ff */
[----:B---3--:R-:W-:Y:S01]  /*2aaf0*/  VIADD R7, R11, UR5 ;  /* 0x000000050b077c36 */ /* 0x008fe20008000000 */
        /* <DEDUP_REMOVED lines=11> */
[----:B-1----:R-:W-:Y:S01]  /*2abb0*/  ISETP.LT.AND P3, PT, R11, UR7, !P0 ;  /* 0x000000070b007c0c */ /* 0x002fe2000c761270 */
[----:B------:R-:W1:Y:S01]  /*2abc0*/  LDCU UR7, c[0x0][0x39c] ;  /* 0x00007380ff0777ac */ /* 0x000e620008000800 */
[C---:B------:R-:W-:Y:S01]  /*2abd0*/  LEA.HI.X.SX32 R11, R13.reuse, R0, 0x2, P6 ;  /* 0x000000000d0b7211 */ /* 0x040fe200030f16ff */
[----:B------:R4:W-:Y:S01]  /*2abe0*/  @P2 STG.E desc[UR28][R6.64], R20 ;  /* 0x0000001406002986 */ /* 0x0009e2000c10191c */
[----:B-----5:R-:W-:Y:S01]  /*2abf0*/  ISETP.LT.AND P2, PT, R8, UR6, !P0 ;  /* 0x0000000608007c0c */ /* 0x020fe2000c741270 */
[----:B------:R-:W-:Y:S01]  /*2ac00*/  VIADD R13, R13, UR5 ;  /* 0x000000050d0d7c36 */ /* 0x000fe20008000000 */
[----:B------:R-:W5:Y:S01]  /*2ac10*/  LDCU UR6, c[0x0][0x39c] ;  /* 0x00007380ff0677ac */ /* 0x000f620008000800 */
[----:B------:R-:W-:-:S02]  /*2ac20*/  VIADD R8, R3, 0xd6 ;  /* 0x000000d603087836 */ /* 0x000fc40000000000 */
[C---:B------:R-:W-:Y:S01]  /*2ac30*/  VIADD R9, R13.reuse, UR5 ;  /* 0x000000050d097c36 */ /* 0x040fe20008000000 */
[C---:B---3--:R-:W-:Y:S01]  /*2ac40*/  LEA R4, P6, R13.reuse, R2, 0x2 ;  /* 0x000000020d047211 */ /* 0x048fe200078c10ff */
[----:B------:R3:W-:Y:S03]  /*2ac50*/  @P1 STG.E desc[UR28][R10.64], R21 ;  /* 0x000000150a001986 */ /* 0x0007e6000c10191c */
[----:B------:R-:W-:Y:S01]  /*2ac60*/  LEA.HI.X.SX32 R5, R13, R0, 0x2, P6 ;  /* 0x000000000d057211 */ /* 0x000fe200030f16ff */
[C---:B------:R-:W-:Y:S01]  /*2ac70*/  VIADD R13, R9.reuse, UR5 ;  /* 0x00000005090d7c36 */ /* 0x040fe20008000000 */
[----:B----4-:R-:W-:Y:S02]  /*2ac80*/  LEA R6, P6, R9, R2, 0x2 ;  /* 0x0000000209067211 */ /* 0x010fe400078c10ff */
[----:B--2---:R-:W-:Y:S01]  /*2ac90*/  ISETP.LT.AND P1, PT, R8, UR4, !P0 ;  /* 0x0000000408007c0c */ /* 0x004fe2000c721270 */
[----:B------:R-:W2:Y:S01]  /*2aca0*/  LDCU UR4, c[0x0][0x39c] ;  /* 0x00007380ff0477ac */ /* 0x000ea20008000800 */
[----:B------:R-:W-:Y:S01]  /*2acb0*/  VIADD R12, R3, 0xd7 ;  /* 0x000000d7030c7836 */ /* 0x000fe20000000000 */
[----:B------:R-:W-:-:S02]  /*2acc0*/  LEA.HI.X.SX32 R7, R9, R0, 0x2, P6 ;  /* 0x0000000009077211 */ /* 0x000fc400030f16ff */
[----:B------:R-:W-:Y:S01]  /*2acd0*/  LEA R8, P6, R13, R2, 0x2 ;  /* 0x000000020d087211 */ /* 0x000fe200078c10ff */
[----:B------:R4:W-:Y:S01]  /*2ace0*/  @P5 STG.E desc[UR28][R4.64], R22 ;  /* 0x0000001604005986 */ /* 0x0009e2000c10191c */
[----:B-----5:R-:W-:Y:S01]  /*2acf0*/  ISETP.LT.AND P5, PT, R12, UR6, !P0 ;  /* 0x000000060c007c0c */ /* 0x020fe2000c7a1270 */
[----:B---3--:R-:W-:Y:S01]  /*2ad00*/  VIADD R10, R3, 0xd8 ;  /* 0x000000d8030a7836 */ /* 0x008fe20000000000 */
[C---:B------:R-:W-:Y:S01]  /*2ad10*/  LEA.HI.X.SX32 R9, R13.reuse, R0, 0x2, P6 ;  /* 0x000000000d097211 */ /* 0x040fe200030f16ff */
[----:B------:R-:W3:Y:S01]  /*2ad20*/  LDCU UR6, c[0x0][0x39c] ;  /* 0x00007380ff0677ac */ /* 0x000ee20008000800 */
[----:B------:R-:W-:Y:S01]  /*2ad30*/  VIADD R13, R13, UR5 ;  /* 0x000000050d0d7c36 */ /* 0x000fe20008000000 */
[----:B------:R5:W-:Y:S01]  /*2ad40*/  @P4 STG.E desc[UR28][R6.64], R23 ;  /* 0x0000001706004986 */ /* 0x000be2000c10191c */
[----:B-1----:R-:W-:Y:S01]  /*2ad50*/  ISETP.LT.AND P4, PT, R10, UR7, !P0 ;  /* 0x000000070a007c0c */ /* 0x002fe2000c781270 */
[----:B------:R-:W1:Y:S01]  /*2ad60*/  LDCU UR7, c[0x0][0x39c] ;  /* 0x00007380ff0777ac */ /* 0x000e620008000800 */
[----:B------:R-:W-:-:S02]  /*2ad70*/  VIADD R11, R13, UR5 ;  /* 0x000000050d0b7c36 */ /* 0x000fc40008000000 */
[----:B------:R-:W-:Y:S01]  /*2ad80*/  VIADD R10, R3, 0xd9 ;  /* 0x000000d9030a7836 */ /* 0x000fe20000000000 */
[C---:B----4-:R-:W-:Y:S01]  /*2ad90*/  LEA R4, P6, R13.reuse, R2, 0x2 ;  /* 0x000000020d047211 */ /* 0x050fe200078c10ff */
[----:B------:R4:W-:Y:S03]  /*2ada0*/  @P3 STG.E desc[UR28][R8.64], R24 ;  /* 0x0000001808003986 */ /* 0x0009e6000c10191c */
[----:B------:R-:W-:Y:S01]  /*2adb0*/  LEA.HI.X.SX32 R5, R13, R0, 0x2, P6 ;  /* 0x000000000d057211 */ /* 0x000fe200030f16ff */
[C---:B------:R-:W-:Y:S01]  /*2adc0*/  VIADD R13, R11.reuse, UR5 ;  /* 0x000000050b0d7c36 */ /* 0x040fe20008000000 */
[----:B-----5:R-:W-:Y:S02]  /*2add0*/  LEA R6, P6, R11, R2, 0x2 ;  /* 0x000000020b067211 */ /* 0x020fe400078c10ff */
[----:B--2---:R-:W-:Y:S01]  /*2ade0*/  ISETP.LT.AND P3, PT, R10, UR4, !P0 ;  /* 0x000000040a007c0c */ /* 0x004fe2000c761270 */
[----:B------:R-:W2:Y:S01]  /*2adf0*/  LDCU UR4, c[0x0][0x39c] ;  /* 0x00007380ff0477ac */ /* 0x000ea20008000800 */
[----:B------:R-:W-:Y:S01]  /*2ae00*/  VIADD R10, R3, 0xda ;  /* 0x000000da030a7836 */ /* 0x000fe20000000000 */
[----:B------:R-:W-:Y:S01]  /*2ae10*/  LEA.HI.X.SX32 R7, R11, R0, 0x2, P6 ;  /* 0x000000000b077211 */ /* 0x000fe200030f16ff */
[C---:B------:R-:W-:Y:S01]  /*2ae20*/  VIADD R15, R13.reuse, UR5 ;  /* 0x000000050d0f7c36 */ /* 0x040fe20008000000 */
[----:B----4-:R-:W-:Y:S01]  /*2ae30*/  LEA R8, P6, R13, R2, 0x2 ;  /* 0x000000020d087211 */ /* 0x010fe200078c10ff */
[----:B------:R4:W-:Y:S01]  /*2ae40*/  @P2 STG.E desc[UR28][R4.64], R25 ;  /* 0x0000001904002986 */ /* 0x0009e2000c10191c */
[----:B---3--:R-:W-:Y:S01]  /*2ae50*/  ISETP.LT.AND P2, PT, R10, UR6, !P0 ;  /* 0x000000060a007c0c */ /* 0x008fe2000c741270 */
[----:B------:R-:W-:Y:S01]  /*2ae60*/  VIADD R11, R3, 0xdb ;  /* 0x000000db030b7836 */ /* 0x000fe20000000000 */
[----:B------:R-:W-:Y:S01]  /*2ae70*/  LEA.HI.X.SX32 R9, R13, R0, 0x2, P6 ;  /* 0x000000000d097211 */ /* 0x000fe200030f16ff */
[----:B------:R-:W3:Y:S01]  /*2ae80*/  LDCU UR6, c[0x0][0x39c] ;  /* 0x00007380ff0677ac */ /* 0x000ee20008000800 */
[----:B------:R-:W-:Y:S01]  /*2ae90*/  LEA R10, P6, R15, R2, 0x2 ;  /* 0x000000020f0a7211 */ /* 0x000fe200078c10ff */
[----:B------:R5:W-:Y:S01]  /*2aea0*/  @P1 STG.E desc[UR28][R6.64], R26 ;  /* 0x0000001a06001986 */ /* 0x000be2000c10191c */
[----:B-1----:R-:W-:Y:S01]  /*2aeb0*/  ISETP.LT.AND P1, PT, R11, UR7, !P0 ;  /* 0x000000070b007c0c */ /* 0x002fe2000c721270 */
[----:B------:R-:W-:Y:S01]  /*2aec0*/  VIADD R12, R3, 0xdc ;  /* 0x000000dc030c7836 */ /* 0x000fe20000000000 */
[C---:B------:R-:W-:Y:S01]  /*2aed0*/  LEA.HI.X.SX32 R11, R15.reuse, R0, 0x2, P6 ;  /* 0x000000000f0b7211 */ /* 0x040fe200030f16ff */
[----:B------:R-:W1:Y:S01]  /*2aee0*/  LDCU UR7, c[0x0][0x39c] ;  /* 0x00007380ff0777ac */ /* 0x000e620008000800 */
[----:B------:R-:W-:Y:S01]  /*2aef0*/  VIADD R15, R15, UR5 ;  /* 0x000000050f0f7c36 */ /* 0x000fe20008000000 */
[----:B------:R3:W-:Y:S01]  /*2af00*/  @P5 STG.E desc[UR28][R8.64], R27 ;  /* 0x0000001b08005986 */ /* 0x0007e2000c10191c */
[----:B--2---:R-:W-:Y:S01]  /*2af10*/  ISETP.LT.AND P5, PT, R12, UR4, !P0 ;  /* 0x000000040c007c0c */ /* 0x004fe2000c7a1270 */
[----:B------:R-:W2:Y:S01]  /*2af20*/  LDCU UR4, c[0x0][0x39c] ;  /* 0x00007380ff0477ac */ /* 0x000ea20008000800 */
        /* <DEDUP_REMOVED lines=12> */
[----:B-1----:R-:W-:Y:S01]  /*2aff0*/  VIADD R10, R3, 0xdf ;  /* 0x000000df030a7836 */ /* 0x002fe20000000000 */
[----:B------:R-:W-:Y:S01]  /*2b000*/  ISETP.LT.AND P3, PT, R8, UR7, !P0 ;  /* 0x0000000708007c0c */ /* 0x000fe2000c761270 */
[----:B------:R-:W1:Y:S01]  /*2b010*/  LDCU UR7, c[0x0][0x39c] ;  /* 0x00007380ff0777ac */ /* 0x000e620008000800 */
[----:B------:R5:W-:Y:S01]  /*2b020*/  @P2 STG.E desc[UR28][R6.64], R30 ;  /* 0x0000001e06002986 */ /* 0x000be2000c10191c */
[C---:B------:R-:W-:Y:S01]  /*2b030*/  LEA R8, P2, R13.reuse, R2, 0x2 ;  /* 0x000000020d087211 */ /* 0x040fe200078410ff */
[----:B------:R-:W-:-:S03]  /*2b040*/  VIADD R11, R13, UR5 ;  /* 0x000000050d0b7c36 */ /* 0x000fc60008000000 */
[----:B------:R-:W-:Y:S02]  /*2b050*/  LEA.HI.X.SX32 R9, R13, R0, 0x2, P2 ;  /* 0x000000000d097211 */ /* 0x000fe400010f16ff */
[----:B--2---:R-:W-:Y:S01]  /*2b060*/  ISETP.LT.AND P2, PT, R10, UR4, !P0 ;  /* 0x000000040a007c0c */ /* 0x004fe2000c741270 */
[----:B------:R-:W2:Y:S01]  /*2b070*/  LDCU UR4, c[0x0][0x39c] ;  /* 0x00007380ff0477ac */ /* 0x000ea20008000800 */
        /* <DEDUP_REMOVED lines=14> */
[----:B-1----:R-:W-:Y:S01]  /*2b160*/  ISETP.LT.AND P5, PT, R11, UR7, !P0 ;  /* 0x000000070b007c0c */ /* 0x002fe2000c7a1270 */
[----:B------:R-:W1:Y:S01]  /*2b170*/  LDCU UR7, c[0x0][0x39c] ;  /* 0x00007380ff0777ac */ /* 0x000e620008000800 */
[C---:B------:R-:W-:Y:S01]  /*2b180*/  LEA.HI.X.SX32 R11, R13.reuse, R0, 0x2, P6 ;  /* 0x000000000d0b7211 */ /* 0x040fe200030f16ff */
[----:B------:R5:W-:Y:S01]  /*2b190*/  @P4 STG.E desc[UR28][R6.64], R33 ;  /* 0x0000002106004986 */ /* 0x000be2000c10191c */
[----:B--2---:R-:W-:Y:S01]  /*2b1a0*/  ISETP.LT.AND P4, PT, R8, UR4, !P0 ;  /* 0x0000000408007c0c */ /* 0x004fe2000c781270 */
[----:B------:R-:W-:Y:S01]  /*2b1b0*/  VIADD R13, R13, UR5 ;  /* 0x000000050d0d7c36 */ /* 0x000fe20008000000 */
[----:B------:R-:W2:Y:S01]  /*2b1c0*/  LDCU UR4, c[0x0][0x39c] ;  /* 0x00007380ff0477ac */ /* 0x000ea20008000800 */
        /* <DEDUP_REMOVED lines=13> */
[----:B--2---:R-:W-:Y:S01]  /*2b2a0*/  ISETP.LT.AND P2, PT, R12, UR4, !P0 ;  /* 0x000000040c007c0c */ /* 0x004fe2000c741270 */
[----:B----4-:R-:W-:Y:S01]  /*2b2b0*/  VIADD R10, R3, 0xe5 ;  /* 0x000000e5030a7836 */ /* 0x010fe20000000000 */
[C---:B------:R-:W-:Y:S01]  /*2b2c0*/  LEA.HI.X.SX32 R9, R13.reuse, R0, 0x2, P6 ;  /* 0x000000000d097211 */ /* 0x040fe200030f16ff */
[----:B------:R-:W2:Y:S01]  /*2b2d0*/  LDCU UR4, c[0x0][0x39c] ;  /* 0x00007380ff0477ac */ /* 0x000ea20008000800 */
[----:B------:R-:W-:Y:S01]  /*2b2e0*/  VIADD R13, R13, UR5 ;  /* 0x000000050d0d7c36 */ /* 0x000fe20008000000 */
[----:B------:R4:W-:Y:S01]  /*2b2f0*/  @P1 STG.E desc[UR28][R6.64], R36 ;  /* 0x0000002406001986 */ /* 0x0009e2000c10191c */
[----:B-1----:R-:W-:Y:S01]  /*2b300*/  ISETP.LT.AND P1, PT, R10, UR7, !P0 ;  /* 0x000000070a007c0c */ /* 0x002fe2000c721270 */
[----:B------:R-:W1:Y:S01]  /*2b310*/  LDCU UR7, c[0x0][0x39c] ;  /* 0x00007380ff0777ac */ /* 0x000e620008000800 */
        /* <DEDUP_REMOVED lines=98> */
[----:B--2---:R-:W-:Y:S01]  /*2b940*/  ISETP.LT.AND P2, PT, R10, UR4, !P0 ;  /* 0x000000040a007c0c */ /* 0x004fe2000c741270 */
[----:B------:R-:W2:Y:S01]  /*2b950*/  LDCU UR4, c[0x0][0x39c] ;  /* 0x00007380ff0477ac */ /* 0x000ea20008000800 */
        /* <DEDUP_REMOVED lines=33> */
[C---:B------:R-:W-:Y:S01]  /*2bb70*/  VIADD R11, R13.reuse, UR5 ;  /* 0x000000050d0b7c36 */ /* 0x040fe20008000000 */
[----:B------:R1:W-:Y:S01]  /*2bb80*/  @P1 STG.E desc[UR28][R6.64], R56 ;  /* 0x0000003806001986 */ /* 0x0003e2000c10191c */
[C---:B------:R-:W-:Y:S01]  /*2bb90*/  LEA R8, P1, R13.reuse, R2, 0x2 ;  /* 0x000000020d087211 */ /* 0x040fe200078210ff */
[----:B------:R-:W5:Y:S03]  /*2bba0*/  LDCU UR7, c[0x0][0x39c] ;  /* 0x00007380ff0777ac */ /* 0x000f660008000800 */
[----:B------:R-:W-:-:S02]  /*2bbb0*/  LEA.HI.X.SX32 R9, R13, R0, 0x2, P1 ;  /* 0x000000000d097211 */ /* 0x000fc400008f16ff */
[----:B--2---:R-:W-:Y:S01]  /*2bbc0*/  ISETP.LT.AND P1, PT, R10, UR4, !P0 ;  /* 0x000000040a007c0c */ /* 0x004fe2000c721270 */
[----:B------:R-:W2:Y:S01]  /*2bbd0*/  LDCU UR4, c[0x0][0x39c] ;  /* 0x00007380ff0477ac */ /* 0x000ea20008000800 */
[----:B----4-:R-:W-:Y:S01]  /*2bbe0*/  VIADD R5, R3, 0xfa ;  /* 0x000000fa03057836 */ /* 0x010fe20000000000 */
[C---:B------:R-:W-:Y:S01]  /*2bbf0*/  LEA R4, P6, R11.reuse, R2, 0x2 ;  /* 0x000000020b047211 */ /* 0x040fe200078c10ff */
[----:B-1----:R-:W-:Y:S01]  /*2bc00*/  VIADD R7, R11, UR5 ;  /* 0x000000050b077c36 */ /* 0x002fe20008000000 */
[----:B------:R1:W-:Y:S02]  /*2bc10*/  @P5 STG.E desc[UR28][R8.64], R57 ;  /* 0x0000003908005986 */ /* 0x0003e4000c10191c */
[----:B---3--:R-:W-:Y:S01]  /*2bc20*/  ISETP.LT.AND P5, PT, R5, UR6, !P0 ;  /* 0x0000000605007c0c */ /* 0x008fe2000c7a1270 */
[----:B------:R-:W3:Y:S01]  /*2bc30*/  LDCU UR6, c[0x0][0x39c] ;  /* 0x00007380ff0677ac */ /* 0x000ee20008000800 */
[----:B------:R-:W-:Y:S01]  /*2bc40*/  LEA.HI.X.SX32 R5, R11, R0, 0x2, P6 ;  /* 0x000000000b057211 */ /* 0x000fe200030f16ff */
[C---:B------:R-:W-:Y:S01]  /*2bc50*/  VIADD R11, R7.reuse, UR5 ;  /* 0x00000005070b7c36 */ /* 0x040fe20008000000 */
[----:B------:R-:W-:Y:S01]  /*2bc60*/  LEA R6, P6, R7, R2, 0x2 ;  /* 0x0000000207067211 */ /* 0x000fe200078c10ff */
[----:B------:R-:W-:-:S02]  /*2bc70*/  VIADD R10, R3, 0xfb ;  /* 0x000000fb030a7836 */ /* 0x000fc40000000000 */
[----:B------:R-:W-:Y:S01]  /*2bc80*/  VIADD R13, R11, UR5 ;  /* 0x000000050b0d7c36 */ /* 0x000fe20008000000 */
[----:B------:R-:W-:Y:S01]  /*2bc90*/  LEA.HI.X.SX32 R7, R7, R0, 0x2, P6 ;  /* 0x0000000007077211 */ /* 0x000fe200030f16ff */
[----:B-1----:R-:W-:Y:S01]  /*2bca0*/  VIADD R9, R3, 0xfc ;  /* 0x000000fc03097836 */ /* 0x002fe20000000000 */
[----:B------:R-:W-:Y:S01]  /*2bcb0*/  LEA R8, P6, R11, R2, 0x2 ;  /* 0x000000020b087211 */ /* 0x000fe200078c10ff */
[----:B------:R1:W-:Y:S01]  /*2bcc0*/  @P4 STG.E desc[UR28][R4.64], R58 ;  /* 0x0000003a04004986 */ /* 0x0003e2000c10191c */
[----:B------:R-:W-:Y:S01]  /*2bcd0*/  VIADD R15, R13, UR5 ;  /* 0x000000050d0f7c36 */ /* 0x000fe20008000000 */
[----:B-----5:R-:W-:Y:S02]  /*2bce0*/  ISETP.LT.AND P4, PT, R10, UR7, !P0 ;  /* 0x000000070a007c0c */ /* 0x020fe4000c781270 */
[----:B------:R4:W-:Y:S01]  /*2bcf0*/  @P3 STG.E desc[UR28][R6.64], R59 ;  /* 0x0000003b06003986 */ /* 0x0009e2000c10191c */
[----:B--2---:R-:W-:Y:S01]  /*2bd00*/  ISETP.LT.AND P3, PT, R9, UR4, !P0 ;  /* 0x0000000409007c0c */ /* 0x004fe2000c761270 */
[----:B------:R-:W-:Y:S01]  /*2bd10*/  VIADD R17, R15, UR5 ;  /* 0x000000050f117c36 */ /* 0x000fe20008000000 */
[----:B------:R-:W-:Y:S01]  /*2bd20*/  LEA.HI.X.SX32 R9, R11, R0, 0x2, P6 ;  /* 0x000000000b097211 */ /* 0x000fe200030f16ff */
[----:B------:R-:W2:Y:S01]  /*2bd30*/  LDCU UR4, c[0x0][0x39c] ;  /* 0x00007380ff0477ac */ /* 0x000ea20008000800 */
[----:B------:R-:W-:Y:S01]  /*2bd40*/  LEA R10, P6, R13, R2, 0x2 ;  /* 0x000000020d0a7211 */ /* 0x000fe200078c10ff */
[----:B-1----:R-:W-:-:S03]  /*2bd50*/  VIADD R4, R3, 0xfd ;  /* 0x000000fd03047836 */ /* 0x002fc60000000000 */
[----:B------:R-:W-:Y:S01]  /*2bd60*/  LEA.HI.X.SX32 R11, R13, R0, 0x2, P6 ;  /* 0x000000000d0b7211 */ /* 0x000fe200030f16ff */
[----:B------:R1:W-:Y:S01]  /*2bd70*/  @P2 STG.E desc[UR28][R8.64], R60 ;  /* 0x0000003c08002986 */ /* 0x0003e2000c10191c */
[----:B------:R-:W-:Y:S01]  /*2bd80*/  VIADD R13, R17, UR5 ;  /* 0x00000005110d7c36 */ /* 0x000fe20008000000 */
[----:B---3--:R-:W-:Y:S01]  /*2bd90*/  ISETP.LT.AND P2, PT, R4, UR6, !P0 ;  /* 0x0000000604007c0c */ /* 0x008fe2000c741270 */
[----:B------:R-:W3:Y:S02]  /*2bda0*/  LDCU UR6, c[0x0][0x39c] ;  /* 0x00007380ff0677ac */ /* 0x000ee40008000800 */
[----:B------:R-:W-:Y:S01]  /*2bdb0*/  VIADD R19, R13, UR5 ;  /* 0x000000050d137c36 */ /* 0x000fe20008000000 */
[----:B------:R5:W-:Y:S01]  /*2bdc0*/  @P1 STG.E desc[UR28][R10.64], R61 ;  /* 0x0000003d0a001986 */ /* 0x000be2000c10191c */
[-C--:B------:R-:W-:Y:S02]  /*2bdd0*/  LEA R4, P1, R15, R2.reuse, 0x2 ;  /* 0x000000020f047211 */ /* 0x080fe400078210ff */
[----:B----4-:R-:W-:Y:S01]  /*2bde0*/  LEA R6, P6, R17, R2, 0x2 ;  /* 0x0000000211067211 */ /* 0x010fe200078c10ff */
[----:B------:R-:W-:Y:S01]  /*2bdf0*/  VIADD R21, R19, UR5 ;  /* 0x0000000513157c36 */ /* 0x000fe20008000000 */
[----:B------:R-:W-:-:S02]  /*2be00*/  LEA.HI.X.SX32 R5, R15, R0, 0x2, P1 ;  /* 0x000000000f057211 */ /* 0x000fc400008f16ff */
[----:B------:R-:W-:Y:S01]  /*2be10*/  LEA.HI.X.SX32 R7, R17, R0, 0x2, P6 ;  /* 0x0000000011077211 */ /* 0x000fe200030f16ff */
[----:B------:R-:W-:Y:S01]  /*2be20*/  VIADD R15, R21, UR5 ;  /* 0x00000005150f7c36 */ /* 0x000fe20008000000 */
[-C--:B-1----:R-:W-:Y:S01]  /*2be30*/  LEA R8, P6, R13, R2.reuse, 0x2 ;  /* 0x000000020d087211 */ /* 0x082fe200078c10ff */
[----:B------:R-:W-:Y:S01]  /*2be40*/  VIADD R14, R3, 0xfe ;  /* 0x000000fe030e7836 */ /* 0x000fe20000000000 */
[----:B------:R-:W-:Y:S01]  /*2be50*/  LEA R12, P1, R19, R2, 0x2 ;  /* 0x00000002130c7211 */ /* 0x000fe200078210ff */
[----:B------:R-:W-:Y:S01]  /*2be60*/  VIADD R3, R3, 0xff ;  /* 0x000000ff03037836 */ /* 0x000fe20000000000 */
[----:B------:R-:W-:Y:S02]  /*2be70*/  LEA.HI.X.SX32 R9, R13, R0, 0x2, P6 ;  /* 0x000000000d097211 */ /* 0x000fe400030f16ff */
[----:B-----5:R-:W-:Y:S02]  /*2be80*/  LEA R10, P6, R15, R2, 0x2 ;  /* 0x000000020f0a7211 */ /* 0x020fe400078c10ff */
[----:B------:R-:W-:-:S02]  /*2be90*/  LEA.HI.X.SX32 R13, R19, R0, 0x2, P1 ;  /* 0x00000000130d7211 */ /* 0x000fc400008f16ff */
[----:B--2---:R-:W-:Y:S02]  /*2bea0*/  ISETP.LT.AND P1, PT, R14, UR4, !P0 ;  /* 0x000000040e007c0c */ /* 0x004fe4000c721270 */
[----:B---3--:R-:W-:Y:S02]  /*2beb0*/  ISETP.LT.AND P0, PT, R3, UR6, !P0 ;  /* 0x0000000603007c0c */ /* 0x008fe4000c701270 */
[----:B------:R-:W-:Y:S02]  /*2bec0*/  LEA.HI.X.SX32 R11, R15, R0, 0x2, P6 ;  /* 0x000000000f0b7211 */ /* 0x000fe400030f16ff */
[C---:B------:R-:W-:Y:S01]  /*2bed0*/  LEA R2, P6, R21.reuse, R2, 0x2 ;  /* 0x0000000215027211 */ /* 0x040fe200078c10ff */
[----:B------:R1:W-:Y:S03]  /*2bee0*/  @P5 STG.E desc[UR28][R4.64], R62 ;  /* 0x0000003e04005986 */ /* 0x0003e6000c10191c */
[----:B------:R-:W-:Y:S01]  /*2bef0*/  LEA.HI.X.SX32 R3, R21, R0, 0x2, P6 ;  /* 0x0000000015037211 */ /* 0x000fe200030f16ff */
[----:B------:R1:W-:Y:S04]  /*2bf00*/  @P4 STG.E desc[UR28][R6.64], R63 ;  /* 0x0000003f06004986 */ /* 0x0003e8000c10191c */
[----:B------:R1:W-:Y:S04]  /*2bf10*/  @P3 STG.E desc[UR28][R8.64], R64 ;  /* 0x0000004008003986 */ /* 0x0003e8000c10191c */
[----:B------:R1:W-:Y:S04]  /*2bf20*/  @P2 STG.E desc[UR28][R12.64], R65 ;  /* 0x000000410c002986 */ /* 0x0003e8000c10191c */
[----:B------:R1:W-:Y:S04]  /*2bf30*/  @P1 STG.E desc[UR28][R2.64], R66 ;  /* 0x0000004202001986 */ /* 0x0003e8000c10191c */
[----:B------:R1:W-:Y:S01]  /*2bf40*/  @P0 STG.E desc[UR28][R10.64], R67 ;  /* 0x000000430a000986 */ /* 0x0003e2000c10191c */
[----:B------:R-:W-:Y:S06]  /*2bf50*/  BAR.SYNC.DEFER_BLOCKING 0x0 ;  /* 0x0000000000007b1d */ /* 0x000fec0000010000 */
[----:B------:R-:W-:Y:S05]  /*2bf60*/  BRA.U UP0, `(.L_x_14) ;  /* 0x0000000100a07547 */ /* 0x000fea000b800000 */
[----:B------:R-:W2:Y:S01]  /*2bf70*/  S2UR UR5, SR_CgaCtaId ;  /* 0x00000000000579c3 */ /* 0x000ea20000008800 */
[----:B------:R-:W-:Y:S01]  /*2bf80*/  NOP ;  /* 0x0000000000007918 */ /* 0x000fe20000000000 */
[----:B------:R-:W-:Y:S01]  /*2bf90*/  UMOV UR4, 0x50 ;  /* 0x0000005000047882 */ /* 0x000fe20000000000 */
[----:B------:R-:W-:Y:S02]  /*2bfa0*/  IMAD.U32 R0, RZ, RZ, UR11 ;  /* 0x0000000bff007e24 */ /* 0x000fe4000f8e00ff */
[----:B-1----:R-:W-:Y:S02]  /*2bfb0*/  IMAD.MOV.U32 R3, RZ, RZ, 0xffff ;  /* 0x0000ffffff037424 */ /* 0x002fe400078e00ff */
[----:B------:R-:W-:Y:S01]  /*2bfc0*/  IMAD.MOV.U32 R7, RZ, RZ, 0x1 ;  /* 0x00000001ff077424 */ /* 0x000fe200078e00ff */
[----:B------:R-:W-:-:S04]  /*2bfd0*/  LOP3.LUT R0, R0, 0xffff, RZ, 0xc0, !PT ;  /* 0x0000ffff00007812 */ /* 0x000fc800078ec0ff */
[----:B------:R-:W-:-:S05]  /*2bfe0*/  SHF.R.U32.HI R0, RZ, 0x5, R0 ;  /* 0x00000005ff007819 */ /* 0x000fca0000011600 */
[----:B------:R-:W-:Y:S01]  /*2bff0*/  VIADD R2, R0, 0x10 ;  /* 0x0000001000027836 */ /* 0x000fe20000000000 */
[----:B------:R-:W-:Y:S01]  /*2c000*/  SHF.L.U32 R0, R3, R0, RZ ;  /* 0x0000000003007219 */ /* 0x000fe200000006ff */
[----:B--2---:R-:W-:-:S03]  /*2c010*/  ULEA UR6, UR5, UR4, 0x18 ;  /* 0x0000000405067291 */ /* 0x004fc6000f8ec0ff */
[----:B------:R-:W-:-:S04]  /*2c020*/  SHF.L.U32 R3, R7, R2, RZ ;  /* 0x0000000207037219 */ /* 0x000fc800000006ff */
[----:B------:R-:W-:Y:S02]  /*2c030*/  LOP3.LUT R0, R3, R0, RZ, 0xfc, !PT ;  /* 0x0000000003007212 */ /* 0x000fe400078efcff */
[----:B------:R-:W1:Y:S02]  /*2c040*/  LDS R5, [UR6] ;  /* 0x00000006ff057984 */ /* 0x000e640008000800 */
[C---:B------:R-:W-:Y:S02]  /*2c050*/  LOP3.LUT R2, R0.reuse, 0xffff, RZ, 0xc0, !PT ;  /* 0x0000ffff00027812 */ /* 0x040fe400078ec0ff */
[----:B-1----:R-:W-:-:S04]  /*2c060*/  LOP3.LUT R3, R0, 0xffff, R5, 0x80, !PT ;  /* 0x0000ffff00037812 */ /* 0x002fc800078e8005 */
[----:B------:R-:W-:-:S13]  /*2c070*/  ISETP.NE.AND P0, PT, R3, R2, PT ;  /* 0x000000020300720c */ /* 0x000fda0003f05270 */
[----:B------:R-:W-:Y:S05]  /*2c080*/  @P0 BRA `(.L_x_15) ;  /* 0x0000000000500947 */ /* 0x000fea0003800000 */
[----:B------:R-:W-:Y:S02]  /*2c090*/  SHF.R.U32.HI R5, RZ, 0x10, R5 ;  /* 0x00000010ff057819 */ /* 0x000fe40000011605 */
[----:B------:R-:W-:-:S04]  /*2c0a0*/  SHF.R.U32.HI R2, RZ, 0x10, R0 ;  /* 0x00000010ff027819 */ /* 0x000fc80000011600 */
[----:B------:R-:W-:-:S04]  /*2c0b0*/  LOP3.LUT R5, R5, R2, RZ, 0xc0, !PT ;  /* 0x0000000205057212 */ /* 0x000fc800078ec0ff */
[----:B------:R-:W-:-:S13]  /*2c0c0*/  ISETP.NE.AND P0, PT, R5, R2, PT ;  /* 0x000000020500720c */ /* 0x000fda0003f05270 */
[----:B------:R-:W-:Y:S05]  /*2c0d0*/  @P0 BRA `(.L_x_16) ;  /* 0x0000000000300947 */ /* 0x000fea0003800000 */
[----:B------:R-:W-:Y:S01]  /*2c0e0*/  R2UR UR4, R0 ;  /* 0x00000000000472ca */ /* 0x000fe200000e0000 */
[----:B------:R-:W-:Y:S01]  /*2c0f0*/  VOTEU.ANY UR5, UPT, PT ;  /* 0x0000000000057886 */ /* 0x000fe200038e0100 */
[----:B------:R-:W1:Y:S01]  /*2c100*/  S2R R0, SR_LANEID ;  /* 0x0000000000007919 */ /* 0x000e620000000000 */
[----:B------:R-:W-:-:S10]  /*2c110*/  UFLO.U32 UR5, UR5 ;  /* 0x00000005000572bd */ /* 0x000fd400080e0000 */
[----:B------:R-:W-:-:S06]  /*2c120*/  ULOP3.LUT UR4, URZ, UR4, URZ, 0x33, !UPT ;  /* 0x00000004ff047292 */ /* 0x000fcc000f8e33ff */
[----:B------:R-:W-:-:S04]  /*2c130*/  IMAD.U32 R2, RZ, RZ, UR4 ;  /* 0x00000004ff027e24 */ /* 0x000fc8000f8e00ff */
[----:B------:R-:W2:Y:S02]  /*2c140*/  REDUX UR7, R2 ;  /* 0x00000000020773c4 */ /* 0x000ea40000000000 */
[----:B------:R3:W-:Y:S01]  /*2c150*/  UTCATOMSWS.AND URZ, UR4 ;  /* 0x0000000400ff79e3 */ /* 0x0007e20008000000 */
[----:B-1----:R-:W-:Y:S01]  /*2c160*/  ISETP.EQ.U32.AND P0, PT, R0, UR5, PT ;  /* 0x0000000500007c0c */ /* 0x002fe2000bf02070 */
[----:B--2---:R-:W-:-:S12]  /*2c170*/  IMAD.U32 R0, RZ, RZ, UR7 ;  /* 0x00000007ff007e24 */ /* 0x004fd8000f8e00ff */
[----:B------:R3:W-:Y:S01]  /*2c180*/  @P0 ATOMS.AND RZ, [UR6], R0 ;  /* 0x00000000ffff098c */ /* 0x0007e2000a800006 */
[----:B------:R-:W-:Y:S05]  /*2c190*/  BRA `(.L_x_14) ;  /* 0x0000000000147947 */ /* 0x000fea0003800000 */
.L_x_16:
[----:B------:R-:W-:-:S07]  /*2c1a0*/  MOV R2, 0x2c1c0 ;  /* 0x0002c1c000027802 */ /* 0x000fce0000000f00 */
[----:B------:R-:W-:Y:S05]  /*2c1b0*/  CALL.REL.NOINC `($__internal_0_$__cuda_sm10x_tcgen05_guardrail_trap_col_being_dealloced_not_returned_by_alloc) ;  /* 0x00000000002c7944 */ /* 0x000fea0003c00000 */
[----:B------:R-:W-:Y:S05]  /*2c1c0*/  BRA `(.L_x_14) ;  /* 0x0000000000087947 */ /* 0x000fea0003800000 */
.L_x_15:
[----:B------:R-:W-:-:S07]  /*2c1d0*/  MOV R2, 0x2c1f0 ;  /* 0x0002c1f000027802 */ /* 0x000fce0000000f00 */
[----:B------:R-:W-:Y:S05]  /*2c1e0*/  CALL.REL.NOINC `($__internal_2_$__cuda_sm10x_tcgen05_guardrail_trap_unallocated_columns_being_dealloced) ;  /* 0x0000000000387944 */ /* 0x000fea0003c00000 */
.L_x_14:
[----:B------:R-:W-:Y:S01]  /*2c1f0*/  NOP ;  /* 0x0000000000007918 */ /* 0x000fe20000000000 */
[----:B---3--:R-:W-:Y:S05]  /*2c200*/  EXIT ;  /* 0x000000000000794d */ /* 0x008fea0003800000 */
.L_x_9:
[----:B------:R-:W2:Y:S02]  /*2c210*/  SYNCS.PHASECHK.TRANS64.TRYWAIT P2, [UR8], R4 ;  /* 0x00000004ff0075a7 */ /* 0x000ea40008041108 */
[----:B--2---:R-:W-:Y:S05]  /*2c220*/  @!P2 BRA `(.L_x_9) ;  /* 0xfffffffc00f8a947 */ /* 0x004fea000383ffff */
[----:B------:R-:W-:Y:S05]  /*2c230*/  BRA `(.L_x_17) ;  /* 0xffffff1000787947 */ /* 0x000fea000383ffff */
.L_x_13:
[----:B------:R-:W1:Y:S02]  /*2c240*/  SYNCS.PHASECHK.TRANS64.TRYWAIT P4, [UR8], R4 ;  /* 0x00000004ff0075a7 */ /* 0x000e640008081108 */
[----:B-1----:R-:W-:Y:S05]  /*2c250*/  @!P4 BRA `(.L_x_13) ;  /* 0xfffffffc00f8c947 */ /* 0x002fea000383ffff */
[----:B------:R-:W-:Y:S05]  /*2c260*/  BRA `(.L_x_12) ;  /* 0xffffff8000507947 */ /* 0x000fea000383ffff */
        .weak           $__internal_0_$__cuda_sm10x_tcgen05_guardrail_trap_col_being_dealloced_not_returned_by_alloc
        .type           $__internal_0_$__cuda_sm10x_tcgen05_guardrail_trap_col_being_dealloced_not_returned_by_alloc,@function
        .size           $__internal_0_$__cuda_sm10x_tcgen05_guardrail_trap_col_being_dealloced_not_returned_by_alloc,($__internal_1_$__cuda_sm10x_tcgen05_guardrail_trap_phase_invalid_during_alloc - $__internal_0_$__cuda_sm10x_tcgen05_guardrail_trap_col_being_dealloced_not_returned_by_alloc)
$__internal_0_$__cuda_sm10x_tcgen05_guardrail_trap_col_being_dealloced_not_returned_by_alloc:
[----:B------:R-:W-:Y:S05]  /*2c270*/  BPT.TRAP 0x1 ;  /* 0x000000040000795c */ /* 0x000fea0000300000 */
[----:B------:R-:W-:-:S04]  /*2c280*/  IMAD.MOV.U32 R3, RZ, RZ, 0x0 ;  /* 0x00000000ff037424 */ /* 0x000fc800078e00ff */
[----:B------:R-:W-:Y:S05]  /*2c290*/  RET.REL.NODEC R2 `(matmul_kernel) ;  /* 0xfffffd3c02587950 */ /* 0x000fea0003c3ffff */
        .weak           $__internal_1_$__cuda_sm10x_tcgen05_guardrail_trap_phase_invalid_during_alloc
        .type           $__internal_1_$__cuda_sm10x_tcgen05_guardrail_trap_phase_invalid_during_alloc,@function
        .size           $__internal_1_$__cuda_sm10x_tcgen05_guardrail_trap_phase_invalid_during_alloc,($__internal_2_$__cuda_sm10x_tcgen05_guardrail_trap_unallocated_columns_being_dealloced - $__internal_1_$__cuda_sm10x_tcgen05_guardrail_trap_phase_invalid_during_alloc)
$__internal_1_$__cuda_sm10x_tcgen05_guardrail_trap_phase_invalid_during_alloc:
[----:B------:R-:W-:Y:S05]  /*2c2a0*/  BPT.TRAP 0x1 ;  /* 0x000000040000795c */ /* 0x000fea0000300000 */
[----:B------:R-:W-:-:S04]  /*2c2b0*/  IMAD.MOV.U32 R3, RZ, RZ, 0x0 ;  /* 0x00000000ff037424 */ /* 0x000fc800078e00ff */
[----:B------:R-:W-:Y:S05]  /*2c2c0*/  RET.REL.NODEC R2 `(matmul_kernel) ;  /* 0xfffffd3c024c7950 */ /* 0x000fea0003c3ffff */
        .weak           $__internal_2_$__cuda_sm10x_tcgen05_guardrail_trap_unallocated_columns_being_dealloced
        .type           $__internal_2_$__cuda_sm10x_tcgen05_guardrail_trap_unallocated_columns_being_dealloced,@function
        .size           $__internal_2_$__cuda_sm10x_tcgen05_guardrail_trap_unallocated_columns_being_dealloced,(.L_x_21 - $__internal_2_$__cuda_sm10x_tcgen05_guardrail_trap_unallocated_columns_being_dealloced)
$__internal_2_$__cuda_sm10x_tcgen05_guardrail_trap_unallocated_columns_being_dealloced:
[----:B------:R-:W-:Y:S05]  /*2c2d0*/  BPT.TRAP 0x1 ;  /* 0x000000040000795c */ /* 0x000fea0000300000 */
[----:B------:R-:W-:-:S04]  /*2c2e0*/  IMAD.MOV.U32 R3, RZ, RZ, 0x0 ;  /* 0x00000000ff037424 */ /* 0x000fc800078e00ff */
[----:B------:R-:W-:Y:S05]  /*2c2f0*/  RET.REL.NODEC R2 `(matmul_kernel) ;  /* 0xfffffd3c02407950 */ /* 0x000fea0003c3ffff */
.L_x_18:
[----:B------:R-:W-:-:S00]  /*2c300*/  BRA `(.L_x_18) ;  /* 0xfffffffc00fc7947 */ /* 0x000fc0000383ffff */
[----:B------:R-:W-:-:S00]  /*2c310*/  NOP ;  /* 0x0000000000007918 */ /* 0x000fc00000000000 */
        /* <DEDUP_REMOVED lines=14> */
.L_x_21:


//--------------------- .nv.shared.matmul_kernel  --------------------------
	.section	.nv.shared.matmul_kernel,"aw",@nobits
	.sectionflags	@""
	.align	16
	.zero		1024


//--------------------- .nv.shared.reserved.0     --------------------------
	.section	.nv.shared.reserved.0,"aw",@nobits
	.align	8
	.weak		__nv_reservedSMEM_offset_0_alias
	.size		__nv_reservedSMEM_offset_0_alias, 0, 64
	.other		__nv_reservedSMEM_offset_0_alias,@"STO_CUDA_RESERVED_SHARED STV_DEFAULT"
__nv_reservedSMEM_offset_0_alias:
	.zero		0
.nv.shared.reserved.0:
	.zero		64
	.weak		__nv_reservedSMEM_allocation_phase
	.type		__nv_reservedSMEM_allocation_phase,@object
	.size		__nv_reservedSMEM_allocation_phase,(.L_0 - __nv_reservedSMEM_allocation_phase)
__nv_reservedSMEM_allocation_phase:
	.zero		1
.L_0:
	.zero		7
	.weak		__nv_reservedSMEM_devtool_atexit_pc
	.type		__nv_reservedSMEM_devtool_atexit_pc,@object
	.size		__nv_reservedSMEM_devtool_atexit_pc,(__nv_reservedSMEM_allocation_mask - __nv_reservedSMEM_devtool_atexit_pc)
__nv_reservedSMEM_devtool_atexit_pc:
	.zero		8
	.weak		__nv_reservedSMEM_allocation_mask
	.type		__nv_reservedSMEM_allocation_mask,@object
	.size		__nv_reservedSMEM_allocation_mask,(.L_2 - __nv_reservedSMEM_allocation_mask)
__nv_reservedSMEM_allocation_mask:
	.zero		4
.L_2:


//--------------------- .nv.constant0.matmul_kernel --------------------------
	.section	.nv.constant0.matmul_kernel,"a",@progbits
	.sectionflags	@""
	.align	4
.nv.constant0.matmul_kernel:
	.zero		976


//--------------------- SYMBOLS --------------------------

	.type		.nv.reservedSmem.offset0,@object
	.size		.nv.reservedSmem.offset0,0x4
	.type		.nv.reservedSmem.cap,@object
	.size		.nv.reservedSmem.cap,0x4
